// Copyright (c) 2024, Jay Shah, Ganesh Bikshandi, Ying Zhang, Vijay Thakkar, Pradeep Ramani, Tri Dao.
// Splitting the different template instantiations to different files to speed up compilation.
// This file is auto-generated. See "generate_kernels.py"

#include "flash_bwd_hdim256_fp16_sm90.cu"
#include "flash_bwd_hdim256_fp16_softcap_sm90.cu"

// ===== COMPILED SASS (sm_90a) =====

	.target	sm_90a

	.elftype	@"ET_EXEC"


//--------------------- .note.nv.tkinfo           --------------------------
	.section	.note.nv.tkinfo,"",@"SHT_NOTE"
	.sectionflags	@"SHF_NOTE_NV_TKINFO"
	.tkinfo
        /*0018*/ 	.word	0x00000002
        /*0030*/ 	.string	""
        /*0030*/ 	.string	"ptxas"
        /*0030*/ 	.string	"Cuda compilation tools, release 13.0, V13.0.88"
        /*0030*/ 	.string	"Build cuda_13.0.r13.0/compiler.36424714_0"
        /*0030*/ 	.string	"-arch sm_90a -m 64 "



//--------------------- .note.nv.cuinfo           --------------------------
	.section	.note.nv.cuinfo,"",@"SHT_NOTE"
	.sectionflags	@"SHF_NOTE_NV_CUINFO"
        /*0018*/ 	.short	0x0002
        /*001a*/ 	.short	0x005a
        /*001c*/ 	.short	0x0082
	.zero		2


//--------------------- .nv.info                  --------------------------
	.section	.nv.info,"",@"SHT_CUDA_INFO"
	.align	4


	//----- nvinfo : EIATTR_REGCOUNT
	.align		4
        /*0000*/ 	.byte	0x04, 0x2f
        /*0002*/ 	.short	(.L_16 - .L_15)
	.align		4
.L_15:
        /*0004*/ 	.word	index@(_ZN7cutlass13device_kernelIN5flash22FlashAttnBwdPreprocessIN4cute5tupleIJNS3_1CILi64EEENS5_ILi256EEEEEENS_6half_tEfNS_4arch4Sm90ELb1ELb1EEEEEvNT_6ParamsE)
        /*0008*/ 	.word	0x00000060


	//----- nvinfo : EIATTR_FRAME_SIZE
	.align		4
.L_16:
        /*000c*/ 	.byte	0x04, 0x11
        /*000e*/ 	.short	(.L_18 - .L_17)
	.align		4
.L_17:
        /*0010*/ 	.word	index@(_ZN7cutlass13device_kernelIN5flash22FlashAttnBwdPreprocessIN4cute5tupleIJNS3_1CILi64EEENS5_ILi256EEEEEENS_6half_tEfNS_4arch4Sm90ELb1ELb1EEEEEvNT_6ParamsE)
        /*0014*/ 	.word	0x00000000


	//----- nvinfo : EIATTR_REGCOUNT
	.align		4
.L_18:
        /*0018*/ 	.byte	0x04, 0x2f
        /*001a*/ 	.short	(.L_20 - .L_19)
	.align		4
.L_19:
        /*001c*/ 	.word	index@(_ZN7cutlass13device_kernelIN5flash11enable_sm90INS1_16FlashAttnBwdSm90INS1_25CollectiveMainloopBwdSm90ILi2ELi1ELi1EN4cute5tupleIJNS5_1CILi1EEES8_S8_EEENS6_IJNS7_ILi64EEENS7_ILi80EEENS7_ILi256EEEEEENS_6half_tEfNS_4arch4Sm90ELb1ELb0ELb0ELb1ELb0ELb0ELb1ELb1ELi2ELi1ELi1ELi1ELb0EEENS1_24CollectiveEpilogueBwdGQAISD_fSG_Li256ELb1ELb0EEENS1_25SingleTileBwdLPTSchedulerILb1ELi80ELb0EEEEEEEEEvNT_6ParamsE)
        /*0020*/ 	.word	0x000000a8


	//----- nvinfo : EIATTR_FRAME_SIZE
	.align		4
.L_20:
        /*0024*/ 	.byte	0x04, 0x11
        /*0026*/ 	.short	(.L_22 - .L_21)
	.align		4
.L_21:
        /*0028*/ 	.word	index@(_ZN7cutlass13device_kernelIN5flash11enable_sm90INS1_16FlashAttnBwdSm90INS1_25CollectiveMainloopBwdSm90ILi2ELi1ELi1EN4cute5tupleIJNS5_1CILi1EEES8_S8_EEENS6_IJNS7_ILi64EEENS7_ILi80EEENS7_ILi256EEEEEENS_6half_tEfNS_4arch4Sm90ELb1ELb0ELb0ELb1ELb0ELb0ELb1ELb1ELi2ELi1ELi1ELi1ELb0EEENS1_24CollectiveEpilogueBwdGQAISD_fSG_Li256ELb1ELb0EEENS1_25SingleTileBwdLPTSchedulerILb1ELi80ELb0EEEEEEEEEvNT_6ParamsE)
        /*002c*/ 	.word	0x00000008


	//----- nvinfo : EIATTR_REGCOUNT
	.align		4
.L_22:
        /*0030*/ 	.byte	0x04, 0x2f
        /*0032*/ 	.short	(.L_24 - .L_23)
	.align		4
.L_23:
        /*0034*/ 	.word	index@(_ZN7cutlass13device_kernelIN5flash32FlashAttnBwdPostprocessConvertdQIN4cute5tupleIJNS3_1CILi64EEENS5_ILi256EEEEEENS_6half_tEfNS_4arch4Sm90ELi256ENS3_8TiledMMAINS3_8MMA_AtomIJNS3_4SM904GMMA25MMA_64x64x16_F32F16F16_SSILNSF_5MajorE1ELSH_0ELNSF_7ScaleInE1ELSI_1EEEEEENS3_6LayoutINS4_IJNS5_ILi2EEENS5_ILi1EEESN_EEENS4_IJSN_NS5_ILi0EEESP_EEEEENS4_IJNS3_10UnderscoreESS_SS_EEEEELb1EEEEEvNT_6ParamsE)
        /*0038*/ 	.word	0x00000059


	//----- nvinfo : EIATTR_FRAME_SIZE
	.align		4
.L_24:
        /*003c*/ 	.byte	0x04, 0x11
        /*003e*/ 	.short	(.L_26 - .L_25)
	.align		4
.L_25:
        /*0040*/ 	.word	index@(_ZN7cutlass13device_kernelIN5flash32FlashAttnBwdPostprocessConvertdQIN4cute5tupleIJNS3_1CILi64EEENS5_ILi256EEEEEENS_6half_tEfNS_4arch4Sm90ELi256ENS3_8TiledMMAINS3_8MMA_AtomIJNS3_4SM904GMMA25MMA_64x64x16_F32F16F16_SSILNSF_5MajorE1ELSH_0ELNSF_7ScaleInE1ELSI_1EEEEEENS3_6LayoutINS4_IJNS5_ILi2EEENS5_ILi1EEESN_EEENS4_IJSN_NS5_ILi0EEESP_EEEEENS4_IJNS3_10UnderscoreESS_SS_EEEEELb1EEEEEvNT_6ParamsE)
        /*0044*/ 	.word	0x00000000


	//----- nvinfo : EIATTR_REGCOUNT
	.align		4
.L_26:
        /*0048*/ 	.byte	0x04, 0x2f
        /*004a*/ 	.short	(.L_28 - .L_27)
	.align		4
.L_27:
        /*004c*/ 	.word	index@(_ZN7cutlass13device_kernelIN5flash32FlashAttnBwdPostprocessConvertdQIN4cute5tupleIJNS3_1CILi80EEENS5_ILi256EEEEEENS_6half_tEfNS_4arch4Sm90ELi256ENS3_8TiledMMAINS3_8MMA_AtomIJNS3_4SM904GMMA25MMA_64x16x16_F32F16F16_SSILNSF_5MajorE1ELSH_1ELNSF_7ScaleInE1ELSI_1EEEEEENS3_6LayoutINS4_IJNS5_ILi2EEENS5_ILi1EEESN_EEENS4_IJSN_NS5_ILi0EEESP_EEEEENS4_IJNS3_10UnderscoreESS_SS_EEEEELb1EEEEEvNT_6ParamsE)
        /*0050*/ 	.word	0x0000006d


	//----- nvinfo : EIATTR_FRAME_SIZE
	.align		4
.L_28:
        /*0054*/ 	.byte	0x04, 0x11
        /*0056*/ 	.short	(.L_30 - .L_29)
	.align		4
.L_29:
        /*0058*/ 	.word	index@(_ZN7cutlass13device_kernelIN5flash32FlashAttnBwdPostprocessConvertdQIN4cute5tupleIJNS3_1CILi80EEENS5_ILi256EEEEEENS_6half_tEfNS_4arch4Sm90ELi256ENS3_8TiledMMAINS3_8MMA_AtomIJNS3_4SM904GMMA25MMA_64x16x16_F32F16F16_SSILNSF_5MajorE1ELSH_1ELNSF_7ScaleInE1ELSI_1EEEEEENS3_6LayoutINS4_IJNS5_ILi2EEENS5_ILi1EEESN_EEENS4_IJSN_NS5_ILi0EEESP_EEEEENS4_IJNS3_10UnderscoreESS_SS_EEEEELb1EEEEEvNT_6ParamsE)
        /*005c*/ 	.word	0x00000000


	//----- nvinfo : EIATTR_REGCOUNT
	.align		4
.L_30:
        /*0060*/ 	.byte	0x04, 0x2f
        /*0062*/ 	.short	(.L_32 - .L_31)
	.align		4
.L_31:
        /*0064*/ 	.word	index@(_ZN7cutlass13device_kernelIN5flash11enable_sm90INS1_16FlashAttnBwdSm90INS1_25CollectiveMainloopBwdSm90ILi2ELi1ELi1EN4cute5tupleIJNS5_1CILi1EEES8_S8_EEENS6_IJNS7_ILi64EEENS7_ILi80EEENS7_ILi256EEEEEENS_6half_tEfNS_4arch4Sm90ELb1ELb0ELb0ELb1ELb0ELb0ELb1ELb1ELi2ELi1ELi1ELi1ELb0EEENS1_21CollectiveEpilogueBwdISD_SE_SG_Li256ELb1ELb1ELi2EEENS1_25SingleTileBwdLPTSchedulerILb1ELi80ELb0EEEEEEEEEvNT_6ParamsE)
        /*0068*/ 	.word	0x000000a8


	//----- nvinfo : EIATTR_FRAME_SIZE
	.align		4
.L_32:
        /*006c*/ 	.byte	0x04, 0x11
        /*006e*/ 	.short	(.L_34 - .L_33)
	.align		4
.L_33:
        /*0070*/ 	.word	index@(_ZN7cutlass13device_kernelIN5flash11enable_sm90INS1_16FlashAttnBwdSm90INS1_25CollectiveMainloopBwdSm90ILi2ELi1ELi1EN4cute5tupleIJNS5_1CILi1EEES8_S8_EEENS6_IJNS7_ILi64EEENS7_ILi80EEENS7_ILi256EEEEEENS_6half_tEfNS_4arch4Sm90ELb1ELb0ELb0ELb1ELb0ELb0ELb1ELb1ELi2ELi1ELi1ELi1ELb0EEENS1_21CollectiveEpilogueBwdISD_SE_SG_Li256ELb1ELb1ELi2EEENS1_25SingleTileBwdLPTSchedulerILb1ELi80ELb0EEEEEEEEEvNT_6ParamsE)
        /*0074*/ 	.word	0x00000010


	//----- nvinfo : EIATTR_REGCOUNT
	.align		4
.L_34:
        /*0078*/ 	.byte	0x04, 0x2f
        /*007a*/ 	.short	(.L_36 - .L_35)
	.align		4
.L_35:
        /*007c*/ 	.word	index@(_ZN7cutlass13device_kernelIN5flash22FlashAttnBwdPreprocessIN4cute5tupleIJNS3_1CILi64EEENS5_ILi256EEEEEENS_6half_tEfNS_4arch4Sm90ELb1ELb0EEEEEvNT_6ParamsE)
        /*0080*/ 	.word	0x0000006a


	//----- nvinfo : EIATTR_FRAME_SIZE
	.align		4
.L_36:
        /*0084*/ 	.byte	0x04, 0x11
        /*0086*/ 	.short	(.L_38 - .L_37)
	.align		4
.L_37:
        /*0088*/ 	.word	index@(_ZN7cutlass13device_kernelIN5flash22FlashAttnBwdPreprocessIN4cute5tupleIJNS3_1CILi64EEENS5_ILi256EEEEEENS_6half_tEfNS_4arch4Sm90ELb1ELb0EEEEEvNT_6ParamsE)
        /*008c*/ 	.word	0x00000000


	//----- nvinfo : EIATTR_REGCOUNT
	.align		4
.L_38:
        /*0090*/ 	.byte	0x04, 0x2f
        /*0092*/ 	.short	(.L_40 - .L_39)
	.align		4
.L_39:
        /*0094*/ 	.word	index@(_ZN7cutlass13device_kernelIN5flash11enable_sm90INS1_16FlashAttnBwdSm90INS1_25CollectiveMainloopBwdSm90ILi2ELi1ELi1EN4cute5tupleIJNS5_1CILi1EEES8_S8_EEENS6_IJNS7_ILi64EEENS7_ILi80EEENS7_ILi256EEEEEENS_6half_tEfNS_4arch4Sm90ELb1ELb0ELb0ELb0ELb0ELb0ELb1ELb1ELi2ELi1ELi1ELi1ELb0EEENS1_24CollectiveEpilogueBwdGQAISD_fSG_Li256ELb0ELb0EEENS1_25SingleTileBwdLPTSchedulerILb0ELi80ELb0EEEEEEEEEvNT_6ParamsE)
        /*0098*/ 	.word	0x000000a8


	//----- nvinfo : EIATTR_FRAME_SIZE
	.align		4
.L_40:
        /*009c*/ 	.byte	0x04, 0x11
        /*009e*/ 	.short	(.L_42 - .L_41)
	.align		4
.L_41:
        /*00a0*/ 	.word	index@(_ZN7cutlass13device_kernelIN5flash11enable_sm90INS1_16FlashAttnBwdSm90INS1_25CollectiveMainloopBwdSm90ILi2ELi1ELi1EN4cute5tupleIJNS5_1CILi1EEES8_S8_EEENS6_IJNS7_ILi64EEENS7_ILi80EEENS7_ILi256EEEEEENS_6half_tEfNS_4arch4Sm90ELb1ELb0ELb0ELb0ELb0ELb0ELb1ELb1ELi2ELi1ELi1ELi1ELb0EEENS1_24CollectiveEpilogueBwdGQAISD_fSG_Li256ELb0ELb0EEENS1_25SingleTileBwdLPTSchedulerILb0ELi80ELb0EEEEEEEEEvNT_6ParamsE)
        /*00a4*/ 	.word	0x00000010


	//----- nvinfo : EIATTR_REGCOUNT
	.align		4
.L_42:
        /*00a8*/ 	.byte	0x04, 0x2f
        /*00aa*/ 	.short	(.L_44 - .L_43)
	.align		4
.L_43:
        /*00ac*/ 	.word	index@(_ZN7cutlass13device_kernelIN5flash11enable_sm90INS1_16FlashAttnBwdSm90INS1_25CollectiveMainloopBwdSm90ILi2ELi1ELi1EN4cute5tupleIJNS5_1CILi1EEES8_S8_EEENS6_IJNS7_ILi64EEENS7_ILi80EEENS7_ILi256EEEEEENS_6half_tEfNS_4arch4Sm90ELb1ELb0ELb0ELb0ELb0ELb0ELb1ELb1ELi2ELi1ELi1ELi1ELb0EEENS1_21CollectiveEpilogueBwdISD_SE_SG_Li256ELb0ELb1ELi2EEENS1_25SingleTileBwdLPTSchedulerILb0ELi80ELb0EEEEEEEEEvNT_6ParamsE)
        /*00b0*/ 	.word	0x000000a8


	//----- nvinfo : EIATTR_FRAME_SIZE
	.align		4
.L_44:
        /*00b4*/ 	.byte	0x04, 0x11
        /*00b6*/ 	.short	(.L_46 - .L_45)
	.align		4
.L_45:
        /*00b8*/ 	.word	index@(_ZN7cutlass13device_kernelIN5flash11enable_sm90INS1_16FlashAttnBwdSm90INS1_25CollectiveMainloopBwdSm90ILi2ELi1ELi1EN4cute5tupleIJNS5_1CILi1EEES8_S8_EEENS6_IJNS7_ILi64EEENS7_ILi80EEENS7_ILi256EEEEEENS_6half_tEfNS_4arch4Sm90ELb1ELb0ELb0ELb0ELb0ELb0ELb1ELb1ELi2ELi1ELi1ELi1ELb0EEENS1_21CollectiveEpilogueBwdISD_SE_SG_Li256ELb0ELb1ELi2EEENS1_25SingleTileBwdLPTSchedulerILb0ELi80ELb0EEEEEEEEEvNT_6ParamsE)
        /*00bc*/ 	.word	0x00000010


	//----- nvinfo : EIATTR_REGCOUNT
	.align		4
.L_46:
        /*00c0*/ 	.byte	0x04, 0x2f
        /*00c2*/ 	.short	(.L_48 - .L_47)
	.align		4
.L_47:
        /*00c4*/ 	.word	index@(_ZN7cutlass13device_kernelIN5flash11enable_sm90INS1_16FlashAttnBwdSm90INS1_25CollectiveMainloopBwdSm90ILi2ELi1ELi1EN4cute5tupleIJNS5_1CILi1EEES8_S8_EEENS6_IJNS7_ILi64EEENS7_ILi80EEENS7_ILi256EEEEEENS_6half_tEfNS_4arch4Sm90ELb0ELb1ELb0ELb1ELb0ELb0ELb1ELb1ELi2ELi1ELi1ELi1ELb0EEENS1_24CollectiveEpilogueBwdGQAISD_fSG_Li256ELb1ELb0EEENS1_19SingleTileSchedulerILb1ELb0ELb0ELi80EEEEEEEEEvNT_6ParamsE)
        /*00c8*/ 	.word	0x000000a8


	//----- nvinfo : EIATTR_FRAME_SIZE
	.align		4
.L_48:
        /*00cc*/ 	.byte	0x04, 0x11
        /*00ce*/ 	.short	(.L_50 - .L_49)
	.align		4
.L_49:
        /*00d0*/ 	.word	index@(_ZN7cutlass13device_kernelIN5flash11enable_sm90INS1_16FlashAttnBwdSm90INS1_25CollectiveMainloopBwdSm90ILi2ELi1ELi1EN4cute5tupleIJNS5_1CILi1EEES8_S8_EEENS6_IJNS7_ILi64EEENS7_ILi80EEENS7_ILi256EEEEEENS_6half_tEfNS_4arch4Sm90ELb0ELb1ELb0ELb1ELb0ELb0ELb1ELb1ELi2ELi1ELi1ELi1ELb0EEENS1_24CollectiveEpilogueBwdGQAISD_fSG_Li256ELb1ELb0EEENS1_19SingleTileSchedulerILb1ELb0ELb0ELi80EEEEEEEEEvNT_6ParamsE)
        /*00d4*/ 	.word	0x00000008


	//----- nvinfo : EIATTR_REGCOUNT
	.align		4
.L_50:
        /*00d8*/ 	.byte	0x04, 0x2f
        /*00da*/ 	.short	(.L_52 - .L_51)
	.align		4
.L_51:
        /*00dc*/ 	.word	index@(_ZN7cutlass13device_kernelIN5flash11enable_sm90INS1_16FlashAttnBwdSm90INS1_25CollectiveMainloopBwdSm90ILi2ELi1ELi1EN4cute5tupleIJNS5_1CILi1EEES8_S8_EEENS6_IJNS7_ILi64EEENS7_ILi80EEENS7_ILi256EEEEEENS_6half_tEfNS_4arch4Sm90ELb0ELb1ELb0ELb1ELb0ELb0ELb1ELb1ELi2ELi1ELi1ELi1ELb0EEENS1_21CollectiveEpilogueBwdISD_SE_SG_Li256ELb1ELb1ELi2EEENS1_19SingleTileSchedulerILb1ELb0ELb0ELi80EEEEEEEEEvNT_6ParamsE)
        /*00e0*/ 	.word	0x000000a8


	//----- nvinfo : EIATTR_FRAME_SIZE
	.align		4
.L_52:
        /*00e4*/ 	.byte	0x04, 0x11
        /*00e6*/ 	.short	(.L_54 - .L_53)
	.align		4
.L_53:
        /*00e8*/ 	.word	index@(_ZN7cutlass13device_kernelIN5flash11enable_sm90INS1_16FlashAttnBwdSm90INS1_25CollectiveMainloopBwdSm90ILi2ELi1ELi1EN4cute5tupleIJNS5_1CILi1EEES8_S8_EEENS6_IJNS7_ILi64EEENS7_ILi80EEENS7_ILi256EEEEEENS_6half_tEfNS_4arch4Sm90ELb0ELb1ELb0ELb1ELb0ELb0ELb1ELb1ELi2ELi1ELi1ELi1ELb0EEENS1_21CollectiveEpilogueBwdISD_SE_SG_Li256ELb1ELb1ELi2EEENS1_19SingleTileSchedulerILb1ELb0ELb0ELi80EEEEEEEEEvNT_6ParamsE)
        /*00ec*/ 	.word	0x00000008


	//----- nvinfo : EIATTR_REGCOUNT
	.align		4
.L_54:
        /*00f0*/ 	.byte	0x04, 0x2f
        /*00f2*/ 	.short	(.L_56 - .L_55)
	.align		4
.L_55:
        /*00f4*/ 	.word	index@(_ZN7cutlass13device_kernelIN5flash11enable_sm90INS1_16FlashAttnBwdSm90INS1_25CollectiveMainloopBwdSm90ILi2ELi1ELi1EN4cute5tupleIJNS5_1CILi1EEES8_S8_EEENS6_IJNS7_ILi64EEENS7_ILi80EEENS7_ILi256EEEEEENS_6half_tEfNS_4arch4Sm90ELb0ELb1ELb0ELb0ELb0ELb0ELb1ELb1ELi2ELi1ELi1ELi1ELb0EEENS1_24CollectiveEpilogueBwdGQAISD_fSG_Li256ELb0ELb0EEENS1_19SingleTileSchedulerILb0ELb0ELb0ELi80EEEEEEEEEvNT_6ParamsE)
        /*00f8*/ 	.word	0x000000a8


	//----- nvinfo : EIATTR_FRAME_SIZE
	.align		4
.L_56:
        /*00fc*/ 	.byte	0x04, 0x11
        /*00fe*/ 	.short	(.L_58 - .L_57)
	.align		4
.L_57:
        /*0100*/ 	.word	index@(_ZN7cutlass13device_kernelIN5flash11enable_sm90INS1_16FlashAttnBwdSm90INS1_25CollectiveMainloopBwdSm90ILi2ELi1ELi1EN4cute5tupleIJNS5_1CILi1EEES8_S8_EEENS6_IJNS7_ILi64EEENS7_ILi80EEENS7_ILi256EEEEEENS_6half_tEfNS_4arch4Sm90ELb0ELb1ELb0ELb0ELb0ELb0ELb1ELb1ELi2ELi1ELi1ELi1ELb0EEENS1_24CollectiveEpilogueBwdGQAISD_fSG_Li256ELb0ELb0EEENS1_19SingleTileSchedulerILb0ELb0ELb0ELi80EEEEEEEEEvNT_6ParamsE)
        /*0104*/ 	.word	0x00000008


	//----- nvinfo : EIATTR_REGCOUNT
	.align		4
.L_58:
        /*0108*/ 	.byte	0x04, 0x2f
        /*010a*/ 	.short	(.L_60 - .L_59)
	.align		4
.L_59:
        /*010c*/ 	.word	index@(_ZN7cutlass13device_kernelIN5flash11enable_sm90INS1_16FlashAttnBwdSm90INS1_25CollectiveMainloopBwdSm90ILi2ELi1ELi1EN4cute5tupleIJNS5_1CILi1EEES8_S8_EEENS6_IJNS7_ILi64EEENS7_ILi80EEENS7_ILi256EEEEEENS_6half_tEfNS_4arch4Sm90ELb0ELb1ELb0ELb0ELb0ELb0ELb1ELb1ELi2ELi1ELi1ELi1ELb0EEENS1_21CollectiveEpilogueBwdISD_SE_SG_Li256ELb0ELb1ELi2EEENS1_19SingleTileSchedulerILb0ELb0ELb0ELi80EEEEEEEEEvNT_6ParamsE)
        /*0110*/ 	.word	0x000000a8


	//----- nvinfo : EIATTR_FRAME_SIZE
	.align		4
.L_60:
        /*0114*/ 	.byte	0x04, 0x11
        /*0116*/ 	.short	(.L_62 - .L_61)
	.align		4
.L_61:
        /*0118*/ 	.word	index@(_ZN7cutlass13device_kernelIN5flash11enable_sm90INS1_16FlashAttnBwdSm90INS1_25CollectiveMainloopBwdSm90ILi2ELi1ELi1EN4cute5tupleIJNS5_1CILi1EEES8_S8_EEENS6_IJNS7_ILi64EEENS7_ILi80EEENS7_ILi256EEEEEENS_6half_tEfNS_4arch4Sm90ELb0ELb1ELb0ELb0ELb0ELb0ELb1ELb1ELi2ELi1ELi1ELi1ELb0EEENS1_21CollectiveEpilogueBwdISD_SE_SG_Li256ELb0ELb1ELi2EEENS1_19SingleTileSchedulerILb0ELb0ELb0ELi80EEEEEEEEEvNT_6ParamsE)
        /*011c*/ 	.word	0x00000008


	//----- nvinfo : EIATTR_REGCOUNT
	.align		4
.L_62:
        /*0120*/ 	.byte	0x04, 0x2f
        /*0122*/ 	.short	(.L_64 - .L_63)
	.align		4
.L_63:
        /*0124*/ 	.word	index@(_ZN7cutlass13device_kernelIN5flash11enable_sm90INS1_16FlashAttnBwdSm90INS1_25CollectiveMainloopBwdSm90ILi2ELi1ELi1EN4cute5tupleIJNS5_1CILi1EEES8_S8_EEENS6_IJNS7_ILi64EEENS7_ILi80EEENS7_ILi256EEEEEENS_6half_tEfNS_4arch4Sm90ELb0ELb0ELb0ELb1ELb0ELb0ELb1ELb1ELi2ELi1ELi1ELi1ELb0EEENS1_24CollectiveEpilogueBwdGQAISD_fSG_Li256ELb1ELb0EEENS1_19SingleTileSchedulerILb1ELb0ELb0ELi80EEEEEEEEEvNT_6ParamsE)
        /*0128*/ 	.word	0x000000a8


	//----- nvinfo : EIATTR_FRAME_SIZE
	.align		4
.L_64:
        /*012c*/ 	.byte	0x04, 0x11
        /*012e*/ 	.short	(.L_66 - .L_65)
	.align		4
.L_65:
        /*0130*/ 	.word	index@(_ZN7cutlass13device_kernelIN5flash11enable_sm90INS1_16FlashAttnBwdSm90INS1_25CollectiveMainloopBwdSm90ILi2ELi1ELi1EN4cute5tupleIJNS5_1CILi1EEES8_S8_EEENS6_IJNS7_ILi64EEENS7_ILi80EEENS7_ILi256EEEEEENS_6half_tEfNS_4arch4Sm90ELb0ELb0ELb0ELb1ELb0ELb0ELb1ELb1ELi2ELi1ELi1ELi1ELb0EEENS1_24CollectiveEpilogueBwdGQAISD_fSG_Li256ELb1ELb0EEENS1_19SingleTileSchedulerILb1ELb0ELb0ELi80EEEEEEEEEvNT_6ParamsE)
        /*0134*/ 	.word	0x00000010


	//----- nvinfo : EIATTR_REGCOUNT
	.align		4
.L_66:
        /*0138*/ 	.byte	0x04, 0x2f
        /*013a*/ 	.short	(.L_68 - .L_67)
	.align		4
.L_67:
        /*013c*/ 	.word	index@(_ZN7cutlass13device_kernelIN5flash11enable_sm90INS1_16FlashAttnBwdSm90INS1_25CollectiveMainloopBwdSm90ILi2ELi1ELi1EN4cute5tupleIJNS5_1CILi1EEES8_S8_EEENS6_IJNS7_ILi64EEENS7_ILi80EEENS7_ILi256EEEEEENS_6half_tEfNS_4arch4Sm90ELb0ELb0ELb0ELb1ELb0ELb0ELb1ELb1ELi2ELi1ELi1ELi1ELb0EEENS1_21CollectiveEpilogueBwdISD_SE_SG_Li256ELb1ELb1ELi2EEENS1_19SingleTileSchedulerILb1ELb0ELb0ELi80EEEEEEEEEvNT_6ParamsE)
        /*0140*/ 	.word	0x000000a8


	//----- nvinfo : EIATTR_FRAME_SIZE
	.align		4
.L_68:
        /*0144*/ 	.byte	0x04, 0x11
        /*0146*/ 	.short	(.L_70 - .L_69)
	.align		4
.L_69:
        /*0148*/ 	.word	index@(_ZN7cutlass13device_kernelIN5flash11enable_sm90INS1_16FlashAttnBwdSm90INS1_25CollectiveMainloopBwdSm90ILi2ELi1ELi1EN4cute5tupleIJNS5_1CILi1EEES8_S8_EEENS6_IJNS7_ILi64EEENS7_ILi80EEENS7_ILi256EEEEEENS_6half_tEfNS_4arch4Sm90ELb0ELb0ELb0ELb1ELb0ELb0ELb1ELb1ELi2ELi1ELi1ELi1ELb0EEENS1_21CollectiveEpilogueBwdISD_SE_SG_Li256ELb1ELb1ELi2EEENS1_19SingleTileSchedulerILb1ELb0ELb0ELi80EEEEEEEEEvNT_6ParamsE)
        /*014c*/ 	.word	0x00000010


	//----- nvinfo : EIATTR_REGCOUNT
	.align		4
.L_70:
        /*0150*/ 	.byte	0x04, 0x2f
        /*0152*/ 	.short	(.L_72 - .L_71)
	.align		4
.L_71:
        /*0154*/ 	.word	index@(_ZN7cutlass13device_kernelIN5flash11enable_sm90INS1_16FlashAttnBwdSm90INS1_25CollectiveMainloopBwdSm90ILi2ELi1ELi1EN4cute5tupleIJNS5_1CILi1EEES8_S8_EEENS6_IJNS7_ILi64EEENS7_ILi80EEENS7_ILi256EEEEEENS_6half_tEfNS_4arch4Sm90ELb0ELb0ELb0ELb0ELb0ELb0ELb1ELb1ELi2ELi1ELi1ELi1ELb0EEENS1_24CollectiveEpilogueBwdGQAISD_fSG_Li256ELb0ELb0EEENS1_19SingleTileSchedulerILb0ELb0ELb0ELi80EEEEEEEEEvNT_6ParamsE)
        /*0158*/ 	.word	0x000000a8


	//----- nvinfo : EIATTR_FRAME_SIZE
	.align		4
.L_72:
        /*015c*/ 	.byte	0x04, 0x11
        /*015e*/ 	.short	(.L_74 - .L_73)
	.align		4
.L_73:
        /*0160*/ 	.word	index@(_ZN7cutlass13device_kernelIN5flash11enable_sm90INS1_16FlashAttnBwdSm90INS1_25CollectiveMainloopBwdSm90ILi2ELi1ELi1EN4cute5tupleIJNS5_1CILi1EEES8_S8_EEENS6_IJNS7_ILi64EEENS7_ILi80EEENS7_ILi256EEEEEENS_6half_tEfNS_4arch4Sm90ELb0ELb0ELb0ELb0ELb0ELb0ELb1ELb1ELi2ELi1ELi1ELi1ELb0EEENS1_24CollectiveEpilogueBwdGQAISD_fSG_Li256ELb0ELb0EEENS1_19SingleTileSchedulerILb0ELb0ELb0ELi80EEEEEEEEEvNT_6ParamsE)
        /*0164*/ 	.word	0x00000008


	//----- nvinfo : EIATTR_REGCOUNT
	.align		4
.L_74:
        /*0168*/ 	.byte	0x04, 0x2f
        /*016a*/ 	.short	(.L_76 - .L_75)
	.align		4
.L_75:
        /*016c*/ 	.word	index@(_ZN7cutlass13device_kernelIN5flash11enable_sm90INS1_16FlashAttnBwdSm90INS1_25CollectiveMainloopBwdSm90ILi2ELi1ELi1EN4cute5tupleIJNS5_1CILi1EEES8_S8_EEENS6_IJNS7_ILi64EEENS7_ILi80EEENS7_ILi256EEEEEENS_6half_tEfNS_4arch4Sm90ELb0ELb0ELb0ELb0ELb0ELb0ELb1ELb1ELi2ELi1ELi1ELi1ELb0EEENS1_21CollectiveEpilogueBwdISD_SE_SG_Li256ELb0ELb1ELi2EEENS1_19SingleTileSchedulerILb0ELb0ELb0ELi80EEEEEEEEEvNT_6ParamsE)
        /*0170*/ 	.word	0x000000a8


	//----- nvinfo : EIATTR_FRAME_SIZE
	.align		4
.L_76:
        /*0174*/ 	.byte	0x04, 0x11
        /*0176*/ 	.short	(.L_78 - .L_77)
	.align		4
.L_77:
        /*0178*/ 	.word	index@(_ZN7cutlass13device_kernelIN5flash11enable_sm90INS1_16FlashAttnBwdSm90INS1_25CollectiveMainloopBwdSm90ILi2ELi1ELi1EN4cute5tupleIJNS5_1CILi1EEES8_S8_EEENS6_IJNS7_ILi64EEENS7_ILi80EEENS7_ILi256EEEEEENS_6half_tEfNS_4arch4Sm90ELb0ELb0ELb0ELb0ELb0ELb0ELb1ELb1ELi2ELi1ELi1ELi1ELb0EEENS1_21CollectiveEpilogueBwdISD_SE_SG_Li256ELb0ELb1ELi2EEENS1_19SingleTileSchedulerILb0ELb0ELb0ELi80EEEEEEEEEvNT_6ParamsE)
        /*017c*/ 	.word	0x00000008


	//----- nvinfo : EIATTR_REGCOUNT
	.align		4
.L_78:
        /*0180*/ 	.byte	0x04, 0x2f
        /*0182*/ 	.short	(.L_80 - .L_79)
	.align		4
.L_79:
        /*0184*/ 	.word	index@(_ZN7cutlass13device_kernelIN5flash11enable_sm90INS1_16FlashAttnBwdSm90INS1_25CollectiveMainloopBwdSm90ILi2ELi1ELi1EN4cute5tupleIJNS5_1CILi1EEES8_S8_EEENS6_IJNS7_ILi64EEENS7_ILi80EEENS7_ILi256EEEEEENS_6half_tEfNS_4arch4Sm90ELb1ELb0ELb1ELb1ELb0ELb0ELb1ELb1ELi2ELi1ELi1ELi1ELb0EEENS1_24CollectiveEpilogueBwdGQAISD_fSG_Li256ELb1ELb0EEENS1_25SingleTileBwdLPTSchedulerILb1ELi80ELb0EEEEEEEEEvNT_6ParamsE)
        /*0188*/ 	.word	0x000000a8


	//----- nvinfo : EIATTR_FRAME_SIZE
	.align		4
.L_80:
        /*018c*/ 	.byte	0x04, 0x11
        /*018e*/ 	.short	(.L_82 - .L_81)
	.align		4
.L_81:
        /*0190*/ 	.word	index@(_ZN7cutlass13device_kernelIN5flash11enable_sm90INS1_16FlashAttnBwdSm90INS1_25CollectiveMainloopBwdSm90ILi2ELi1ELi1EN4cute5tupleIJNS5_1CILi1EEES8_S8_EEENS6_IJNS7_ILi64EEENS7_ILi80EEENS7_ILi256EEEEEENS_6half_tEfNS_4arch4Sm90ELb1ELb0ELb1ELb1ELb0ELb0ELb1ELb1ELi2ELi1ELi1ELi1ELb0EEENS1_24CollectiveEpilogueBwdGQAISD_fSG_Li256ELb1ELb0EEENS1_25SingleTileBwdLPTSchedulerILb1ELi80ELb0EEEEEEEEEvNT_6ParamsE)
        /*0194*/ 	.word	0x00000018


	//----- nvinfo : EIATTR_REGCOUNT
	.align		4
.L_82:
        /*0198*/ 	.byte	0x04, 0x2f
        /*019a*/ 	.short	(.L_84 - .L_83)
	.align		4
.L_83:
        /*019c*/ 	.word	index@(_ZN7cutlass13device_kernelIN5flash11enable_sm90INS1_16FlashAttnBwdSm90INS1_25CollectiveMainloopBwdSm90ILi2ELi1ELi1EN4cute5tupleIJNS5_1CILi1EEES8_S8_EEENS6_IJNS7_ILi64EEENS7_ILi80EEENS7_ILi256EEEEEENS_6half_tEfNS_4arch4Sm90ELb1ELb0ELb1ELb1ELb0ELb0ELb1ELb1ELi2ELi1ELi1ELi1ELb0EEENS1_21CollectiveEpilogueBwdISD_SE_SG_Li256ELb1ELb1ELi2EEENS1_25SingleTileBwdLPTSchedulerILb1ELi80ELb0EEEEEEEEEvNT_6ParamsE)
        /*01a0*/ 	.word	0x000000a8


	//----- nvinfo : EIATTR_FRAME_SIZE
	.align		4
.L_84:
        /*01a4*/ 	.byte	0x04, 0x11
        /*01a6*/ 	.short	(.L_86 - .L_85)
	.align		4
.L_85:
        /*01a8*/ 	.word	index@(_ZN7cutlass13device_kernelIN5flash11enable_sm90INS1_16FlashAttnBwdSm90INS1_25CollectiveMainloopBwdSm90ILi2ELi1ELi1EN4cute5tupleIJNS5_1CILi1EEES8_S8_EEENS6_IJNS7_ILi64EEENS7_ILi80EEENS7_ILi256EEEEEENS_6half_tEfNS_4arch4Sm90ELb1ELb0ELb1ELb1ELb0ELb0ELb1ELb1ELi2ELi1ELi1ELi1ELb0EEENS1_21CollectiveEpilogueBwdISD_SE_SG_Li256ELb1ELb1ELi2EEENS1_25SingleTileBwdLPTSchedulerILb1ELi80ELb0EEEEEEEEEvNT_6ParamsE)
        /*01ac*/ 	.word	0x00000018


	//----- nvinfo : EIATTR_REGCOUNT
	.align		4
.L_86:
        /*01b0*/ 	.byte	0x04, 0x2f
        /*01b2*/ 	.short	(.L_88 - .L_87)
	.align		4
.L_87:
        /*01b4*/ 	.word	index@(_ZN7cutlass13device_kernelIN5flash11enable_sm90INS1_16FlashAttnBwdSm90INS1_25CollectiveMainloopBwdSm90ILi2ELi1ELi1EN4cute5tupleIJNS5_1CILi1EEES8_S8_EEENS6_IJNS7_ILi64EEENS7_ILi80EEENS7_ILi256EEEEEENS_6half_tEfNS_4arch4Sm90ELb1ELb0ELb1ELb0ELb0ELb0ELb1ELb1ELi2ELi1ELi1ELi1ELb0EEENS1_24CollectiveEpilogueBwdGQAISD_fSG_Li256ELb0ELb0EEENS1_25SingleTileBwdLPTSchedulerILb0ELi80ELb0EEEEEEEEEvNT_6ParamsE)
        /*01b8*/ 	.word	0x000000a8


	//----- nvinfo : EIATTR_FRAME_SIZE
	.align		4
.L_88:
        /*01bc*/ 	.byte	0x04, 0x11
        /*01be*/ 	.short	(.L_90 - .L_89)
	.align		4
.L_89:
        /*01c0*/ 	.word	index@(_ZN7cutlass13device_kernelIN5flash11enable_sm90INS1_16FlashAttnBwdSm90INS1_25CollectiveMainloopBwdSm90ILi2ELi1ELi1EN4cute5tupleIJNS5_1CILi1EEES8_S8_EEENS6_IJNS7_ILi64EEENS7_ILi80EEENS7_ILi256EEEEEENS_6half_tEfNS_4arch4Sm90ELb1ELb0ELb1ELb0ELb0ELb0ELb1ELb1ELi2ELi1ELi1ELi1ELb0EEENS1_24CollectiveEpilogueBwdGQAISD_fSG_Li256ELb0ELb0EEENS1_25SingleTileBwdLPTSchedulerILb0ELi80ELb0EEEEEEEEEvNT_6ParamsE)
        /*01c4*/ 	.word	0x00000020


	//----- nvinfo : EIATTR_REGCOUNT
	.align		4
.L_90:
        /*01c8*/ 	.byte	0x04, 0x2f
        /*01ca*/ 	.short	(.L_92 - .L_91)
	.align		4
.L_91:
        /*01cc*/ 	.word	index@(_ZN7cutlass13device_kernelIN5flash11enable_sm90INS1_16FlashAttnBwdSm90INS1_25CollectiveMainloopBwdSm90ILi2ELi1ELi1EN4cute5tupleIJNS5_1CILi1EEES8_S8_EEENS6_IJNS7_ILi64EEENS7_ILi80EEENS7_ILi256EEEEEENS_6half_tEfNS_4arch4Sm90ELb1ELb0ELb1ELb0ELb0ELb0ELb1ELb1ELi2ELi1ELi1ELi1ELb0EEENS1_21CollectiveEpilogueBwdISD_SE_SG_Li256ELb0ELb1ELi2EEENS1_25SingleTileBwdLPTSchedulerILb0ELi80ELb0EEEEEEEEEvNT_6ParamsE)
        /*01d0*/ 	.word	0x000000a8


	//----- nvinfo : EIATTR_FRAME_SIZE
	.align		4
.L_92:
        /*01d4*/ 	.byte	0x04, 0x11
        /*01d6*/ 	.short	(.L_94 - .L_93)
	.align		4
.L_93:
        /*01d8*/ 	.word	index@(_ZN7cutlass13device_kernelIN5flash11enable_sm90INS1_16FlashAttnBwdSm90INS1_25CollectiveMainloopBwdSm90ILi2ELi1ELi1EN4cute5tupleIJNS5_1CILi1EEES8_S8_EEENS6_IJNS7_ILi64EEENS7_ILi80EEENS7_ILi256EEEEEENS_6half_tEfNS_4arch4Sm90ELb1ELb0ELb1ELb0ELb0ELb0ELb1ELb1ELi2ELi1ELi1ELi1ELb0EEENS1_21CollectiveEpilogueBwdISD_SE_SG_Li256ELb0ELb1ELi2EEENS1_25SingleTileBwdLPTSchedulerILb0ELi80ELb0EEEEEEEEEvNT_6ParamsE)
        /*01dc*/ 	.word	0x00000018


	//----- nvinfo : EIATTR_REGCOUNT
	.align		4
.L_94:
        /*01e0*/ 	.byte	0x04, 0x2f
        /*01e2*/ 	.short	(.L_96 - .L_95)
	.align		4
.L_95:
        /*01e4*/ 	.word	index@(_ZN7cutlass13device_kernelIN5flash11enable_sm90INS1_16FlashAttnBwdSm90INS1_25CollectiveMainloopBwdSm90ILi2ELi1ELi1EN4cute5tupleIJNS5_1CILi1EEES8_S8_EEENS6_IJNS7_ILi64EEENS7_ILi80EEENS7_ILi256EEEEEENS_6half_tEfNS_4arch4Sm90ELb0ELb1ELb1ELb1ELb0ELb0ELb1ELb1ELi2ELi1ELi1ELi1ELb0EEENS1_24CollectiveEpilogueBwdGQAISD_fSG_Li256ELb1ELb0EEENS1_19SingleTileSchedulerILb1ELb0ELb0ELi80EEEEEEEEEvNT_6ParamsE)
        /*01e8*/ 	.word	0x000000a8


	//----- nvinfo : EIATTR_FRAME_SIZE
	.align		4
.L_96:
        /*01ec*/ 	.byte	0x04, 0x11
        /*01ee*/ 	.short	(.L_98 - .L_97)
	.align		4
.L_97:
        /*01f0*/ 	.word	index@(_ZN7cutlass13device_kernelIN5flash11enable_sm90INS1_16FlashAttnBwdSm90INS1_25CollectiveMainloopBwdSm90ILi2ELi1ELi1EN4cute5tupleIJNS5_1CILi1EEES8_S8_EEENS6_IJNS7_ILi64EEENS7_ILi80EEENS7_ILi256EEEEEENS_6half_tEfNS_4arch4Sm90ELb0ELb1ELb1ELb1ELb0ELb0ELb1ELb1ELi2ELi1ELi1ELi1ELb0EEENS1_24CollectiveEpilogueBwdGQAISD_fSG_Li256ELb1ELb0EEENS1_19SingleTileSchedulerILb1ELb0ELb0ELi80EEEEEEEEEvNT_6ParamsE)
        /*01f4*/ 	.word	0x00000008


	//----- nvinfo : EIATTR_REGCOUNT
	.align		4
.L_98:
        /*01f8*/ 	.byte	0x04, 0x2f
        /*01fa*/ 	.short	(.L_100 - .L_99)
	.align		4
.L_99:
        /*01fc*/ 	.word	index@(_ZN7cutlass13device_kernelIN5flash11enable_sm90INS1_16FlashAttnBwdSm90INS1_25CollectiveMainloopBwdSm90ILi2ELi1ELi1EN4cute5tupleIJNS5_1CILi1EEES8_S8_EEENS6_IJNS7_ILi64EEENS7_ILi80EEENS7_ILi256EEEEEENS_6half_tEfNS_4arch4Sm90ELb0ELb1ELb1ELb1ELb0ELb0ELb1ELb1ELi2ELi1ELi1ELi1ELb0EEENS1_21CollectiveEpilogueBwdISD_SE_SG_Li256ELb1ELb1ELi2EEENS1_19SingleTileSchedulerILb1ELb0ELb0ELi80EEEEEEEEEvNT_6ParamsE)
        /*0200*/ 	.word	0x000000a8


	//----- nvinfo : EIATTR_FRAME_SIZE
	.align		4
.L_100:
        /*0204*/ 	.byte	0x04, 0x11
        /*0206*/ 	.short	(.L_102 - .L_101)
	.align		4
.L_101:
        /*0208*/ 	.word	index@(_ZN7cutlass13device_kernelIN5flash11enable_sm90INS1_16FlashAttnBwdSm90INS1_25CollectiveMainloopBwdSm90ILi2ELi1ELi1EN4cute5tupleIJNS5_1CILi1EEES8_S8_EEENS6_IJNS7_ILi64EEENS7_ILi80EEENS7_ILi256EEEEEENS_6half_tEfNS_4arch4Sm90ELb0ELb1ELb1ELb1ELb0ELb0ELb1ELb1ELi2ELi1ELi1ELi1ELb0EEENS1_21CollectiveEpilogueBwdISD_SE_SG_Li256ELb1ELb1ELi2EEENS1_19SingleTileSchedulerILb1ELb0ELb0ELi80EEEEEEEEEvNT_6ParamsE)
        /*020c*/ 	.word	0x00000008


	//----- nvinfo : EIATTR_REGCOUNT
	.align		4
.L_102:
        /*0210*/ 	.byte	0x04, 0x2f
        /*0212*/ 	.short	(.L_104 - .L_103)
	.align		4
.L_103:
        /*0214*/ 	.word	index@(_ZN7cutlass13device_kernelIN5flash11enable_sm90INS1_16FlashAttnBwdSm90INS1_25CollectiveMainloopBwdSm90ILi2ELi1ELi1EN4cute5tupleIJNS5_1CILi1EEES8_S8_EEENS6_IJNS7_ILi64EEENS7_ILi80EEENS7_ILi256EEEEEENS_6half_tEfNS_4arch4Sm90ELb0ELb1ELb1ELb0ELb0ELb0ELb1ELb1ELi2ELi1ELi1ELi1ELb0EEENS1_24CollectiveEpilogueBwdGQAISD_fSG_Li256ELb0ELb0EEENS1_19SingleTileSchedulerILb0ELb0ELb0ELi80EEEEEEEEEvNT_6ParamsE)
        /*0218*/ 	.word	0x000000a8


	//----- nvinfo : EIATTR_FRAME_SIZE
	.align		4
.L_104:
        /*021c*/ 	.byte	0x04, 0x11
        /*021e*/ 	.short	(.L_106 - .L_105)
	.align		4
.L_105:
        /*0220*/ 	.word	index@(_ZN7cutlass13device_kernelIN5flash11enable_sm90INS1_16FlashAttnBwdSm90INS1_25CollectiveMainloopBwdSm90ILi2ELi1ELi1EN4cute5tupleIJNS5_1CILi1EEES8_S8_EEENS6_IJNS7_ILi64EEENS7_ILi80EEENS7_ILi256EEEEEENS_6half_tEfNS_4arch4Sm90ELb0ELb1ELb1ELb0ELb0ELb0ELb1ELb1ELi2ELi1ELi1ELi1ELb0EEENS1_24CollectiveEpilogueBwdGQAISD_fSG_Li256ELb0ELb0EEENS1_19SingleTileSchedulerILb0ELb0ELb0ELi80EEEEEEEEEvNT_6ParamsE)
        /*0224*/ 	.word	0x00000008


	//----- nvinfo : EIATTR_REGCOUNT
	.align		4
.L_106:
        /*0228*/ 	.byte	0x04, 0x2f
        /*022a*/ 	.short	(.L_108 - .L_107)
	.align		4
.L_107:
        /*022c*/ 	.word	index@(_ZN7cutlass13device_kernelIN5flash11enable_sm90INS1_16FlashAttnBwdSm90INS1_25CollectiveMainloopBwdSm90ILi2ELi1ELi1EN4cute5tupleIJNS5_1CILi1EEES8_S8_EEENS6_IJNS7_ILi64EEENS7_ILi80EEENS7_ILi256EEEEEENS_6half_tEfNS_4arch4Sm90ELb0ELb1ELb1ELb0ELb0ELb0ELb1ELb1ELi2ELi1ELi1ELi1ELb0EEENS1_21CollectiveEpilogueBwdISD_SE_SG_Li256ELb0ELb1ELi2EEENS1_19SingleTileSchedulerILb0ELb0ELb0ELi80EEEEEEEEEvNT_6ParamsE)
        /*0230*/ 	.word	0x000000a8


	//----- nvinfo : EIATTR_FRAME_SIZE
	.align		4
.L_108:
        /*0234*/ 	.byte	0x04, 0x11
        /*0236*/ 	.short	(.L_110 - .L_109)
	.align		4
.L_109:
        /*0238*/ 	.word	index@(_ZN7cutlass13device_kernelIN5flash11enable_sm90INS1_16FlashAttnBwdSm90INS1_25CollectiveMainloopBwdSm90ILi2ELi1ELi1EN4cute5tupleIJNS5_1CILi1EEES8_S8_EEENS6_IJNS7_ILi64EEENS7_ILi80EEENS7_ILi256EEEEEENS_6half_tEfNS_4arch4Sm90ELb0ELb1ELb1ELb0ELb0ELb0ELb1ELb1ELi2ELi1ELi1ELi1ELb0EEENS1_21CollectiveEpilogueBwdISD_SE_SG_Li256ELb0ELb1ELi2EEENS1_19SingleTileSchedulerILb0ELb0ELb0ELi80EEEEEEEEEvNT_6ParamsE)
        /*023c*/ 	.word	0x00000008


	//----- nvinfo : EIATTR_REGCOUNT
	.align		4
.L_110:
        /*0240*/ 	.byte	0x04, 0x2f
        /*0242*/ 	.short	(.L_112 - .L_111)
	.align		4
.L_111:
        /*0244*/ 	.word	index@(_ZN7cutlass13device_kernelIN5flash11enable_sm90INS1_16FlashAttnBwdSm90INS1_25CollectiveMainloopBwdSm90ILi2ELi1ELi1EN4cute5tupleIJNS5_1CILi1EEES8_S8_EEENS6_IJNS7_ILi64EEENS7_ILi80EEENS7_ILi256EEEEEENS_6half_tEfNS_4arch4Sm90ELb0ELb0ELb1ELb1ELb0ELb0ELb1ELb1ELi2ELi1ELi1ELi1ELb0EEENS1_24CollectiveEpilogueBwdGQAISD_fSG_Li256ELb1ELb0EEENS1_19SingleTileSchedulerILb1ELb0ELb0ELi80EEEEEEEEEvNT_6ParamsE)
        /*0248*/ 	.word	0x000000a8


	//----- nvinfo : EIATTR_FRAME_SIZE
	.align		4
.L_112:
        /*024c*/ 	.byte	0x04, 0x11
        /*024e*/ 	.short	(.L_114 - .L_113)
	.align		4
.L_113:
        /*0250*/ 	.word	index@(_ZN7cutlass13device_kernelIN5flash11enable_sm90INS1_16FlashAttnBwdSm90INS1_25CollectiveMainloopBwdSm90ILi2ELi1ELi1EN4cute5tupleIJNS5_1CILi1EEES8_S8_EEENS6_IJNS7_ILi64EEENS7_ILi80EEENS7_ILi256EEEEEENS_6half_tEfNS_4arch4Sm90ELb0ELb0ELb1ELb1ELb0ELb0ELb1ELb1ELi2ELi1ELi1ELi1ELb0EEENS1_24CollectiveEpilogueBwdGQAISD_fSG_Li256ELb1ELb0EEENS1_19SingleTileSchedulerILb1ELb0ELb0ELi80EEEEEEEEEvNT_6ParamsE)
        /*0254*/ 	.word	0x00000008


	//----- nvinfo : EIATTR_REGCOUNT
	.align		4
.L_114:
        /*0258*/ 	.byte	0x04, 0x2f
        /*025a*/ 	.short	(.L_116 - .L_115)
	.align		4
.L_115:
        /*025c*/ 	.word	index@(_ZN7cutlass13device_kernelIN5flash11enable_sm90INS1_16FlashAttnBwdSm90INS1_25CollectiveMainloopBwdSm90ILi2ELi1ELi1EN4cute5tupleIJNS5_1CILi1EEES8_S8_EEENS6_IJNS7_ILi64EEENS7_ILi80EEENS7_ILi256EEEEEENS_6half_tEfNS_4arch4Sm90ELb0ELb0ELb1ELb1ELb0ELb0ELb1ELb1ELi2ELi1ELi1ELi1ELb0EEENS1_21CollectiveEpilogueBwdISD_SE_SG_Li256ELb1ELb1ELi2EEENS1_19SingleTileSchedulerILb1ELb0ELb0ELi80EEEEEEEEEvNT_6ParamsE)
        /*0260*/ 	.word	0x000000a8


	//----- nvinfo : EIATTR_FRAME_SIZE
	.align		4
.L_116:
        /*0264*/ 	.byte	0x04, 0x11
        /*0266*/ 	.short	(.L_118 - .L_117)
	.align		4
.L_117:
        /*0268*/ 	.word	index@(_ZN7cutlass13device_kernelIN5flash11enable_sm90INS1_16FlashAttnBwdSm90INS1_25CollectiveMainloopBwdSm90ILi2ELi1ELi1EN4cute5tupleIJNS5_1CILi1EEES8_S8_EEENS6_IJNS7_ILi64EEENS7_ILi80EEENS7_ILi256EEEEEENS_6half_tEfNS_4arch4Sm90ELb0ELb0ELb1ELb1ELb0ELb0ELb1ELb1ELi2ELi1ELi1ELi1ELb0EEENS1_21CollectiveEpilogueBwdISD_SE_SG_Li256ELb1ELb1ELi2EEENS1_19SingleTileSchedulerILb1ELb0ELb0ELi80EEEEEEEEEvNT_6ParamsE)
        /*026c*/ 	.word	0x00000008


	//----- nvinfo : EIATTR_REGCOUNT
	.align		4
.L_118:
        /*0270*/ 	.byte	0x04, 0x2f
        /*0272*/ 	.short	(.L_120 - .L_119)
	.align		4
.L_119:
        /*0274*/ 	.word	index@(_ZN7cutlass13device_kernelIN5flash11enable_sm90INS1_16FlashAttnBwdSm90INS1_25CollectiveMainloopBwdSm90ILi2ELi1ELi1EN4cute5tupleIJNS5_1CILi1EEES8_S8_EEENS6_IJNS7_ILi64EEENS7_ILi80EEENS7_ILi256EEEEEENS_6half_tEfNS_4arch4Sm90ELb0ELb0ELb1ELb0ELb0ELb0ELb1ELb1ELi2ELi1ELi1ELi1ELb0EEENS1_24CollectiveEpilogueBwdGQAISD_fSG_Li256ELb0ELb0EEENS1_19SingleTileSchedulerILb0ELb0ELb0ELi80EEEEEEEEEvNT_6ParamsE)
        /*0278*/ 	.word	0x000000a8


	//----- nvinfo : EIATTR_FRAME_SIZE
	.align		4
.L_120:
        /*027c*/ 	.byte	0x04, 0x11
        /*027e*/ 	.short	(.L_122 - .L_121)
	.align		4
.L_121:
        /*0280*/ 	.word	index@(_ZN7cutlass13device_kernelIN5flash11enable_sm90INS1_16FlashAttnBwdSm90INS1_25CollectiveMainloopBwdSm90ILi2ELi1ELi1EN4cute5tupleIJNS5_1CILi1EEES8_S8_EEENS6_IJNS7_ILi64EEENS7_ILi80EEENS7_ILi256EEEEEENS_6half_tEfNS_4arch4Sm90ELb0ELb0ELb1ELb0ELb0ELb0ELb1ELb1ELi2ELi1ELi1ELi1ELb0EEENS1_24CollectiveEpilogueBwdGQAISD_fSG_Li256ELb0ELb0EEENS1_19SingleTileSchedulerILb0ELb0ELb0ELi80EEEEEEEEEvNT_6ParamsE)
        /*0284*/ 	.word	0x00000008


	//----- nvinfo : EIATTR_REGCOUNT
	.align		4
.L_122:
        /*0288*/ 	.byte	0x04, 0x2f
        /*028a*/ 	.short	(.L_124 - .L_123)
	.align		4
.L_123:
        /*028c*/ 	.word	index@(_ZN7cutlass13device_kernelIN5flash11enable_sm90INS1_16FlashAttnBwdSm90INS1_25CollectiveMainloopBwdSm90ILi2ELi1ELi1EN4cute5tupleIJNS5_1CILi1EEES8_S8_EEENS6_IJNS7_ILi64EEENS7_ILi80EEENS7_ILi256EEEEEENS_6half_tEfNS_4arch4Sm90ELb0ELb0ELb1ELb0ELb0ELb0ELb1ELb1ELi2ELi1ELi1ELi1ELb0EEENS1_21CollectiveEpilogueBwdISD_SE_SG_Li256ELb0ELb1ELi2EEENS1_19SingleTileSchedulerILb0ELb0ELb0ELi80EEEEEEEEEvNT_6ParamsE)
        /*0290*/ 	.word	0x000000a8


	//----- nvinfo : EIATTR_FRAME_SIZE
	.align		4
.L_124:
        /*0294*/ 	.byte	0x04, 0x11
        /*0296*/ 	.short	(.L_126 - .L_125)
	.align		4
.L_125:
        /*0298*/ 	.word	index@(_ZN7cutlass13device_kernelIN5flash11enable_sm90INS1_16FlashAttnBwdSm90INS1_25CollectiveMainloopBwdSm90ILi2ELi1ELi1EN4cute5tupleIJNS5_1CILi1EEES8_S8_EEENS6_IJNS7_ILi64EEENS7_ILi80EEENS7_ILi256EEEEEENS_6half_tEfNS_4arch4Sm90ELb0ELb0ELb1ELb0ELb0ELb0ELb1ELb1ELi2ELi1ELi1ELi1ELb0EEENS1_21CollectiveEpilogueBwdISD_SE_SG_Li256ELb0ELb1ELi2EEENS1_19SingleTileSchedulerILb0ELb0ELb0ELi80EEEEEEEEEvNT_6ParamsE)
        /*029c*/ 	.word	0x00000010


	//----- nvinfo : EIATTR_MIN_STACK_SIZE
	.align		4
.L_126:
        /*02a0*/ 	.byte	0x04, 0x12
        /*02a2*/ 	.short	(.L_128 - .L_127)
	.align		4
.L_127:
        /*02a4*/ 	.word	index@(_ZN7cutlass13device_kernelIN5flash11enable_sm90INS1_16FlashAttnBwdSm90INS1_25CollectiveMainloopBwdSm90ILi2ELi1ELi1EN4cute5tupleIJNS5_1CILi1EEES8_S8_EEENS6_IJNS7_ILi64EEENS7_ILi80EEENS7_ILi256EEEEEENS_6half_tEfNS_4arch4Sm90ELb0ELb0ELb1ELb0ELb0ELb0ELb1ELb1ELi2ELi1ELi1ELi1ELb0EEENS1_21CollectiveEpilogueBwdISD_SE_SG_Li256ELb0ELb1ELi2EEENS1_19SingleTileSchedulerILb0ELb0ELb0ELi80EEEEEEEEEvNT_6ParamsE)
        /*02a8*/ 	.word	0x00000010


	//----- nvinfo : EIATTR_MIN_STACK_SIZE
	.align		4
.L_128:
        /*02ac*/ 	.byte	0x04, 0x12
        /*02ae*/ 	.short	(.L_130 - .L_129)
	.align		4
.L_129:
        /*02b0*/ 	.word	index@(_ZN7cutlass13device_kernelIN5flash11enable_sm90INS1_16FlashAttnBwdSm90INS1_25CollectiveMainloopBwdSm90ILi2ELi1ELi1EN4cute5tupleIJNS5_1CILi1EEES8_S8_EEENS6_IJNS7_ILi64EEENS7_ILi80EEENS7_ILi256EEEEEENS_6half_tEfNS_4arch4Sm90ELb0ELb0ELb1ELb0ELb0ELb0ELb1ELb1ELi2ELi1ELi1ELi1ELb0EEENS1_24CollectiveEpilogueBwdGQAISD_fSG_Li256ELb0ELb0EEENS1_19SingleTileSchedulerILb0ELb0ELb0ELi80EEEEEEEEEvNT_6ParamsE)
        /*02b4*/ 	.word	0x00000008


	//----- nvinfo : EIATTR_MIN_STACK_SIZE
	.align		4
.L_130:
        /*02b8*/ 	.byte	0x04, 0x12
        /*02ba*/ 	.short	(.L_132 - .L_131)
	.align		4
.L_131:
        /*02bc*/ 	.word	index@(_ZN7cutlass13device_kernelIN5flash11enable_sm90INS1_16FlashAttnBwdSm90INS1_25CollectiveMainloopBwdSm90ILi2ELi1ELi1EN4cute5tupleIJNS5_1CILi1EEES8_S8_EEENS6_IJNS7_ILi64EEENS7_ILi80EEENS7_ILi256EEEEEENS_6half_tEfNS_4arch4Sm90ELb0ELb0ELb1ELb1ELb0ELb0ELb1ELb1ELi2ELi1ELi1ELi1ELb0EEENS1_21CollectiveEpilogueBwdISD_SE_SG_Li256ELb1ELb1ELi2EEENS1_19SingleTileSchedulerILb1ELb0ELb0ELi80EEEEEEEEEvNT_6ParamsE)
        /*02c0*/ 	.word	0x00000008


	//----- nvinfo : EIATTR_MIN_STACK_SIZE
	.align		4
.L_132:
        /*02c4*/ 	.byte	0x04, 0x12
        /*02c6*/ 	.short	(.L_134 - .L_133)
	.align		4
.L_133:
        /*02c8*/ 	.word	index@(_ZN7cutlass13device_kernelIN5flash11enable_sm90INS1_16FlashAttnBwdSm90INS1_25CollectiveMainloopBwdSm90ILi2ELi1ELi1EN4cute5tupleIJNS5_1CILi1EEES8_S8_EEENS6_IJNS7_ILi64EEENS7_ILi80EEENS7_ILi256EEEEEENS_6half_tEfNS_4arch4Sm90ELb0ELb0ELb1ELb1ELb0ELb0ELb1ELb1ELi2ELi1ELi1ELi1ELb0EEENS1_24CollectiveEpilogueBwdGQAISD_fSG_Li256ELb1ELb0EEENS1_19SingleTileSchedulerILb1ELb0ELb0ELi80EEEEEEEEEvNT_6ParamsE)
        /*02cc*/ 	.word	0x00000008


	//----- nvinfo : EIATTR_MIN_STACK_SIZE
	.align		4
.L_134:
        /*02d0*/ 	.byte	0x04, 0x12
        /*02d2*/ 	.short	(.L_136 - .L_135)
	.align		4
.L_135:
        /*02d4*/ 	.word	index@(_ZN7cutlass13device_kernelIN5flash11enable_sm90INS1_16FlashAttnBwdSm90INS1_25CollectiveMainloopBwdSm90ILi2ELi1ELi1EN4cute5tupleIJNS5_1CILi1EEES8_S8_EEENS6_IJNS7_ILi64EEENS7_ILi80EEENS7_ILi256EEEEEENS_6half_tEfNS_4arch4Sm90ELb0ELb1ELb1ELb0ELb0ELb0ELb1ELb1ELi2ELi1ELi1ELi1ELb0EEENS1_21CollectiveEpilogueBwdISD_SE_SG_Li256ELb0ELb1ELi2EEENS1_19SingleTileSchedulerILb0ELb0ELb0ELi80EEEEEEEEEvNT_6ParamsE)
        /*02d8*/ 	.word	0x00000008


	//----- nvinfo : EIATTR_MIN_STACK_SIZE
	.align		4
.L_136:
        /*02dc*/ 	.byte	0x04, 0x12
        /*02de*/ 	.short	(.L_138 - .L_137)
	.align		4
.L_137:
        /*02e0*/ 	.word	index@(_ZN7cutlass13device_kernelIN5flash11enable_sm90INS1_16FlashAttnBwdSm90INS1_25CollectiveMainloopBwdSm90ILi2ELi1ELi1EN4cute5tupleIJNS5_1CILi1EEES8_S8_EEENS6_IJNS7_ILi64EEENS7_ILi80EEENS7_ILi256EEEEEENS_6half_tEfNS_4arch4Sm90ELb0ELb1ELb1ELb0ELb0ELb0ELb1ELb1ELi2ELi1ELi1ELi1ELb0EEENS1_24CollectiveEpilogueBwdGQAISD_fSG_Li256ELb0ELb0EEENS1_19SingleTileSchedulerILb0ELb0ELb0ELi80EEEEEEEEEvNT_6ParamsE)
        /*02e4*/ 	.word	0x00000008


	//----- nvinfo : EIATTR_MIN_STACK_SIZE
	.align		4
.L_138:
        /*02e8*/ 	.byte	0x04, 0x12
        /*02ea*/ 	.short	(.L_140 - .L_139)
	.align		4
.L_139:
        /*02ec*/ 	.word	index@(_ZN7cutlass13device_kernelIN5flash11enable_sm90INS1_16FlashAttnBwdSm90INS1_25CollectiveMainloopBwdSm90ILi2ELi1ELi1EN4cute5tupleIJNS5_1CILi1EEES8_S8_EEENS6_IJNS7_ILi64EEENS7_ILi80EEENS7_ILi256EEEEEENS_6half_tEfNS_4arch4Sm90ELb0ELb1ELb1ELb1ELb0ELb0ELb1ELb1ELi2ELi1ELi1ELi1ELb0EEENS1_21CollectiveEpilogueBwdISD_SE_SG_Li256ELb1ELb1ELi2EEENS1_19SingleTileSchedulerILb1ELb0ELb0ELi80EEEEEEEEEvNT_6ParamsE)
        /*02f0*/ 	.word	0x00000008


	//----- nvinfo : EIATTR_MIN_STACK_SIZE
	.align		4
.L_140:
        /*02f4*/ 	.byte	0x04, 0x12
        /*02f6*/ 	.short	(.L_142 - .L_141)
	.align		4
.L_141:
        /*02f8*/ 	.word	index@(_ZN7cutlass13device_kernelIN5flash11enable_sm90INS1_16FlashAttnBwdSm90INS1_25CollectiveMainloopBwdSm90ILi2ELi1ELi1EN4cute5tupleIJNS5_1CILi1EEES8_S8_EEENS6_IJNS7_ILi64EEENS7_ILi80EEENS7_ILi256EEEEEENS_6half_tEfNS_4arch4Sm90ELb0ELb1ELb1ELb1ELb0ELb0ELb1ELb1ELi2ELi1ELi1ELi1ELb0EEENS1_24CollectiveEpilogueBwdGQAISD_fSG_Li256ELb1ELb0EEENS1_19SingleTileSchedulerILb1ELb0ELb0ELi80EEEEEEEEEvNT_6ParamsE)
        /*02fc*/ 	.word	0x00000008


	//----- nvinfo : EIATTR_MIN_STACK_SIZE
	.align		4
.L_142:
        /*0300*/ 	.byte	0x04, 0x12
        /*0302*/ 	.short	(.L_144 - .L_143)
	.align		4
.L_143:
        /*0304*/ 	.word	index@(_ZN7cutlass13device_kernelIN5flash11enable_sm90INS1_16FlashAttnBwdSm90INS1_25CollectiveMainloopBwdSm90ILi2ELi1ELi1EN4cute5tupleIJNS5_1CILi1EEES8_S8_EEENS6_IJNS7_ILi64EEENS7_ILi80EEENS7_ILi256EEEEEENS_6half_tEfNS_4arch4Sm90ELb1ELb0ELb1ELb0ELb0ELb0ELb1ELb1ELi2ELi1ELi1ELi1ELb0EEENS1_21CollectiveEpilogueBwdISD_SE_SG_Li256ELb0ELb1ELi2EEENS1_25SingleTileBwdLPTSchedulerILb0ELi80ELb0EEEEEEEEEvNT_6ParamsE)
        /*0308*/ 	.word	0x00000018


	//----- nvinfo : EIATTR_MIN_STACK_SIZE
	.align		4
.L_144:
        /*030c*/ 	.byte	0x04, 0x12
        /*030e*/ 	.short	(.L_146 - .L_145)
	.align		4
.L_145:
        /*0310*/ 	.word	index@(_ZN7cutlass13device_kernelIN5flash11enable_sm90INS1_16FlashAttnBwdSm90INS1_25CollectiveMainloopBwdSm90ILi2ELi1ELi1EN4cute5tupleIJNS5_1CILi1EEES8_S8_EEENS6_IJNS7_ILi64EEENS7_ILi80EEENS7_ILi256EEEEEENS_6half_tEfNS_4arch4Sm90ELb1ELb0ELb1ELb0ELb0ELb0ELb1ELb1ELi2ELi1ELi1ELi1ELb0EEENS1_24CollectiveEpilogueBwdGQAISD_fSG_Li256ELb0ELb0EEENS1_25SingleTileBwdLPTSchedulerILb0ELi80ELb0EEEEEEEEEvNT_6ParamsE)
        /*0314*/ 	.word	0x00000020


	//----- nvinfo : EIATTR_MIN_STACK_SIZE
	.align		4
.L_146:
        /*0318*/ 	.byte	0x04, 0x12
        /*031a*/ 	.short	(.L_148 - .L_147)
	.align		4
.L_147:
        /*031c*/ 	.word	index@(_ZN7cutlass13device_kernelIN5flash11enable_sm90INS1_16FlashAttnBwdSm90INS1_25CollectiveMainloopBwdSm90ILi2ELi1ELi1EN4cute5tupleIJNS5_1CILi1EEES8_S8_EEENS6_IJNS7_ILi64EEENS7_ILi80EEENS7_ILi256EEEEEENS_6half_tEfNS_4arch4Sm90ELb1ELb0ELb1ELb1ELb0ELb0ELb1ELb1ELi2ELi1ELi1ELi1ELb0EEENS1_21CollectiveEpilogueBwdISD_SE_SG_Li256ELb1ELb1ELi2EEENS1_25SingleTileBwdLPTSchedulerILb1ELi80ELb0EEEEEEEEEvNT_6ParamsE)
        /*0320*/ 	.word	0x00000018


	//----- nvinfo : EIATTR_MIN_STACK_SIZE
	.align		4
.L_148:
        /*0324*/ 	.byte	0x04, 0x12
        /*0326*/ 	.short	(.L_150 - .L_149)
	.align		4
.L_149:
        /*0328*/ 	.word	index@(_ZN7cutlass13device_kernelIN5flash11enable_sm90INS1_16FlashAttnBwdSm90INS1_25CollectiveMainloopBwdSm90ILi2ELi1ELi1EN4cute5tupleIJNS5_1CILi1EEES8_S8_EEENS6_IJNS7_ILi64EEENS7_ILi80EEENS7_ILi256EEEEEENS_6half_tEfNS_4arch4Sm90ELb1ELb0ELb1ELb1ELb0ELb0ELb1ELb1ELi2ELi1ELi1ELi1ELb0EEENS1_24CollectiveEpilogueBwdGQAISD_fSG_Li256ELb1ELb0EEENS1_25SingleTileBwdLPTSchedulerILb1ELi80ELb0EEEEEEEEEvNT_6ParamsE)
        /*032c*/ 	.word	0x00000018


	//----- nvinfo : EIATTR_MIN_STACK_SIZE
	.align		4
.L_150:
        /*0330*/ 	.byte	0x04, 0x12
        /*0332*/ 	.short	(.L_152 - .L_151)
	.align		4
.L_151:
        /*0334*/ 	.word	index@(_ZN7cutlass13device_kernelIN5flash11enable_sm90INS1_16FlashAttnBwdSm90INS1_25CollectiveMainloopBwdSm90ILi2ELi1ELi1EN4cute5tupleIJNS5_1CILi1EEES8_S8_EEENS6_IJNS7_ILi64EEENS7_ILi80EEENS7_ILi256EEEEEENS_6half_tEfNS_4arch4Sm90ELb0ELb0ELb0ELb0ELb0ELb0ELb1ELb1ELi2ELi1ELi1ELi1ELb0EEENS1_21CollectiveEpilogueBwdISD_SE_SG_Li256ELb0ELb1ELi2EEENS1_19SingleTileSchedulerILb0ELb0ELb0ELi80EEEEEEEEEvNT_6ParamsE)
        /*0338*/ 	.word	0x00000008


	//----- nvinfo : EIATTR_MIN_STACK_SIZE
	.align		4
.L_152:
        /*033c*/ 	.byte	0x04, 0x12
        /*033e*/ 	.short	(.L_154 - .L_153)
	.align		4
.L_153:
        /*0340*/ 	.word	index@(_ZN7cutlass13device_kernelIN5flash11enable_sm90INS1_16FlashAttnBwdSm90INS1_25CollectiveMainloopBwdSm90ILi2ELi1ELi1EN4cute5tupleIJNS5_1CILi1EEES8_S8_EEENS6_IJNS7_ILi64EEENS7_ILi80EEENS7_ILi256EEEEEENS_6half_tEfNS_4arch4Sm90ELb0ELb0ELb0ELb0ELb0ELb0ELb1ELb1ELi2ELi1ELi1ELi1ELb0EEENS1_24CollectiveEpilogueBwdGQAISD_fSG_Li256ELb0ELb0EEENS1_19SingleTileSchedulerILb0ELb0ELb0ELi80EEEEEEEEEvNT_6ParamsE)
        /*0344*/ 	.word	0x00000008


	//----- nvinfo : EIATTR_MIN_STACK_SIZE
	.align		4
.L_154:
        /*0348*/ 	.byte	0x04, 0x12
        /*034a*/ 	.short	(.L_156 - .L_155)
	.align		4
.L_155:
        /*034c*/ 	.word	index@(_ZN7cutlass13device_kernelIN5flash11enable_sm90INS1_16FlashAttnBwdSm90INS1_25CollectiveMainloopBwdSm90ILi2ELi1ELi1EN4cute5tupleIJNS5_1CILi1EEES8_S8_EEENS6_IJNS7_ILi64EEENS7_ILi80EEENS7_ILi256EEEEEENS_6half_tEfNS_4arch4Sm90ELb0ELb0ELb0ELb1ELb0ELb0ELb1ELb1ELi2ELi1ELi1ELi1ELb0EEENS1_21CollectiveEpilogueBwdISD_SE_SG_Li256ELb1ELb1ELi2EEENS1_19SingleTileSchedulerILb1ELb0ELb0ELi80EEEEEEEEEvNT_6ParamsE)
        /*0350*/ 	.word	0x00000010


	//----- nvinfo : EIATTR_MIN_STACK_SIZE
	.align		4
.L_156:
        /*0354*/ 	.byte	0x04, 0x12
        /*0356*/ 	.short	(.L_158 - .L_157)
	.align		4
.L_157:
        /*0358*/ 	.word	index@(_ZN7cutlass13device_kernelIN5flash11enable_sm90INS1_16FlashAttnBwdSm90INS1_25CollectiveMainloopBwdSm90ILi2ELi1ELi1EN4cute5tupleIJNS5_1CILi1EEES8_S8_EEENS6_IJNS7_ILi64EEENS7_ILi80EEENS7_ILi256EEEEEENS_6half_tEfNS_4arch4Sm90ELb0ELb0ELb0ELb1ELb0ELb0ELb1ELb1ELi2ELi1ELi1ELi1ELb0EEENS1_24CollectiveEpilogueBwdGQAISD_fSG_Li256ELb1ELb0EEENS1_19SingleTileSchedulerILb1ELb0ELb0ELi80EEEEEEEEEvNT_6ParamsE)
        /*035c*/ 	.word	0x00000010


	//----- nvinfo : EIATTR_MIN_STACK_SIZE
	.align		4
.L_158:
        /*0360*/ 	.byte	0x04, 0x12
        /*0362*/ 	.short	(.L_160 - .L_159)
	.align		4
.L_159:
        /*0364*/ 	.word	index@(_ZN7cutlass13device_kernelIN5flash11enable_sm90INS1_16FlashAttnBwdSm90INS1_25CollectiveMainloopBwdSm90ILi2ELi1ELi1EN4cute5tupleIJNS5_1CILi1EEES8_S8_EEENS6_IJNS7_ILi64EEENS7_ILi80EEENS7_ILi256EEEEEENS_6half_tEfNS_4arch4Sm90ELb0ELb1ELb0ELb0ELb0ELb0ELb1ELb1ELi2ELi1ELi1ELi1ELb0EEENS1_21CollectiveEpilogueBwdISD_SE_SG_Li256ELb0ELb1ELi2EEENS1_19SingleTileSchedulerILb0ELb0ELb0ELi80EEEEEEEEEvNT_6ParamsE)
        /*0368*/ 	.word	0x00000008


	//----- nvinfo : EIATTR_MIN_STACK_SIZE
	.align		4
.L_160:
        /*036c*/ 	.byte	0x04, 0x12
        /*036e*/ 	.short	(.L_162 - .L_161)
	.align		4
.L_161:
        /*0370*/ 	.word	index@(_ZN7cutlass13device_kernelIN5flash11enable_sm90INS1_16FlashAttnBwdSm90INS1_25CollectiveMainloopBwdSm90ILi2ELi1ELi1EN4cute5tupleIJNS5_1CILi1EEES8_S8_EEENS6_IJNS7_ILi64EEENS7_ILi80EEENS7_ILi256EEEEEENS_6half_tEfNS_4arch4Sm90ELb0ELb1ELb0ELb0ELb0ELb0ELb1ELb1ELi2ELi1ELi1ELi1ELb0EEENS1_24CollectiveEpilogueBwdGQAISD_fSG_Li256ELb0ELb0EEENS1_19SingleTileSchedulerILb0ELb0ELb0ELi80EEEEEEEEEvNT_6ParamsE)
        /*0374*/ 	.word	0x00000008


	//----- nvinfo : EIATTR_MIN_STACK_SIZE
	.align		4
.L_162:
        /*0378*/ 	.byte	0x04, 0x12
        /*037a*/ 	.short	(.L_164 - .L_163)
	.align		4
.L_163:
        /*037c*/ 	.word	index@(_ZN7cutlass13device_kernelIN5flash11enable_sm90INS1_16FlashAttnBwdSm90INS1_25CollectiveMainloopBwdSm90ILi2ELi1ELi1EN4cute5tupleIJNS5_1CILi1EEES8_S8_EEENS6_IJNS7_ILi64EEENS7_ILi80EEENS7_ILi256EEEEEENS_6half_tEfNS_4arch4Sm90ELb0ELb1ELb0ELb1ELb0ELb0ELb1ELb1ELi2ELi1ELi1ELi1ELb0EEENS1_21CollectiveEpilogueBwdISD_SE_SG_Li256ELb1ELb1ELi2EEENS1_19SingleTileSchedulerILb1ELb0ELb0ELi80EEEEEEEEEvNT_6ParamsE)
        /*0380*/ 	.word	0x00000008


	//----- nvinfo : EIATTR_MIN_STACK_SIZE
	.align		4
.L_164:
        /*0384*/ 	.byte	0x04, 0x12
        /*0386*/ 	.short	(.L_166 - .L_165)
	.align		4
.L_165:
        /*0388*/ 	.word	index@(_ZN7cutlass13device_kernelIN5flash11enable_sm90INS1_16FlashAttnBwdSm90INS1_25CollectiveMainloopBwdSm90ILi2ELi1ELi1EN4cute5tupleIJNS5_1CILi1EEES8_S8_EEENS6_IJNS7_ILi64EEENS7_ILi80EEENS7_ILi256EEEEEENS_6half_tEfNS_4arch4Sm90ELb0ELb1ELb0ELb1ELb0ELb0ELb1ELb1ELi2ELi1ELi1ELi1ELb0EEENS1_24CollectiveEpilogueBwdGQAISD_fSG_Li256ELb1ELb0EEENS1_19SingleTileSchedulerILb1ELb0ELb0ELi80EEEEEEEEEvNT_6ParamsE)
        /*038c*/ 	.word	0x00000008


	//----- nvinfo : EIATTR_MIN_STACK_SIZE
	.align		4
.L_166:
        /*0390*/ 	.byte	0x04, 0x12
        /*0392*/ 	.short	(.L_168 - .L_167)
	.align		4
.L_167:
        /*0394*/ 	.word	index@(_ZN7cutlass13device_kernelIN5flash11enable_sm90INS1_16FlashAttnBwdSm90INS1_25CollectiveMainloopBwdSm90ILi2ELi1ELi1EN4cute5tupleIJNS5_1CILi1EEES8_S8_EEENS6_IJNS7_ILi64EEENS7_ILi80EEENS7_ILi256EEEEEENS_6half_tEfNS_4arch4Sm90ELb1ELb0ELb0ELb0ELb0ELb0ELb1ELb1ELi2ELi1ELi1ELi1ELb0EEENS1_21CollectiveEpilogueBwdISD_SE_SG_Li256ELb0ELb1ELi2EEENS1_25SingleTileBwdLPTSchedulerILb0ELi80ELb0EEEEEEEEEvNT_6ParamsE)
        /*0398*/ 	.word	0x00000010


	//----- nvinfo : EIATTR_MIN_STACK_SIZE
	.align		4
.L_168:
        /*039c*/ 	.byte	0x04, 0x12
        /*039e*/ 	.short	(.L_170 - .L_169)
	.align		4
.L_169:
        /*03a0*/ 	.word	index@(_ZN7cutlass13device_kernelIN5flash11enable_sm90INS1_16FlashAttnBwdSm90INS1_25CollectiveMainloopBwdSm90ILi2ELi1ELi1EN4cute5tupleIJNS5_1CILi1EEES8_S8_EEENS6_IJNS7_ILi64EEENS7_ILi80EEENS7_ILi256EEEEEENS_6half_tEfNS_4arch4Sm90ELb1ELb0ELb0ELb0ELb0ELb0ELb1ELb1ELi2ELi1ELi1ELi1ELb0EEENS1_24CollectiveEpilogueBwdGQAISD_fSG_Li256ELb0ELb0EEENS1_25SingleTileBwdLPTSchedulerILb0ELi80ELb0EEEEEEEEEvNT_6ParamsE)
        /*03a4*/ 	.word	0x00000010


	//----- nvinfo : EIATTR_MIN_STACK_SIZE
	.align		4
.L_170:
        /*03a8*/ 	.byte	0x04, 0x12
        /*03aa*/ 	.short	(.L_172 - .L_171)
	.align		4
.L_171:
        /*03ac*/ 	.word	index@(_ZN7cutlass13device_kernelIN5flash22FlashAttnBwdPreprocessIN4cute5tupleIJNS3_1CILi64EEENS5_ILi256EEEEEENS_6half_tEfNS_4arch4Sm90ELb1ELb0EEEEEvNT_6ParamsE)
        /*03b0*/ 	.word	0x00000000


	//----- nvinfo : EIATTR_MIN_STACK_SIZE
	.align		4
.L_172:
        /*03b4*/ 	.byte	0x04, 0x12
        /*03b6*/ 	.short	(.L_174 - .L_173)
	.align		4
.L_173:
        /*03b8*/ 	.word	index@(_ZN7cutlass13device_kernelIN5flash11enable_sm90INS1_16FlashAttnBwdSm90INS1_25CollectiveMainloopBwdSm90ILi2ELi1ELi1EN4cute5tupleIJNS5_1CILi1EEES8_S8_EEENS6_IJNS7_ILi64EEENS7_ILi80EEENS7_ILi256EEEEEENS_6half_tEfNS_4arch4Sm90ELb1ELb0ELb0ELb1ELb0ELb0ELb1ELb1ELi2ELi1ELi1ELi1ELb0EEENS1_21CollectiveEpilogueBwdISD_SE_SG_Li256ELb1ELb1ELi2EEENS1_25SingleTileBwdLPTSchedulerILb1ELi80ELb0EEEEEEEEEvNT_6ParamsE)
        /*03bc*/ 	.word	0x00000010


	//----- nvinfo : EIATTR_MIN_STACK_SIZE
	.align		4
.L_174:
        /*03c0*/ 	.byte	0x04, 0x12
        /*03c2*/ 	.short	(.L_176 - .L_175)
	.align		4
.L_175:
        /*03c4*/ 	.word	index@(_ZN7cutlass13device_kernelIN5flash32FlashAttnBwdPostprocessConvertdQIN4cute5tupleIJNS3_1CILi80EEENS5_ILi256EEEEEENS_6half_tEfNS_4arch4Sm90ELi256ENS3_8TiledMMAINS3_8MMA_AtomIJNS3_4SM904GMMA25MMA_64x16x16_F32F16F16_SSILNSF_5MajorE1ELSH_1ELNSF_7ScaleInE1ELSI_1EEEEEENS3_6LayoutINS4_IJNS5_ILi2EEENS5_ILi1EEESN_EEENS4_IJSN_NS5_ILi0EEESP_EEEEENS4_IJNS3_10UnderscoreESS_SS_EEEEELb1EEEEEvNT_6ParamsE)
        /*03c8*/ 	.word	0x00000000


	//----- nvinfo : EIATTR_MIN_STACK_SIZE
	.align		4
.L_176:
        /*03cc*/ 	.byte	0x04, 0x12
        /*03ce*/ 	.short	(.L_178 - .L_177)
	.align		4
.L_177:
        /*03d0*/ 	.word	index@(_ZN7cutlass13device_kernelIN5flash32FlashAttnBwdPostprocessConvertdQIN4cute5tupleIJNS3_1CILi64EEENS5_ILi256EEEEEENS_6half_tEfNS_4arch4Sm90ELi256ENS3_8TiledMMAINS3_8MMA_AtomIJNS3_4SM904GMMA25MMA_64x64x16_F32F16F16_SSILNSF_5MajorE1ELSH_0ELNSF_7ScaleInE1ELSI_1EEEEEENS3_6LayoutINS4_IJNS5_ILi2EEENS5_ILi1EEESN_EEENS4_IJSN_NS5_ILi0EEESP_EEEEENS4_IJNS3_10UnderscoreESS_SS_EEEEELb1EEEEEvNT_6ParamsE)
        /*03d4*/ 	.word	0x00000000


	//----- nvinfo : EIATTR_MIN_STACK_SIZE
	.align		4
.L_178:
        /*03d8*/ 	.byte	0x04, 0x12
        /*03da*/ 	.short	(.L_180 - .L_179)
	.align		4
.L_179:
        /*03dc*/ 	.word	index@(_ZN7cutlass13device_kernelIN5flash11enable_sm90INS1_16FlashAttnBwdSm90INS1_25CollectiveMainloopBwdSm90ILi2ELi1ELi1EN4cute5tupleIJNS5_1CILi1EEES8_S8_EEENS6_IJNS7_ILi64EEENS7_ILi80EEENS7_ILi256EEEEEENS_6half_tEfNS_4arch4Sm90ELb1ELb0ELb0ELb1ELb0ELb0ELb1ELb1ELi2ELi1ELi1ELi1ELb0EEENS1_24CollectiveEpilogueBwdGQAISD_fSG_Li256ELb1ELb0EEENS1_25SingleTileBwdLPTSchedulerILb1ELi80ELb0EEEEEEEEEvNT_6ParamsE)
        /*03e0*/ 	.word	0x00000008


	//----- nvinfo : EIATTR_MIN_STACK_SIZE
	.align		4
.L_180:
        /*03e4*/ 	.byte	0x04, 0x12
        /*03e6*/ 	.short	(.L_182 - .L_181)
	.align		4
.L_181:
        /*03e8*/ 	.word	index@(_ZN7cutlass13device_kernelIN5flash22FlashAttnBwdPreprocessIN4cute5tupleIJNS3_1CILi64EEENS5_ILi256EEEEEENS_6half_tEfNS_4arch4Sm90ELb1ELb1EEEEEvNT_6ParamsE)
        /*03ec*/ 	.word	0x00000000
.L_182:


//--------------------- .nv.compat                --------------------------
	.section	.nv.compat,"",@"SHT_CUDA_COMPAT_INFO"
	.align	4
        /*0000*/ 	.byte	0x02, 0x09, 0x01, 0x00, 0x02, 0x02, 0x04, 0x00, 0x02, 0x05, 0x05, 0x00, 0x03, 0x07, 0x01, 0x01
        /*0010*/ 	.byte	0x02, 0x03, 0x01, 0x00, 0x02, 0x06, 0x01, 0x00, 0x04, 0x0b, 0x08, 0x00, 0x00, 0x00, 0x00, 0x00
        /*0020*/ 	.byte	0x00, 0x00, 0x00, 0x00


//--------------------- .nv.info._ZN7cutlass13device_kernelIN5flash11enable_sm90INS1_16FlashAttnBwdSm90INS1_25CollectiveMainloopBwdSm90ILi2ELi1ELi1EN4cute5tupleIJNS5_1CILi1EEES8_S8_EEENS6_IJNS7_ILi64EEENS7_ILi80EEENS7_ILi256EEEEEENS_6half_tEfNS_4arch4Sm90ELb0ELb0ELb1ELb0ELb0ELb0ELb1ELb1ELi2ELi1ELi1ELi1ELb0EEENS1_21CollectiveEpilogueBwdISD_SE_SG_Li256ELb0ELb1ELi2EEENS1_19SingleTileSchedulerILb0ELb0ELb0ELi80EEEEEEEEEvNT_6ParamsE --------------------------
	.section	.nv.info._ZN7cutlass13device_kernelIN5flash11enable_sm90INS1_16FlashAttnBwdSm90INS1_25CollectiveMainloopBwdSm90ILi2ELi1ELi1EN4cute5tupleIJNS5_1CILi1EEES8_S8_EEENS6_IJNS7_ILi64EEENS7_ILi80EEENS7_ILi256EEEEEENS_6half_tEfNS_4arch4Sm90ELb0ELb0ELb1ELb0ELb0ELb0ELb1ELb1ELi2ELi1ELi1ELi1ELb0EEENS1_21CollectiveEpilogueBwdISD_SE_SG_Li256ELb0ELb1ELi2EEENS1_19SingleTileSchedulerILb0ELb0ELb0ELi80EEEEEEEEEvNT_6ParamsE,"",@"SHT_CUDA_INFO"
	.sectionflags	@""
	.align	4


	//----- nvinfo : EIATTR_CUDA_API_VERSION
	.align		4
        /*0000*/ 	.byte	0x04, 0x37
        /*0002*/ 	.short	(.L_184 - .L_183)
.L_183:
        /*0004*/ 	.word	0x00000082


	//----- nvinfo : EIATTR_KPARAM_INFO
	.align		4
.L_184:
        /*0008*/ 	.byte	0x04, 0x17
        /*000a*/ 	.short	(.L_186 - .L_185)
.L_185:
        /*000c*/ 	.word	0x00000000
        /*0010*/ 	.short	0x0000
        /*0012*/ 	.short	0x0070
        /*0014*/ 	.byte	0x00, 0xf0, 0x01, 0x24


	//----- nvinfo : EIATTR_SPARSE_MMA_MASK
	.align		4
.L_186:
        /*0018*/ 	.byte	0x03, 0x50
        /*001a*/ 	.short	0x0000


	//----- nvinfo : EIATTR_MAXREG_COUNT
	.align		4
        /*001c*/ 	.byte	0x03, 0x1b
        /*001e*/ 	.short	0x00a8


	//----- nvinfo : EIATTR_NUM_BARRIERS
	.align		4
        /*0020*/ 	.byte	0x02, 0x4c
        /*0022*/ 	.byte	0x0a
	.zero		1


	//----- nvinfo : EIATTR_EXTERNS
	.align		4
        /*0024*/ 	.byte	0x04, 0x0f
        /*0026*/ 	.short	(.L_188 - .L_187)


	//   ....[0]....
	.align		4
.L_187:
        /*0028*/ 	.word	index@(__assertfail)


	//----- nvinfo : EIATTR_ANNOTATIONS
	.align		4
.L_188:
        /*002c*/ 	.byte	0x04, 0x55
        /*002e*/ 	.short	(.L_190 - .L_189)


	//   ....[0]....
.L_189:
        /*0030*/ 	.word	0x00000001
        /*0034*/ 	.byte	0x80, 0x0a, 0x00, 0x00, 0x01, 0x00, 0x00, 0x00, 0xf0, 0x0f, 0x00, 0x00, 0x01, 0x00, 0x00, 0x00
        /*0044*/ 	.byte	0xb0, 0x98, 0x00, 0x00, 0x01, 0x00, 0x00, 0x00, 0x40, 0xa3, 0x00, 0x00, 0x01, 0x00, 0x00, 0x00
        /*0054*/ 	.byte	0xa0, 0xba, 0x00, 0x00, 0x01, 0x00, 0x00, 0x00, 0x00, 0xbb, 0x00, 0x00


	//----- nvinfo : EIATTR_MERCURY_ISA_VERSION
	.align		4
.L_190:
        /*0060*/ 	.byte	0x03, 0x5f
        /*0062*/ 	.short	0x0101


	//----- nvinfo : EIATTR_INT_WARP_WIDE_INSTR_OFFSETS
	.align		4
        /*0064*/ 	.byte	0x04, 0x31
        /*0066*/ 	.short	(.L_192 - .L_191)


	//   ....[0]....
.L_191:
        /*0068*/ 	.word	0x000001e0


	//   ....[1]....
        /*006c*/ 	.word	0x00000290


	//----- nvinfo : EIATTR_COOP_GROUP_MASK_REGIDS
	.align		4
.L_192:
        /*0070*/ 	.byte	0x04, 0x29
        /*0072*/ 	.short	(.L_194 - .L_193)


	//   ....[0]....
.L_193:
        /*0074*/ 	.word	0xffffffff


	//   ....[1]....
        /*0078*/ 	.word	0xffffffff


	//   ....[2]....
        /*007c*/ 	.word	0xffffffff


	//   ....[3]....
        /*0080*/ 	.word	0xffffffff


	//   ....[4]....
        /*0084*/ 	.word	0xffffffff


	//   ....[5]....
        /*0088*/ 	.word	0xffffffff


	//   ....[6]....
        /*008c*/ 	.word	0xffffffff


	//----- nvinfo : EIATTR_COOP_GROUP_INSTR_OFFSETS
	.align		4
.L_194:
        /*0090*/ 	.byte	0x04, 0x28
        /*0092*/ 	.short	(.L_196 - .L_195)


	//   ....[0]....
.L_195:
        /*0094*/ 	.word	0x00000060


	//   ....[1]....
        /*0098*/ 	.word	0x000001f0


	//   ....[2]....
        /*009c*/ 	.word	0x000002a0


	//   ....[3]....
        /*00a0*/ 	.word	0x00000400


	//   ....[4]....
        /*00a4*/ 	.word	0x000006d0


	//   ....[5]....
        /*00a8*/ 	.word	0x0000a9c0


	//   ....[6]....
        /*00ac*/ 	.word	0x0000af30


	//----- nvinfo : EIATTR_REG_RECONFIG
	.align		4
.L_196:
        /*00b0*/ 	.byte	0x01, 0x54
	.zero		2


	//----- nvinfo : EIATTR_SYSCALL_OFFSETS
	.align		4
        /*00b4*/ 	.byte	0x04, 0x46
        /*00b6*/ 	.short	(.L_198 - .L_197)


	//   ....[0]....
.L_197:
        /*00b8*/ 	.word	0x00009fb0


	//   ....[1]....
        /*00bc*/ 	.word	0x0000a0f0


	//   ....[2]....
        /*00c0*/ 	.word	0x0000a210


	//   ....[3]....
        /*00c4*/ 	.word	0x0000a330


	//----- nvinfo : EIATTR_MBARRIER_INSTR_OFFSETS
	.align		4
.L_198:
        /*00c8*/ 	.byte	0x04, 0x39
        /*00ca*/ 	.short	(.L_200 - .L_199)


	//   ....[0]....
.L_199:
        /*00cc*/ 	.word	0x000002c0
        /*00d0*/ 	.word	0x000000ff
        /*00d4*/ 	.word	0x00031800
        /*00d8*/ 	.short	0x0100
        /*00da*/ 	.byte	0x06
	.zero		1


	//   ....[1]....
        /*00dc*/ 	.word	0x000003b0
        /*00e0*/ 	.word	0x000000ff
        /*00e4*/ 	.word	0x00031810
        /*00e8*/ 	.short	0x0100
        /*00ea*/ 	.byte	0x08
	.zero		1


	//   ....[2]....
        /*00ec*/ 	.word	0x000003c0
        /*00f0*/ 	.word	0x000000ff
        /*00f4*/ 	.word	0x00031820
        /*00f8*/ 	.short	0x0100
        /*00fa*/ 	.byte	0x08
	.zero		1


	//   ....[3]....
        /*00fc*/ 	.word	0x000003d0
        /*0100*/ 	.word	0x000000ff
        /*0104*/ 	.word	0x00031818
        /*0108*/ 	.short	0x0100
        /*010a*/ 	.byte	0x08
	.zero		1


	//   ....[4]....
        /*010c*/ 	.word	0x000003e0
        /*0110*/ 	.word	0x000000ff
        /*0114*/ 	.word	0x00031828
        /*0118*/ 	.short	0x0100
        /*011a*/ 	.byte	0x08
	.zero		1


	//   ....[5]....
        /*011c*/ 	.word	0x00000510
        /*0120*/ 	.word	0x000000ff
        /*0124*/ 	.word	0x00031830
        /*0128*/ 	.short	0x0100
        /*012a*/ 	.byte	0x08
	.zero		1


	//   ....[6]....
        /*012c*/ 	.word	0x00000520
        /*0130*/ 	.word	0x000000ff
        /*0134*/ 	.word	0x00031838
        /*0138*/ 	.short	0x0100
        /*013a*/ 	.byte	0x08
	.zero		1


	//   ....[7]....
        /*013c*/ 	.word	0x00000670
        /*0140*/ 	.word	0x000000ff
        /*0144*/ 	.word	0x00031800
        /*0148*/ 	.short	0x010a
        /*014a*/ 	.byte	0x3c
	.zero		1


	//   ....[8]....
        /*014c*/ 	.word	0x000006f0
        /*0150*/ 	.word	0x000000ff
        /*0154*/ 	.word	0x00031800
        /*0158*/ 	.short	0x010a
        /*015a*/ 	.byte	0x3c
	.zero		1


	//   ....[9]....
        /*015c*/ 	.word	0x000010a0
        /*0160*/ 	.word	0x00000011
        /*0164*/ 	.word	0x00031810
        /*0168*/ 	.short	0x010a
        /*016a*/ 	.byte	0x3f
	.zero		1


	//   ....[10]....
        /*016c*/ 	.word	0x00001180
        /*0170*/ 	.word	0x00000011
        /*0174*/ 	.word	0x00031810
        /*0178*/ 	.short	0x010a
        /*017a*/ 	.byte	0x3f
	.zero		1


	//   ....[11]....
        /*017c*/ 	.word	0x000036f0
        /*0180*/ 	.word	0x000000ff
        /*0184*/ 	.word	0x00031830
        /*0188*/ 	.short	0x010a
        /*018a*/ 	.byte	0x3c
	.zero		1


	//   ....[12]....
        /*018c*/ 	.word	0x000037b0
        /*0190*/ 	.word	0x000000ff
        /*0194*/ 	.word	0x00031830
        /*0198*/ 	.short	0x010a
        /*019a*/ 	.byte	0x3c
	.zero		1


	//   ....[13]....
        /*019c*/ 	.word	0x00008f60
        /*01a0*/ 	.word	0x000000ff
        /*01a4*/ 	.word	0x00000000
        /*01a8*/ 	.short	0x0101
        /*01aa*/ 	.byte	0x04
	.zero		1


	//   ....[14]....
        /*01ac*/ 	.word	0x00009930
        /*01b0*/ 	.word	0x00000011
        /*01b4*/ 	.word	0x00000000
        /*01b8*/ 	.short	0x0101
        /*01ba*/ 	.byte	0x3f
	.zero		1


	//   ....[15]....
        /*01bc*/ 	.word	0x0000b250
        /*01c0*/ 	.word	0x00000008
        /*01c4*/ 	.word	0x00031820
        /*01c8*/ 	.short	0x010a
        /*01ca*/ 	.byte	0x3f
	.zero		1


	//   ....[16]....
        /*01cc*/ 	.word	0x0000ba20
        /*01d0*/ 	.word	0x00000008
        /*01d4*/ 	.word	0x00031838
        /*01d8*/ 	.short	0x010a
        /*01da*/ 	.byte	0x3f
	.zero		1


	//   ....[17]....
        /*01dc*/ 	.word	0x0000bda0
        /*01e0*/ 	.word	0x00000013
        /*01e4*/ 	.word	0x00031820
        /*01e8*/ 	.short	0x010a
        /*01ea*/ 	.byte	0x3f
	.zero		1


	//   ....[18]....
        /*01ec*/ 	.word	0x0000c190
        /*01f0*/ 	.word	0x00000008
        /*01f4*/ 	.word	0x00031838
        /*01f8*/ 	.short	0x010a
        /*01fa*/ 	.byte	0x3f
	.zero		1


	//   ....[19]....
        /*01fc*/ 	.word	0x0000c640
        /*0200*/ 	.word	0x00000005
        /*0204*/ 	.word	0x00000000
        /*0208*/ 	.short	0x010a
        /*020a*/ 	.byte	0x3f
	.zero		1


	//   ....[20]....
        /*020c*/ 	.word	0x0000c6d0
        /*0210*/ 	.word	0x00000003
        /*0214*/ 	.word	0x00000000
        /*0218*/ 	.short	0x010a
        /*021a*/ 	.byte	0x3f
	.zero		1


	//   ....[21]....
        /*021c*/ 	.word	0x0000c720
        /*0220*/ 	.word	0x00000007
        /*0224*/ 	.word	0x00031838
        /*0228*/ 	.short	0x010a
        /*022a*/ 	.byte	0x3f
	.zero		1


	//   ....[22]....
        /*022c*/ 	.word	0x0000c790
        /*0230*/ 	.word	0x00000008
        /*0234*/ 	.word	0x00031800
        /*0238*/ 	.short	0x010a
        /*023a*/ 	.byte	0x3f
	.zero		1


	//   ....[23]....
        /*023c*/ 	.word	0x0000c7e0
        /*0240*/ 	.word	0x00000011
        /*0244*/ 	.word	0x00031810
        /*0248*/ 	.short	0x010a
        /*024a*/ 	.byte	0x3f
	.zero		1


	//   ....[24]....
        /*024c*/ 	.word	0x0000c830
        /*0250*/ 	.word	0x00000005
        /*0254*/ 	.word	0x00031830
        /*0258*/ 	.short	0x010a
        /*025a*/ 	.byte	0x3f
	.zero		1


	//   ....[25]....
        /*025c*/ 	.word	0x0000c880
        /*0260*/ 	.word	0x00000008
        /*0264*/ 	.word	0x00031820
        /*0268*/ 	.short	0x010a
        /*026a*/ 	.byte	0x3f
	.zero		1


	//   ....[26]....
        /*026c*/ 	.word	0x0000c8d0
        /*0270*/ 	.word	0x00000008
        /*0274*/ 	.word	0x00031838
        /*0278*/ 	.short	0x010a
        /*027a*/ 	.byte	0x3f
	.zero		1


	//   ....[27]....
        /*027c*/ 	.word	0x0000c930
        /*0280*/ 	.word	0x00000013
        /*0284*/ 	.word	0x00031820
        /*0288*/ 	.short	0x010a
        /*028a*/ 	.byte	0x3f
	.zero		1


	//   ....[28]....
        /*028c*/ 	.word	0x0000c980
        /*0290*/ 	.word	0x00000008
        /*0294*/ 	.word	0x00031838
        /*0298*/ 	.short	0x010a
        /*029a*/ 	.byte	0x3f
	.zero		1


	//   ....[29]....
        /*029c*/ 	.word	0x0000ca50
        /*02a0*/ 	.word	0x00000005
        /*02a4*/ 	.word	0x00000000
        /*02a8*/ 	.short	0x010a
        /*02aa*/ 	.byte	0x3f
	.zero		1


	//   ....[30]....
        /*02ac*/ 	.word	0x0000caa0
        /*02b0*/ 	.word	0x00000003
        /*02b4*/ 	.word	0x00000000
        /*02b8*/ 	.short	0x010a
        /*02ba*/ 	.byte	0x3f
	.zero		1


	//----- nvinfo : EIATTR_NUM_MBARRIERS
	.align		4
.L_200:
        /*02bc*/ 	.byte	0x03, 0x38
        /*02be*/ 	.short	0x0007


	//----- nvinfo : EIATTR_EXIT_INSTR_OFFSETS
	.align		4
        /*02c0*/ 	.byte	0x04, 0x1c
        /*02c2*/ 	.short	(.L_202 - .L_201)


	//   ....[0]....
.L_201:
        /*02c4*/ 	.word	0x00000610


	//   ....[1]....
        /*02c8*/ 	.word	0x0000aef0


	//   ....[2]....
        /*02cc*/ 	.word	0x0000af50


	//   ....[3]....
        /*02d0*/ 	.word	0x0000c770


	//----- nvinfo : EIATTR_MAX_THREADS
	.align		4
.L_202:
        /*02d4*/ 	.byte	0x04, 0x05
        /*02d6*/ 	.short	(.L_204 - .L_203)
.L_203:
        /*02d8*/ 	.word	0x00000180
        /*02dc*/ 	.word	0x00000001
        /*02e0*/ 	.word	0x00000001


	//----- nvinfo : EIATTR_CRS_STACK_SIZE
	.align		4
.L_204:
        /*02e4*/ 	.byte	0x04, 0x1e
        /*02e6*/ 	.short	(.L_206 - .L_205)
.L_205:
        /*02e8*/ 	.word	0x00000000


	//----- nvinfo : EIATTR_CBANK_PARAM_SIZE
	.align		4
.L_206:
        /*02ec*/ 	.byte	0x03, 0x19
        /*02ee*/ 	.short	0x0970


	//----- nvinfo : EIATTR_PARAM_CBANK
	.align		4
        /*02f0*/ 	.byte	0x04, 0x0a
        /*02f2*/ 	.short	(.L_208 - .L_207)
	.align		4
.L_207:
        /*02f4*/ 	.word	index@(.nv.constant0._ZN7cutlass13device_kernelIN5flash11enable_sm90INS1_16FlashAttnBwdSm90INS1_25CollectiveMainloopBwdSm90ILi2ELi1ELi1EN4cute5tupleIJNS5_1CILi1EEES8_S8_EEENS6_IJNS7_ILi64EEENS7_ILi80EEENS7_ILi256EEEEEENS_6half_tEfNS_4arch4Sm90ELb0ELb0ELb1ELb0ELb0ELb0ELb1ELb1ELi2ELi1ELi1ELi1ELb0EEENS1_21CollectiveEpilogueBwdISD_SE_SG_Li256ELb0ELb1ELi2EEENS1_19SingleTileSchedulerILb0ELb0ELb0ELi80EEEEEEEEEvNT_6ParamsE)
        /*02f8*/ 	.short	0x0210
        /*02fa*/ 	.short	0x0970


	//----- nvinfo : EIATTR_SW_WAR
	.align		4
.L_208:
        /*02fc*/ 	.byte	0x04, 0x36
        /*02fe*/ 	.short	(.L_210 - .L_209)
.L_209:
        /*0300*/ 	.word	0x00000008
.L_210:


//--------------------- .nv.info._ZN7cutlass13device_kernelIN5flash11enable_sm90INS1_16FlashAttnBwdSm90INS1_25CollectiveMainloopBwdSm90ILi2ELi1ELi1EN4cute5tupleIJNS5_1CILi1EEES8_S8_EEENS6_IJNS7_ILi64EEENS7_ILi80EEENS7_ILi256EEEEEENS_6half_tEfNS_4arch4Sm90ELb0ELb0ELb1ELb0ELb0ELb0ELb1ELb1ELi2ELi1ELi1ELi1ELb0EEENS1_24CollectiveEpilogueBwdGQAISD_fSG_Li256ELb0ELb0EEENS1_19SingleTileSchedulerILb0ELb0ELb0ELi80EEEEEEEEEvNT_6ParamsE --------------------------
	.section	.nv.info._ZN7cutlass13device_kernelIN5flash11enable_sm90INS1_16FlashAttnBwdSm90INS1_25CollectiveMainloopBwdSm90ILi2ELi1ELi1EN4cute5tupleIJNS5_1CILi1EEES8_S8_EEENS6_IJNS7_ILi64EEENS7_ILi80EEENS7_ILi256EEEEEENS_6half_tEfNS_4arch4Sm90ELb0ELb0ELb1ELb0ELb0ELb0ELb1ELb1ELi2ELi1ELi1ELi1ELb0EEENS1_24CollectiveEpilogueBwdGQAISD_fSG_Li256ELb0ELb0EEENS1_19SingleTileSchedulerILb0ELb0ELb0ELi80EEEEEEEEEvNT_6ParamsE,"",@"SHT_CUDA_INFO"
	.sectionflags	@""
	.align	4


	//----- nvinfo : EIATTR_CUDA_API_VERSION
	.align		4
        /*0000*/ 	.byte	0x04, 0x37
        /*0002*/ 	.short	(.L_212 - .L_211)
.L_211:
        /*0004*/ 	.word	0x00000082


	//----- nvinfo : EIATTR_KPARAM_INFO
	.align		4
.L_212:
        /*0008*/ 	.byte	0x04, 0x17
        /*000a*/ 	.short	(.L_214 - .L_213)
.L_213:
        /*000c*/ 	.word	0x00000000
        /*0010*/ 	.short	0x0000
        /*0012*/ 	.short	0x0070
        /*0014*/ 	.byte	0x00, 0xf0, 0x01, 0x1a


	//----- nvinfo : EIATTR_SPARSE_MMA_MASK
	.align		4
.L_214:
        /*0018*/ 	.byte	0x03, 0x50
        /*001a*/ 	.short	0x0000


	//----- nvinfo : EIATTR_MAXREG_COUNT
	.align		4
        /*001c*/ 	.byte	0x03, 0x1b
        /*001e*/ 	.short	0x00a8


	//----- nvinfo : EIATTR_NUM_BARRIERS
	.align		4
        /*0020*/ 	.byte	0x02, 0x4c
        /*0022*/ 	.byte	0x0a
	.zero		1


	//----- nvinfo : EIATTR_ANNOTATIONS
	.align		4
        /*0024*/ 	.byte	0x04, 0x55
        /*0026*/ 	.short	(.L_216 - .L_215)


	//   ....[0]....
.L_215:
        /*0028*/ 	.word	0x00000001
        /*002c*/ 	.byte	0xf0, 0x97, 0x00, 0x00, 0x01, 0x00, 0x00, 0x00, 0x50, 0x98, 0x00, 0x00


	//----- nvinfo : EIATTR_MERCURY_ISA_VERSION
	.align		4
.L_216:
        /*0038*/ 	.byte	0x03, 0x5f
        /*003a*/ 	.short	0x0101


	//----- nvinfo : EIATTR_INT_WARP_WIDE_INSTR_OFFSETS
	.align		4
        /*003c*/ 	.byte	0x04, 0x31
        /*003e*/ 	.short	(.L_218 - .L_217)


	//   ....[0]....
.L_217:
        /*0040*/ 	.word	0x00000180


	//   ....[1]....
        /*0044*/ 	.word	0x00000230


	//----- nvinfo : EIATTR_COOP_GROUP_MASK_REGIDS
	.align		4
.L_218:
        /*0048*/ 	.byte	0x04, 0x29
        /*004a*/ 	.short	(.L_220 - .L_219)


	//   ....[0]....
.L_219:
        /*004c*/ 	.word	0xffffffff


	//   ....[1]....
        /*0050*/ 	.word	0xffffffff


	//   ....[2]....
        /*0054*/ 	.word	0xffffffff


	//   ....[3]....
        /*0058*/ 	.word	0xffffffff


	//   ....[4]....
        /*005c*/ 	.word	0xffffffff


	//   ....[5]....
        /*0060*/ 	.word	0xffffffff


	//----- nvinfo : EIATTR_COOP_GROUP_INSTR_OFFSETS
	.align		4
.L_220:
        /*0064*/ 	.byte	0x04, 0x28
        /*0066*/ 	.short	(.L_222 - .L_221)


	//   ....[0]....
.L_221:
        /*0068*/ 	.word	0x00000060


	//   ....[1]....
        /*006c*/ 	.word	0x00000190


	//   ....[2]....
        /*0070*/ 	.word	0x00000240


	//   ....[3]....
        /*0074*/ 	.word	0x000003a0


	//   ....[4]....
        /*0078*/ 	.word	0x00000680


	//   ....[5]....
        /*007c*/ 	.word	0x00008ca0


	//----- nvinfo : EIATTR_REG_RECONFIG
	.align		4
.L_222:
        /*0080*/ 	.byte	0x01, 0x54
	.zero		2


	//----- nvinfo : EIATTR_MBARRIER_INSTR_OFFSETS
	.align		4
        /*0084*/ 	.byte	0x04, 0x39
        /*0086*/ 	.short	(.L_224 - .L_223)


	//   ....[0]....
.L_223:
        /*0088*/ 	.word	0x00000260
        /*008c*/ 	.word	0x000000ff
        /*0090*/ 	.word	0x00031800
        /*0094*/ 	.short	0x0100
        /*0096*/ 	.byte	0x06
	.zero		1


	//   ....[1]....
        /*0098*/ 	.word	0x00000350
        /*009c*/ 	.word	0x000000ff
        /*00a0*/ 	.word	0x00031810
        /*00a4*/ 	.short	0x0100
        /*00a6*/ 	.byte	0x08
	.zero		1


	//   ....[2]....
        /*00a8*/ 	.word	0x00000360
        /*00ac*/ 	.word	0x000000ff
        /*00b0*/ 	.word	0x00031820
        /*00b4*/ 	.short	0x0100
        /*00b6*/ 	.byte	0x08
	.zero		1


	//   ....[3]....
        /*00b8*/ 	.word	0x00000370
        /*00bc*/ 	.word	0x000000ff
        /*00c0*/ 	.word	0x00031818
        /*00c4*/ 	.short	0x0100
        /*00c6*/ 	.byte	0x08
	.zero		1


	//   ....[4]....
        /*00c8*/ 	.word	0x00000380
        /*00cc*/ 	.word	0x000000ff
        /*00d0*/ 	.word	0x00031828
        /*00d4*/ 	.short	0x0100
        /*00d6*/ 	.byte	0x08
	.zero		1


	//   ....[5]....
        /*00d8*/ 	.word	0x000004b0
        /*00dc*/ 	.word	0x000000ff
        /*00e0*/ 	.word	0x00031830
        /*00e4*/ 	.short	0x0100
        /*00e6*/ 	.byte	0x08
	.zero		1


	//   ....[6]....
        /*00e8*/ 	.word	0x000004c0
        /*00ec*/ 	.word	0x000000ff
        /*00f0*/ 	.word	0x00031838
        /*00f4*/ 	.short	0x0100
        /*00f6*/ 	.byte	0x08
	.zero		1


	//   ....[7]....
        /*00f8*/ 	.word	0x00000630
        /*00fc*/ 	.word	0x000000ff
        /*0100*/ 	.word	0x00031800
        /*0104*/ 	.short	0x010a
        /*0106*/ 	.byte	0x3c
	.zero		1


	//   ....[8]....
        /*0108*/ 	.word	0x00000770
        /*010c*/ 	.word	0x000000ff
        /*0110*/ 	.word	0x00031800
        /*0114*/ 	.short	0x010a
        /*0116*/ 	.byte	0x3c
	.zero		1


	//   ....[9]....
        /*0118*/ 	.word	0x00001430
        /*011c*/ 	.word	0x00000010
        /*0120*/ 	.word	0x00031810
        /*0124*/ 	.short	0x010a
        /*0126*/ 	.byte	0x3f
	.zero		1


	//   ....[10]....
        /*0128*/ 	.word	0x00001500
        /*012c*/ 	.word	0x00000010
        /*0130*/ 	.word	0x00031810
        /*0134*/ 	.short	0x010a
        /*0136*/ 	.byte	0x3f
	.zero		1


	//   ....[11]....
        /*0138*/ 	.word	0x00003090
        /*013c*/ 	.word	0x000000ff
        /*0140*/ 	.word	0x00031830
        /*0144*/ 	.short	0x010a
        /*0146*/ 	.byte	0x3c
	.zero		1


	//   ....[12]....
        /*0148*/ 	.word	0x00003150
        /*014c*/ 	.word	0x000000ff
        /*0150*/ 	.word	0x00031830
        /*0154*/ 	.short	0x010a
        /*0156*/ 	.byte	0x3c
	.zero		1


	//   ....[13]....
        /*0158*/ 	.word	0x00007840
        /*015c*/ 	.word	0x000000ff
        /*0160*/ 	.word	0x00000000
        /*0164*/ 	.short	0x0101
        /*0166*/ 	.byte	0x04
	.zero		1


	//   ....[14]....
        /*0168*/ 	.word	0x00007f30
        /*016c*/ 	.word	0x00000010
        /*0170*/ 	.word	0x00000000
        /*0174*/ 	.short	0x0101
        /*0176*/ 	.byte	0x3f
	.zero		1


	//   ....[15]....
        /*0178*/ 	.word	0x00008fb0
        /*017c*/ 	.word	0x00000007
        /*0180*/ 	.word	0x00031820
        /*0184*/ 	.short	0x010a
        /*0186*/ 	.byte	0x3f
	.zero		1


	//   ....[16]....
        /*0188*/ 	.word	0x00009770
        /*018c*/ 	.word	0x00000007
        /*0190*/ 	.word	0x00031838
        /*0194*/ 	.short	0x010a
        /*0196*/ 	.byte	0x3f
	.zero		1


	//   ....[17]....
        /*0198*/ 	.word	0x00009af0
        /*019c*/ 	.word	0x00000012
        /*01a0*/ 	.word	0x00031820
        /*01a4*/ 	.short	0x010a
        /*01a6*/ 	.byte	0x3f
	.zero		1


	//   ....[18]....
        /*01a8*/ 	.word	0x00009ee0
        /*01ac*/ 	.word	0x00000007
        /*01b0*/ 	.word	0x00031838
        /*01b4*/ 	.short	0x010a
        /*01b6*/ 	.byte	0x3f
	.zero		1


	//   ....[19]....
        /*01b8*/ 	.word	0x0000a360
        /*01bc*/ 	.word	0x00000004
        /*01c0*/ 	.word	0x00000000
        /*01c4*/ 	.short	0x010a
        /*01c6*/ 	.byte	0x3f
	.zero		1


	//   ....[20]....
        /*01c8*/ 	.word	0x0000a3f0
        /*01cc*/ 	.word	0x00000011
        /*01d0*/ 	.word	0x00000000
        /*01d4*/ 	.short	0x010a
        /*01d6*/ 	.byte	0x3f
	.zero		1


	//   ....[21]....
        /*01d8*/ 	.word	0x0000a440
        /*01dc*/ 	.word	0x00000005
        /*01e0*/ 	.word	0x00031838
        /*01e4*/ 	.short	0x010a
        /*01e6*/ 	.byte	0x3f
	.zero		1


	//   ....[22]....
        /*01e8*/ 	.word	0x0000a4b0
        /*01ec*/ 	.word	0x00000002
        /*01f0*/ 	.word	0x00031800
        /*01f4*/ 	.short	0x010a
        /*01f6*/ 	.byte	0x3f
	.zero		1


	//   ....[23]....
        /*01f8*/ 	.word	0x0000a500
        /*01fc*/ 	.word	0x00000010
        /*0200*/ 	.word	0x00031810
        /*0204*/ 	.short	0x010a
        /*0206*/ 	.byte	0x3f
	.zero		1


	//   ....[24]....
        /*0208*/ 	.word	0x0000a550
        /*020c*/ 	.word	0x00000005
        /*0210*/ 	.word	0x00031830
        /*0214*/ 	.short	0x010a
        /*0216*/ 	.byte	0x3f
	.zero		1


	//   ....[25]....
        /*0218*/ 	.word	0x0000a5a0
        /*021c*/ 	.word	0x00000007
        /*0220*/ 	.word	0x00031820
        /*0224*/ 	.short	0x010a
        /*0226*/ 	.byte	0x3f
	.zero		1


	//   ....[26]....
        /*0228*/ 	.word	0x0000a5f0
        /*022c*/ 	.word	0x00000007
        /*0230*/ 	.word	0x00031838
        /*0234*/ 	.short	0x010a
        /*0236*/ 	.byte	0x3f
	.zero		1


	//   ....[27]....
        /*0238*/ 	.word	0x0000a650
        /*023c*/ 	.word	0x00000012
        /*0240*/ 	.word	0x00031820
        /*0244*/ 	.short	0x010a
        /*0246*/ 	.byte	0x3f
	.zero		1


	//   ....[28]....
        /*0248*/ 	.word	0x0000a6a0
        /*024c*/ 	.word	0x00000007
        /*0250*/ 	.word	0x00031838
        /*0254*/ 	.short	0x010a
        /*0256*/ 	.byte	0x3f
	.zero		1


	//   ....[29]....
        /*0258*/ 	.word	0x0000a6f0
        /*025c*/ 	.word	0x00000004
        /*0260*/ 	.word	0x00000000
        /*0264*/ 	.short	0x010a
        /*0266*/ 	.byte	0x3f
	.zero		1


	//   ....[30]....
        /*0268*/ 	.word	0x0000a740
        /*026c*/ 	.word	0x00000011
        /*0270*/ 	.word	0x00000000
        /*0274*/ 	.short	0x010a
        /*0276*/ 	.byte	0x3f
	.zero		1


	//----- nvinfo : EIATTR_NUM_MBARRIERS
	.align		4
.L_224:
        /*0278*/ 	.byte	0x03, 0x38
        /*027a*/ 	.short	0x0007


	//----- nvinfo : EIATTR_EXIT_INSTR_OFFSETS
	.align		4
        /*027c*/ 	.byte	0x04, 0x1c
        /*027e*/ 	.short	(.L_226 - .L_225)


	//   ....[0]....
.L_225:
        /*0280*/ 	.word	0x0000a490


	//----- nvinfo : EIATTR_MAX_THREADS
	.align		4
.L_226:
        /*0284*/ 	.byte	0x04, 0x05
        /*0286*/ 	.short	(.L_228 - .L_227)
.L_227:
        /*0288*/ 	.word	0x00000180
        /*028c*/ 	.word	0x00000001
        /*0290*/ 	.word	0x00000001


	//----- nvinfo : EIATTR_CRS_STACK_SIZE
	.align		4
.L_228:
        /*0294*/ 	.byte	0x04, 0x1e
        /*0296*/ 	.short	(.L_230 - .L_229)
.L_229:
        /*0298*/ 	.word	0x00000000


	//----- nvinfo : EIATTR_CBANK_PARAM_SIZE
	.align		4
.L_230:
        /*029c*/ 	.byte	0x03, 0x19
        /*029e*/ 	.short	0x06f0


	//----- nvinfo : EIATTR_PARAM_CBANK
	.align		4
        /*02a0*/ 	.byte	0x04, 0x0a
        /*02a2*/ 	.short	(.L_232 - .L_231)
	.align		4
.L_231:
        /*02a4*/ 	.word	index@(.nv.constant0._ZN7cutlass13device_kernelIN5flash11enable_sm90INS1_16FlashAttnBwdSm90INS1_25CollectiveMainloopBwdSm90ILi2ELi1ELi1EN4cute5tupleIJNS5_1CILi1EEES8_S8_EEENS6_IJNS7_ILi64EEENS7_ILi80EEENS7_ILi256EEEEEENS_6half_tEfNS_4arch4Sm90ELb0ELb0ELb1ELb0ELb0ELb0ELb1ELb1ELi2ELi1ELi1ELi1ELb0EEENS1_24CollectiveEpilogueBwdGQAISD_fSG_Li256ELb0ELb0EEENS1_19SingleTileSchedulerILb0ELb0ELb0ELi80EEEEEEEEEvNT_6ParamsE)
        /*02a8*/ 	.short	0x0210
        /*02aa*/ 	.short	0x06f0


	//----- nvinfo : EIATTR_SW_WAR
	.align		4
.L_232:
        /*02ac*/ 	.byte	0x04, 0x36
        /*02ae*/ 	.short	(.L_234 - .L_233)
.L_233:
        /*02b0*/ 	.word	0x00000008
.L_234:


//--------------------- .nv.info._ZN7cutlass13device_kernelIN5flash11enable_sm90INS1_16FlashAttnBwdSm90INS1_25CollectiveMainloopBwdSm90ILi2ELi1ELi1EN4cute5tupleIJNS5_1CILi1EEES8_S8_EEENS6_IJNS7_ILi64EEENS7_ILi80EEENS7_ILi256EEEEEENS_6half_tEfNS_4arch4Sm90ELb0ELb0ELb1ELb1ELb0ELb0ELb1ELb1ELi2ELi1ELi1ELi1ELb0EEENS1_21CollectiveEpilogueBwdISD_SE_SG_Li256ELb1ELb1ELi2EEENS1_19SingleTileSchedulerILb1ELb0ELb0ELi80EEEEEEEEEvNT_6ParamsE --------------------------
	.section	.nv.info._ZN7cutlass13device_kernelIN5flash11enable_sm90INS1_16FlashAttnBwdSm90INS1_25CollectiveMainloopBwdSm90ILi2ELi1ELi1EN4cute5tupleIJNS5_1CILi1EEES8_S8_EEENS6_IJNS7_ILi64EEENS7_ILi80EEENS7_ILi256EEEEEENS_6half_tEfNS_4arch4Sm90ELb0ELb0ELb1ELb1ELb0ELb0ELb1ELb1ELi2ELi1ELi1ELi1ELb0EEENS1_21CollectiveEpilogueBwdISD_SE_SG_Li256ELb1ELb1ELi2EEENS1_19SingleTileSchedulerILb1ELb0ELb0ELi80EEEEEEEEEvNT_6ParamsE,"",@"SHT_CUDA_INFO"
	.sectionflags	@""
	.align	4


	//----- nvinfo : EIATTR_CUDA_API_VERSION
	.align		4
        /*0000*/ 	.byte	0x04, 0x37
        /*0002*/ 	.short	(.L_236 - .L_235)
.L_235:
        /*0004*/ 	.word	0x00000082


	//----- nvinfo : EIATTR_KPARAM_INFO
	.align		4
.L_236:
        /*0008*/ 	.byte	0x04, 0x17
        /*000a*/ 	.short	(.L_238 - .L_237)
.L_237:
        /*000c*/ 	.word	0x00000000
        /*0010*/ 	.short	0x0000
        /*0012*/ 	.short	0x0070
        /*0014*/ 	.byte	0x00, 0xf0, 0x01, 0x1a


	//----- nvinfo : EIATTR_SPARSE_MMA_MASK
	.align		4
.L_238:
        /*0018*/ 	.byte	0x03, 0x50
        /*001a*/ 	.short	0x0000


	//----- nvinfo : EIATTR_MAXREG_COUNT
	.align		4
        /*001c*/ 	.byte	0x03, 0x1b
        /*001e*/ 	.short	0x00a8


	//----- nvinfo : EIATTR_NUM_BARRIERS
	.align		4
        /*0020*/ 	.byte	0x02, 0x4c
        /*0022*/ 	.byte	0x0a
	.zero		1


	//----- nvinfo : EIATTR_ANNOTATIONS
	.align		4
        /*0024*/ 	.byte	0x04, 0x55
        /*0026*/ 	.short	(.L_240 - .L_239)


	//   ....[0]....
.L_239:
        /*0028*/ 	.word	0x00000001
        /*002c*/ 	.byte	0xc0, 0xde, 0x00, 0x00, 0x01, 0x00, 0x00, 0x00, 0x20, 0xdf, 0x00, 0x00


	//----- nvinfo : EIATTR_MERCURY_ISA_VERSION
	.align		4
.L_240:
        /*0038*/ 	.byte	0x03, 0x5f
        /*003a*/ 	.short	0x0101


	//----- nvinfo : EIATTR_INT_WARP_WIDE_INSTR_OFFSETS
	.align		4
        /*003c*/ 	.byte	0x04, 0x31
        /*003e*/ 	.short	(.L_242 - .L_241)


	//   ....[0]....
.L_241:
        /*0040*/ 	.word	0x00000180


	//   ....[1]....
        /*0044*/ 	.word	0x00000230


	//   ....[2]....
        /*0048*/ 	.word	0x0000d090


	//----- nvinfo : EIATTR_COOP_GROUP_MASK_REGIDS
	.align		4
.L_242:
        /*004c*/ 	.byte	0x04, 0x29
        /*004e*/ 	.short	(.L_244 - .L_243)


	//   ....[0]....
.L_243:
        /*0050*/ 	.word	0xffffffff


	//   ....[1]....
        /*0054*/ 	.word	0xffffffff


	//   ....[2]....
        /*0058*/ 	.word	0xffffffff


	//   ....[3]....
        /*005c*/ 	.word	0xffffffff


	//   ....[4]....
        /*0060*/ 	.word	0xffffffff


	//   ....[5]....
        /*0064*/ 	.word	0xffffffff


	//----- nvinfo : EIATTR_COOP_GROUP_INSTR_OFFSETS
	.align		4
.L_244:
        /*0068*/ 	.byte	0x04, 0x28
        /*006a*/ 	.short	(.L_246 - .L_245)


	//   ....[0]....
.L_245:
        /*006c*/ 	.word	0x00000060


	//   ....[1]....
        /*0070*/ 	.word	0x00000190


	//   ....[2]....
        /*0074*/ 	.word	0x00000240


	//   ....[3]....
        /*0078*/ 	.word	0x000003a0


	//   ....[4]....
        /*007c*/ 	.word	0x00001070


	//   ....[5]....
        /*0080*/ 	.word	0x0000cd00


	//----- nvinfo : EIATTR_REG_RECONFIG
	.align		4
.L_246:
        /*0084*/ 	.byte	0x01, 0x54
	.zero		2


	//----- nvinfo : EIATTR_MBARRIER_INSTR_OFFSETS
	.align		4
        /*0088*/ 	.byte	0x04, 0x39
        /*008a*/ 	.short	(.L_248 - .L_247)


	//   ....[0]....
.L_247:
        /*008c*/ 	.word	0x00000260
        /*0090*/ 	.word	0x000000ff
        /*0094*/ 	.word	0x00031600
        /*0098*/ 	.short	0x0100
        /*009a*/ 	.byte	0x06
	.zero		1


	//   ....[1]....
        /*009c*/ 	.word	0x00000350
        /*00a0*/ 	.word	0x000000ff
        /*00a4*/ 	.word	0x00031610
        /*00a8*/ 	.short	0x0100
        /*00aa*/ 	.byte	0x08
	.zero		1


	//   ....[2]....
        /*00ac*/ 	.word	0x00000360
        /*00b0*/ 	.word	0x000000ff
        /*00b4*/ 	.word	0x00031620
        /*00b8*/ 	.short	0x0100
        /*00ba*/ 	.byte	0x08
	.zero		1


	//   ....[3]....
        /*00bc*/ 	.word	0x00000370
        /*00c0*/ 	.word	0x000000ff
        /*00c4*/ 	.word	0x00031618
        /*00c8*/ 	.short	0x0100
        /*00ca*/ 	.byte	0x08
	.zero		1


	//   ....[4]....
        /*00cc*/ 	.word	0x00000380
        /*00d0*/ 	.word	0x000000ff
        /*00d4*/ 	.word	0x00031628
        /*00d8*/ 	.short	0x0100
        /*00da*/ 	.byte	0x08
	.zero		1


	//   ....[5]....
        /*00dc*/ 	.word	0x000004b0
        /*00e0*/ 	.word	0x000000ff
        /*00e4*/ 	.word	0x00031630
        /*00e8*/ 	.short	0x0100
        /*00ea*/ 	.byte	0x08
	.zero		1


	//   ....[6]....
        /*00ec*/ 	.word	0x000004c0
        /*00f0*/ 	.word	0x000000ff
        /*00f4*/ 	.word	0x00031638
        /*00f8*/ 	.short	0x0100
        /*00fa*/ 	.byte	0x08
	.zero		1


	//   ....[7]....
        /*00fc*/ 	.word	0x00001000
        /*0100*/ 	.word	0x00000012
        /*0104*/ 	.word	0x00031600
        /*0108*/ 	.short	0x010a
        /*010a*/ 	.byte	0x3f
	.zero		1


	//   ....[8]....
        /*010c*/ 	.word	0x00001090
        /*0110*/ 	.word	0x00000012
        /*0114*/ 	.word	0x00031600
        /*0118*/ 	.short	0x010a
        /*011a*/ 	.byte	0x3f
	.zero		1


	//   ....[9]....
        /*011c*/ 	.word	0x000019d0
        /*0120*/ 	.word	0x00000011
        /*0124*/ 	.word	0x00031610
        /*0128*/ 	.short	0x010a
        /*012a*/ 	.byte	0x3f
	.zero		1


	//   ....[10]....
        /*012c*/ 	.word	0x00001a90
        /*0130*/ 	.word	0x00000011
        /*0134*/ 	.word	0x00031610
        /*0138*/ 	.short	0x010a
        /*013a*/ 	.byte	0x3f
	.zero		1


	//   ....[11]....
        /*013c*/ 	.word	0x00003620
        /*0140*/ 	.word	0x00000012
        /*0144*/ 	.word	0x00031630
        /*0148*/ 	.short	0x010a
        /*014a*/ 	.byte	0x3f
	.zero		1


	//   ....[12]....
        /*014c*/ 	.word	0x000036e0
        /*0150*/ 	.word	0x00000012
        /*0154*/ 	.word	0x00031630
        /*0158*/ 	.short	0x010a
        /*015a*/ 	.byte	0x3f
	.zero		1


	//   ....[13]....
        /*015c*/ 	.word	0x00007da0
        /*0160*/ 	.word	0x00000018
        /*0164*/ 	.word	0x00000000
        /*0168*/ 	.short	0x0101
        /*016a*/ 	.byte	0x3f
	.zero		1


	//   ....[14]....
        /*016c*/ 	.word	0x00008490
        /*0170*/ 	.word	0x00000011
        /*0174*/ 	.word	0x00000000
        /*0178*/ 	.short	0x0101
        /*017a*/ 	.byte	0x3f
	.zero		1


	//   ....[15]....
        /*017c*/ 	.word	0x0000d400
        /*0180*/ 	.word	0x00000000
        /*0184*/ 	.word	0x00031620
        /*0188*/ 	.short	0x010a
        /*018a*/ 	.byte	0x3f
	.zero		1


	//   ....[16]....
        /*018c*/ 	.word	0x0000de40
        /*0190*/ 	.word	0x00000000
        /*0194*/ 	.word	0x00031638
        /*0198*/ 	.short	0x010a
        /*019a*/ 	.byte	0x3f
	.zero		1


	//   ....[17]....
        /*019c*/ 	.word	0x0000e1f0
        /*01a0*/ 	.word	0x00000013
        /*01a4*/ 	.word	0x00031620
        /*01a8*/ 	.short	0x010a
        /*01aa*/ 	.byte	0x3f
	.zero		1


	//   ....[18]....
        /*01ac*/ 	.word	0x0000e620
        /*01b0*/ 	.word	0x00000000
        /*01b4*/ 	.word	0x00031638
        /*01b8*/ 	.short	0x010a
        /*01ba*/ 	.byte	0x3f
	.zero		1


	//   ....[19]....
        /*01bc*/ 	.word	0x0000eb50
        /*01c0*/ 	.word	0x00000006
        /*01c4*/ 	.word	0x00000000
        /*01c8*/ 	.short	0x010a
        /*01ca*/ 	.byte	0x3f
	.zero		1


	//   ....[20]....
        /*01cc*/ 	.word	0x0000ebe0
        /*01d0*/ 	.word	0x00000005
        /*01d4*/ 	.word	0x00000000
        /*01d8*/ 	.short	0x010a
        /*01da*/ 	.byte	0x3f
	.zero		1


	//   ....[21]....
        /*01dc*/ 	.word	0x0000ec30
        /*01e0*/ 	.word	0x00000007
        /*01e4*/ 	.word	0x00031638
        /*01e8*/ 	.short	0x010a
        /*01ea*/ 	.byte	0x3f
	.zero		1


	//   ....[22]....
        /*01ec*/ 	.word	0x0000ec90
        /*01f0*/ 	.word	0x00000012
        /*01f4*/ 	.word	0x00031600
        /*01f8*/ 	.short	0x010a
        /*01fa*/ 	.byte	0x3f
	.zero		1


	//   ....[23]....
        /*01fc*/ 	.word	0x0000ece0
        /*0200*/ 	.word	0x00000011
        /*0204*/ 	.word	0x00031610
        /*0208*/ 	.short	0x010a
        /*020a*/ 	.byte	0x3f
	.zero		1


	//   ....[24]....
        /*020c*/ 	.word	0x0000ed30
        /*0210*/ 	.word	0x00000012
        /*0214*/ 	.word	0x00031630
        /*0218*/ 	.short	0x010a
        /*021a*/ 	.byte	0x3f
	.zero		1


	//   ....[25]....
        /*021c*/ 	.word	0x0000ed80
        /*0220*/ 	.word	0x00000000
        /*0224*/ 	.word	0x00031620
        /*0228*/ 	.short	0x010a
        /*022a*/ 	.byte	0x3f
	.zero		1


	//   ....[26]....
        /*022c*/ 	.word	0x0000edd0
        /*0230*/ 	.word	0x00000000
        /*0234*/ 	.word	0x00031638
        /*0238*/ 	.short	0x010a
        /*023a*/ 	.byte	0x3f
	.zero		1


	//   ....[27]....
        /*023c*/ 	.word	0x0000ee30
        /*0240*/ 	.word	0x00000013
        /*0244*/ 	.word	0x00031620
        /*0248*/ 	.short	0x010a
        /*024a*/ 	.byte	0x3f
	.zero		1


	//   ....[28]....
        /*024c*/ 	.word	0x0000ee80
        /*0250*/ 	.word	0x00000000
        /*0254*/ 	.word	0x00031638
        /*0258*/ 	.short	0x010a
        /*025a*/ 	.byte	0x3f
	.zero		1


	//   ....[29]....
        /*025c*/ 	.word	0x0000eed0
        /*0260*/ 	.word	0x00000006
        /*0264*/ 	.word	0x00000000
        /*0268*/ 	.short	0x010a
        /*026a*/ 	.byte	0x3f
	.zero		1


	//   ....[30]....
        /*026c*/ 	.word	0x0000ef20
        /*0270*/ 	.word	0x00000005
        /*0274*/ 	.word	0x00000000
        /*0278*/ 	.short	0x010a
        /*027a*/ 	.byte	0x3f
	.zero		1


	//----- nvinfo : EIATTR_NUM_MBARRIERS
	.align		4
.L_248:
        /*027c*/ 	.byte	0x03, 0x38
        /*027e*/ 	.short	0x0007


	//----- nvinfo : EIATTR_EXIT_INSTR_OFFSETS
	.align		4
        /*0280*/ 	.byte	0x04, 0x1c
        /*0282*/ 	.short	(.L_250 - .L_249)


	//   ....[0]....
.L_249:
        /*0284*/ 	.word	0x0000ec80


	//----- nvinfo : EIATTR_MAX_THREADS
	.align		4
.L_250:
        /*0288*/ 	.byte	0x04, 0x05
        /*028a*/ 	.short	(.L_252 - .L_251)
.L_251:
        /*028c*/ 	.word	0x00000180
        /*0290*/ 	.word	0x00000001
        /*0294*/ 	.word	0x00000001


	//----- nvinfo : EIATTR_CRS_STACK_SIZE
	.align		4
.L_252:
        /*0298*/ 	.byte	0x04, 0x1e
        /*029a*/ 	.short	(.L_254 - .L_253)
.L_253:
        /*029c*/ 	.word	0x00000000


	//----- nvinfo : EIATTR_CBANK_PARAM_SIZE
	.align		4
.L_254:
        /*02a0*/ 	.byte	0x03, 0x19
        /*02a2*/ 	.short	0x06f0


	//----- nvinfo : EIATTR_PARAM_CBANK
	.align		4
        /*02a4*/ 	.byte	0x04, 0x0a
        /*02a6*/ 	.short	(.L_256 - .L_255)
	.align		4
.L_255:
        /*02a8*/ 	.word	index@(.nv.constant0._ZN7cutlass13device_kernelIN5flash11enable_sm90INS1_16FlashAttnBwdSm90INS1_25CollectiveMainloopBwdSm90ILi2ELi1ELi1EN4cute5tupleIJNS5_1CILi1EEES8_S8_EEENS6_IJNS7_ILi64EEENS7_ILi80EEENS7_ILi256EEEEEENS_6half_tEfNS_4arch4Sm90ELb0ELb0ELb1ELb1ELb0ELb0ELb1ELb1ELi2ELi1ELi1ELi1ELb0EEENS1_21CollectiveEpilogueBwdISD_SE_SG_Li256ELb1ELb1ELi2EEENS1_19SingleTileSchedulerILb1ELb0ELb0ELi80EEEEEEEEEvNT_6ParamsE)
        /*02ac*/ 	.short	0x0210
        /*02ae*/ 	.short	0x06f0


	//----- nvinfo : EIATTR_SW_WAR
	.align		4
.L_256:
        /*02b0*/ 	.byte	0x04, 0x36
        /*02b2*/ 	.short	(.L_258 - .L_257)
.L_257:
        /*02b4*/ 	.word	0x00000008
.L_258:


//--------------------- .nv.info._ZN7cutlass13device_kernelIN5flash11enable_sm90INS1_16FlashAttnBwdSm90INS1_25CollectiveMainloopBwdSm90ILi2ELi1ELi1EN4cute5tupleIJNS5_1CILi1EEES8_S8_EEENS6_IJNS7_ILi64EEENS7_ILi80EEENS7_ILi256EEEEEENS_6half_tEfNS_4arch4Sm90ELb0ELb0ELb1ELb1ELb0ELb0ELb1ELb1ELi2ELi1ELi1ELi1ELb0EEENS1_24CollectiveEpilogueBwdGQAISD_fSG_Li256ELb1ELb0EEENS1_19SingleTileSchedulerILb1ELb0ELb0ELi80EEEEEEEEEvNT_6ParamsE --------------------------
	.section	.nv.info._ZN7cutlass13device_kernelIN5flash11enable_sm90INS1_16FlashAttnBwdSm90INS1_25CollectiveMainloopBwdSm90ILi2ELi1ELi1EN4cute5tupleIJNS5_1CILi1EEES8_S8_EEENS6_IJNS7_ILi64EEENS7_ILi80EEENS7_ILi256EEEEEENS_6half_tEfNS_4arch4Sm90ELb0ELb0ELb1ELb1ELb0ELb0ELb1ELb1ELi2ELi1ELi1ELi1ELb0EEENS1_24CollectiveEpilogueBwdGQAISD_fSG_Li256ELb1ELb0EEENS1_19SingleTileSchedulerILb1ELb0ELb0ELi80EEEEEEEEEvNT_6ParamsE,"",@"SHT_CUDA_INFO"
	.sectionflags	@""
	.align	4


	//----- nvinfo : EIATTR_CUDA_API_VERSION
	.align		4
        /*0000*/ 	.byte	0x04, 0x37
        /*0002*/ 	.short	(.L_260 - .L_259)
.L_259:
        /*0004*/ 	.word	0x00000082


	//----- nvinfo : EIATTR_KPARAM_INFO
	.align		4
.L_260:
        /*0008*/ 	.byte	0x04, 0x17
        /*000a*/ 	.short	(.L_262 - .L_261)
.L_261:
        /*000c*/ 	.word	0x00000000
        /*0010*/ 	.short	0x0000
        /*0012*/ 	.short	0x0070
        /*0014*/ 	.byte	0x00, 0xf0, 0x01, 0x1a


	//----- nvinfo : EIATTR_SPARSE_MMA_MASK
	.align		4
.L_262:
        /*0018*/ 	.byte	0x03, 0x50
        /*001a*/ 	.short	0x0000


	//----- nvinfo : EIATTR_MAXREG_COUNT
	.align		4
        /*001c*/ 	.byte	0x03, 0x1b
        /*001e*/ 	.short	0x00a8


	//----- nvinfo : EIATTR_NUM_BARRIERS
	.align		4
        /*0020*/ 	.byte	0x02, 0x4c
        /*0022*/ 	.byte	0x0a
	.zero		1


	//----- nvinfo : EIATTR_ANNOTATIONS
	.align		4
        /*0024*/ 	.byte	0x04, 0x55
        /*0026*/ 	.short	(.L_264 - .L_263)


	//   ....[0]....
.L_263:
        /*0028*/ 	.word	0x00000001
        /*002c*/ 	.byte	0x60, 0xa5, 0x00, 0x00, 0x01, 0x00, 0x00, 0x00, 0xc0, 0xa5, 0x00, 0x00


	//----- nvinfo : EIATTR_MERCURY_ISA_VERSION
	.align		4
.L_264:
        /*0038*/ 	.byte	0x03, 0x5f
        /*003a*/ 	.short	0x0101


	//----- nvinfo : EIATTR_INT_WARP_WIDE_INSTR_OFFSETS
	.align		4
        /*003c*/ 	.byte	0x04, 0x31
        /*003e*/ 	.short	(.L_266 - .L_265)


	//   ....[0]....
.L_265:
        /*0040*/ 	.word	0x00000180


	//   ....[1]....
        /*0044*/ 	.word	0x00000230


	//   ....[2]....
        /*0048*/ 	.word	0x00009730


	//----- nvinfo : EIATTR_COOP_GROUP_MASK_REGIDS
	.align		4
.L_266:
        /*004c*/ 	.byte	0x04, 0x29
        /*004e*/ 	.short	(.L_268 - .L_267)


	//   ....[0]....
.L_267:
        /*0050*/ 	.word	0xffffffff


	//   ....[1]....
        /*0054*/ 	.word	0xffffffff


	//   ....[2]....
        /*0058*/ 	.word	0xffffffff


	//   ....[3]....
        /*005c*/ 	.word	0xffffffff


	//   ....[4]....
        /*0060*/ 	.word	0xffffffff


	//   ....[5]....
        /*0064*/ 	.word	0xffffffff


	//----- nvinfo : EIATTR_COOP_GROUP_INSTR_OFFSETS
	.align		4
.L_268:
        /*0068*/ 	.byte	0x04, 0x28
        /*006a*/ 	.short	(.L_270 - .L_269)


	//   ....[0]....
.L_269:
        /*006c*/ 	.word	0x00000060


	//   ....[1]....
        /*0070*/ 	.word	0x00000190


	//   ....[2]....
        /*0074*/ 	.word	0x00000240


	//   ....[3]....
        /*0078*/ 	.word	0x000003a0


	//   ....[4]....
        /*007c*/ 	.word	0x000010a0


	//   ....[5]....
        /*0080*/ 	.word	0x000093a0


	//----- nvinfo : EIATTR_REG_RECONFIG
	.align		4
.L_270:
        /*0084*/ 	.byte	0x01, 0x54
	.zero		2


	//----- nvinfo : EIATTR_MBARRIER_INSTR_OFFSETS
	.align		4
        /*0088*/ 	.byte	0x04, 0x39
        /*008a*/ 	.short	(.L_272 - .L_271)


	//   ....[0]....
.L_271:
        /*008c*/ 	.word	0x00000260
        /*0090*/ 	.word	0x000000ff
        /*0094*/ 	.word	0x00031800
        /*0098*/ 	.short	0x0100
        /*009a*/ 	.byte	0x06
	.zero		1


	//   ....[1]....
        /*009c*/ 	.word	0x00000350
        /*00a0*/ 	.word	0x000000ff
        /*00a4*/ 	.word	0x00031810
        /*00a8*/ 	.short	0x0100
        /*00aa*/ 	.byte	0x08
	.zero		1


	//   ....[2]....
        /*00ac*/ 	.word	0x00000360
        /*00b0*/ 	.word	0x000000ff
        /*00b4*/ 	.word	0x00031820
        /*00b8*/ 	.short	0x0100
        /*00ba*/ 	.byte	0x08
	.zero		1


	//   ....[3]....
        /*00bc*/ 	.word	0x00000370
        /*00c0*/ 	.word	0x000000ff
        /*00c4*/ 	.word	0x00031818
        /*00c8*/ 	.short	0x0100
        /*00ca*/ 	.byte	0x08
	.zero		1


	//   ....[4]....
        /*00cc*/ 	.word	0x00000380
        /*00d0*/ 	.word	0x000000ff
        /*00d4*/ 	.word	0x00031828
        /*00d8*/ 	.short	0x0100
        /*00da*/ 	.byte	0x08
	.zero		1


	//   ....[5]....
        /*00dc*/ 	.word	0x000004b0
        /*00e0*/ 	.word	0x000000ff
        /*00e4*/ 	.word	0x00031830
        /*00e8*/ 	.short	0x0100
        /*00ea*/ 	.byte	0x08
	.zero		1


	//   ....[6]....
        /*00ec*/ 	.word	0x000004c0
        /*00f0*/ 	.word	0x000000ff
        /*00f4*/ 	.word	0x00031838
        /*00f8*/ 	.short	0x0100
        /*00fa*/ 	.byte	0x08
	.zero		1


	//   ....[7]....
        /*00fc*/ 	.word	0x00001030
        /*0100*/ 	.word	0x00000012
        /*0104*/ 	.word	0x00031800
        /*0108*/ 	.short	0x010a
        /*010a*/ 	.byte	0x3f
	.zero		1


	//   ....[8]....
        /*010c*/ 	.word	0x000010c0
        /*0110*/ 	.word	0x00000012
        /*0114*/ 	.word	0x00031800
        /*0118*/ 	.short	0x010a
        /*011a*/ 	.byte	0x3f
	.zero		1


	//   ....[9]....
        /*011c*/ 	.word	0x000019f0
        /*0120*/ 	.word	0x00000011
        /*0124*/ 	.word	0x00031810
        /*0128*/ 	.short	0x010a
        /*012a*/ 	.byte	0x3f
	.zero		1


	//   ....[10]....
        /*012c*/ 	.word	0x00001ab0
        /*0130*/ 	.word	0x00000011
        /*0134*/ 	.word	0x00031810
        /*0138*/ 	.short	0x010a
        /*013a*/ 	.byte	0x3f
	.zero		1


	//   ....[11]....
        /*013c*/ 	.word	0x00003640
        /*0140*/ 	.word	0x00000012
        /*0144*/ 	.word	0x00031830
        /*0148*/ 	.short	0x010a
        /*014a*/ 	.byte	0x3f
	.zero		1


	//   ....[12]....
        /*014c*/ 	.word	0x00003700
        /*0150*/ 	.word	0x00000012
        /*0154*/ 	.word	0x00031830
        /*0158*/ 	.short	0x010a
        /*015a*/ 	.byte	0x3f
	.zero		1


	//   ....[13]....
        /*015c*/ 	.word	0x00007dc0
        /*0160*/ 	.word	0x00000018
        /*0164*/ 	.word	0x00000000
        /*0168*/ 	.short	0x0101
        /*016a*/ 	.byte	0x3f
	.zero		1


	//   ....[14]....
        /*016c*/ 	.word	0x000084b0
        /*0170*/ 	.word	0x00000011
        /*0174*/ 	.word	0x00000000
        /*0178*/ 	.short	0x0101
        /*017a*/ 	.byte	0x3f
	.zero		1


	//   ....[15]....
        /*017c*/ 	.word	0x00009aa0
        /*0180*/ 	.word	0x00000000
        /*0184*/ 	.word	0x00031820
        /*0188*/ 	.short	0x010a
        /*018a*/ 	.byte	0x3f
	.zero		1


	//   ....[16]....
        /*018c*/ 	.word	0x0000a4e0
        /*0190*/ 	.word	0x00000000
        /*0194*/ 	.word	0x00031838
        /*0198*/ 	.short	0x010a
        /*019a*/ 	.byte	0x3f
	.zero		1


	//   ....[17]....
        /*019c*/ 	.word	0x0000a890
        /*01a0*/ 	.word	0x00000013
        /*01a4*/ 	.word	0x00031820
        /*01a8*/ 	.short	0x010a
        /*01aa*/ 	.byte	0x3f
	.zero		1


	//   ....[18]....
        /*01ac*/ 	.word	0x0000acc0
        /*01b0*/ 	.word	0x00000000
        /*01b4*/ 	.word	0x00031838
        /*01b8*/ 	.short	0x010a
        /*01ba*/ 	.byte	0x3f
	.zero		1


	//   ....[19]....
        /*01bc*/ 	.word	0x0000b1f0
        /*01c0*/ 	.word	0x00000006
        /*01c4*/ 	.word	0x00000000
        /*01c8*/ 	.short	0x010a
        /*01ca*/ 	.byte	0x3f
	.zero		1


	//   ....[20]....
        /*01cc*/ 	.word	0x0000b280
        /*01d0*/ 	.word	0x00000005
        /*01d4*/ 	.word	0x00000000
        /*01d8*/ 	.short	0x010a
        /*01da*/ 	.byte	0x3f
	.zero		1


	//   ....[21]....
        /*01dc*/ 	.word	0x0000b2d0
        /*01e0*/ 	.word	0x00000007
        /*01e4*/ 	.word	0x00031838
        /*01e8*/ 	.short	0x010a
        /*01ea*/ 	.byte	0x3f
	.zero		1


	//   ....[22]....
        /*01ec*/ 	.word	0x0000b330
        /*01f0*/ 	.word	0x00000012
        /*01f4*/ 	.word	0x00031800
        /*01f8*/ 	.short	0x010a
        /*01fa*/ 	.byte	0x3f
	.zero		1


	//   ....[23]....
        /*01fc*/ 	.word	0x0000b380
        /*0200*/ 	.word	0x00000011
        /*0204*/ 	.word	0x00031810
        /*0208*/ 	.short	0x010a
        /*020a*/ 	.byte	0x3f
	.zero		1


	//   ....[24]....
        /*020c*/ 	.word	0x0000b3d0
        /*0210*/ 	.word	0x00000012
        /*0214*/ 	.word	0x00031830
        /*0218*/ 	.short	0x010a
        /*021a*/ 	.byte	0x3f
	.zero		1


	//   ....[25]....
        /*021c*/ 	.word	0x0000b420
        /*0220*/ 	.word	0x00000000
        /*0224*/ 	.word	0x00031820
        /*0228*/ 	.short	0x010a
        /*022a*/ 	.byte	0x3f
	.zero		1


	//   ....[26]....
        /*022c*/ 	.word	0x0000b470
        /*0230*/ 	.word	0x00000000
        /*0234*/ 	.word	0x00031838
        /*0238*/ 	.short	0x010a
        /*023a*/ 	.byte	0x3f
	.zero		1


	//   ....[27]....
        /*023c*/ 	.word	0x0000b4d0
        /*0240*/ 	.word	0x00000013
        /*0244*/ 	.word	0x00031820
        /*0248*/ 	.short	0x010a
        /*024a*/ 	.byte	0x3f
	.zero		1


	//   ....[28]....
        /*024c*/ 	.word	0x0000b520
        /*0250*/ 	.word	0x00000000
        /*0254*/ 	.word	0x00031838
        /*0258*/ 	.short	0x010a
        /*025a*/ 	.byte	0x3f
	.zero		1


	//   ....[29]....
        /*025c*/ 	.word	0x0000b570
        /*0260*/ 	.word	0x00000006
        /*0264*/ 	.word	0x00000000
        /*0268*/ 	.short	0x010a
        /*026a*/ 	.byte	0x3f
	.zero		1


	//   ....[30]....
        /*026c*/ 	.word	0x0000b5c0
        /*0270*/ 	.word	0x00000005
        /*0274*/ 	.word	0x00000000
        /*0278*/ 	.short	0x010a
        /*027a*/ 	.byte	0x3f
	.zero		1


	//----- nvinfo : EIATTR_NUM_MBARRIERS
	.align		4
.L_272:
        /*027c*/ 	.byte	0x03, 0x38
        /*027e*/ 	.short	0x0007


	//----- nvinfo : EIATTR_EXIT_INSTR_OFFSETS
	.align		4
        /*0280*/ 	.byte	0x04, 0x1c
        /*0282*/ 	.short	(.L_274 - .L_273)


	//   ....[0]....
.L_273:
        /*0284*/ 	.word	0x0000b320


	//----- nvinfo : EIATTR_MAX_THREADS
	.align		4
.L_274:
        /*0288*/ 	.byte	0x04, 0x05
        /*028a*/ 	.short	(.L_276 - .L_275)
.L_275:
        /*028c*/ 	.word	0x00000180
        /*0290*/ 	.word	0x00000001
        /*0294*/ 	.word	0x00000001


	//----- nvinfo : EIATTR_CRS_STACK_SIZE
	.align		4
.L_276:
        /*0298*/ 	.byte	0x04, 0x1e
        /*029a*/ 	.short	(.L_278 - .L_277)
.L_277:
        /*029c*/ 	.word	0x00000000


	//----- nvinfo : EIATTR_CBANK_PARAM_SIZE
	.align		4
.L_278:
        /*02a0*/ 	.byte	0x03, 0x19
        /*02a2*/ 	.short	0x06f0


	//----- nvinfo : EIATTR_PARAM_CBANK
	.align		4
        /*02a4*/ 	.byte	0x04, 0x0a
        /*02a6*/ 	.short	(.L_280 - .L_279)
	.align		4
.L_279:
        /*02a8*/ 	.word	index@(.nv.constant0._ZN7cutlass13device_kernelIN5flash11enable_sm90INS1_16FlashAttnBwdSm90INS1_25CollectiveMainloopBwdSm90ILi2ELi1ELi1EN4cute5tupleIJNS5_1CILi1EEES8_S8_EEENS6_IJNS7_ILi64EEENS7_ILi80EEENS7_ILi256EEEEEENS_6half_tEfNS_4arch4Sm90ELb0ELb0ELb1ELb1ELb0ELb0ELb1ELb1ELi2ELi1ELi1ELi1ELb0EEENS1_24CollectiveEpilogueBwdGQAISD_fSG_Li256ELb1ELb0EEENS1_19SingleTileSchedulerILb1ELb0ELb0ELi80EEEEEEEEEvNT_6ParamsE)
        /*02ac*/ 	.short	0x0210
        /*02ae*/ 	.short	0x06f0


	//----- nvinfo : EIATTR_SW_WAR
	.align		4
.L_280:
        /*02b0*/ 	.byte	0x04, 0x36
        /*02b2*/ 	.short	(.L_282 - .L_281)
.L_281:
        /*02b4*/ 	.word	0x00000008
.L_282:


//--------------------- .nv.info._ZN7cutlass13device_kernelIN5flash11enable_sm90INS1_16FlashAttnBwdSm90INS1_25CollectiveMainloopBwdSm90ILi2ELi1ELi1EN4cute5tupleIJNS5_1CILi1EEES8_S8_EEENS6_IJNS7_ILi64EEENS7_ILi80EEENS7_ILi256EEEEEENS_6half_tEfNS_4arch4Sm90ELb0ELb1ELb1ELb0ELb0ELb0ELb1ELb1ELi2ELi1ELi1ELi1ELb0EEENS1_21CollectiveEpilogueBwdISD_SE_SG_Li256ELb0ELb1ELi2EEENS1_19SingleTileSchedulerILb0ELb0ELb0ELi80EEEEEEEEEvNT_6ParamsE --------------------------
	.section	.nv.info._ZN7cutlass13device_kernelIN5flash11enable_sm90INS1_16FlashAttnBwdSm90INS1_25CollectiveMainloopBwdSm90ILi2ELi1ELi1EN4cute5tupleIJNS5_1CILi1EEES8_S8_EEENS6_IJNS7_ILi64EEENS7_ILi80EEENS7_ILi256EEEEEENS_6half_tEfNS_4arch4Sm90ELb0ELb1ELb1ELb0ELb0ELb0ELb1ELb1ELi2ELi1ELi1ELi1ELb0EEENS1_21CollectiveEpilogueBwdISD_SE_SG_Li256ELb0ELb1ELi2EEENS1_19SingleTileSchedulerILb0ELb0ELb0ELi80EEEEEEEEEvNT_6ParamsE,"",@"SHT_CUDA_INFO"
	.sectionflags	@""
	.align	4


	//----- nvinfo : EIATTR_CUDA_API_VERSION
	.align		4
        /*0000*/ 	.byte	0x04, 0x37
        /*0002*/ 	.short	(.L_284 - .L_283)
.L_283:
        /*0004*/ 	.word	0x00000082


	//----- nvinfo : EIATTR_KPARAM_INFO
	.align		4
.L_284:
        /*0008*/ 	.byte	0x04, 0x17
        /*000a*/ 	.short	(.L_286 - .L_285)
.L_285:
        /*000c*/ 	.word	0x00000000
        /*0010*/ 	.short	0x0000
        /*0012*/ 	.short	0x0070
        /*0014*/ 	.byte	0x00, 0xf0, 0x01, 0x24


	//----- nvinfo : EIATTR_SPARSE_MMA_MASK
	.align		4
.L_286:
        /*0018*/ 	.byte	0x03, 0x50
        /*001a*/ 	.short	0x0000


	//----- nvinfo : EIATTR_MAXREG_COUNT
	.align		4
        /*001c*/ 	.byte	0x03, 0x1b
        /*001e*/ 	.short	0x00a8


	//----- nvinfo : EIATTR_NUM_BARRIERS
	.align		4
        /*0020*/ 	.byte	0x02, 0x4c
        /*0022*/ 	.byte	0x0a
	.zero		1


	//----- nvinfo : EIATTR_EXTERNS
	.align		4
        /*0024*/ 	.byte	0x04, 0x0f
        /*0026*/ 	.short	(.L_288 - .L_287)


	//   ....[0]....
	.align		4
.L_287:
        /*0028*/ 	.word	index@(__assertfail)


	//----- nvinfo : EIATTR_ANNOTATIONS
	.align		4
.L_288:
        /*002c*/ 	.byte	0x04, 0x55
        /*002e*/ 	.short	(.L_290 - .L_289)


	//   ....[0]....
.L_289:
        /*0030*/ 	.word	0x00000001
        /*0034*/ 	.byte	0x20, 0x03, 0x00, 0x00, 0x01, 0x00, 0x00, 0x00, 0x40, 0x0e, 0x00, 0x00, 0x01, 0x00, 0x00, 0x00
        /*0044*/ 	.byte	0x50, 0xf4, 0x00, 0x00


	//----- nvinfo : EIATTR_MERCURY_ISA_VERSION
	.align		4
.L_290:
        /*0048*/ 	.byte	0x03, 0x5f
        /*004a*/ 	.short	0x0101


	//----- nvinfo : EIATTR_INT_WARP_WIDE_INSTR_OFFSETS
	.align		4
        /*004c*/ 	.byte	0x04, 0x31
        /*004e*/ 	.short	(.L_292 - .L_291)


	//   ....[0]....
.L_291:
        /*0050*/ 	.word	0x000001f0


	//   ....[1]....
        /*0054*/ 	.word	0x00000220


	//----- nvinfo : EIATTR_COOP_GROUP_MASK_REGIDS
	.align		4
.L_292:
        /*0058*/ 	.byte	0x04, 0x29
        /*005a*/ 	.short	(.L_294 - .L_293)


	//   ....[0]....
.L_293:
        /*005c*/ 	.word	0xffffffff


	//   ....[1]....
        /*0060*/ 	.word	0xffffffff


	//   ....[2]....
        /*0064*/ 	.word	0xffffffff


	//   ....[3]....
        /*0068*/ 	.word	0xffffffff


	//   ....[4]....
        /*006c*/ 	.word	0xffffffff


	//   ....[5]....
        /*0070*/ 	.word	0xffffffff


	//   ....[6]....
        /*0074*/ 	.word	0xffffffff


	//----- nvinfo : EIATTR_COOP_GROUP_INSTR_OFFSETS
	.align		4
.L_294:
        /*0078*/ 	.byte	0x04, 0x28
        /*007a*/ 	.short	(.L_296 - .L_295)


	//   ....[0]....
.L_295:
        /*007c*/ 	.word	0x00000060


	//   ....[1]....
        /*0080*/ 	.word	0x00000200


	//   ....[2]....
        /*0084*/ 	.word	0x00000280


	//   ....[3]....
        /*0088*/ 	.word	0x00000460


	//   ....[4]....
        /*008c*/ 	.word	0x00000e00


	//   ....[5]....
        /*0090*/ 	.word	0x0000b8b0


	//   ....[6]....
        /*0094*/ 	.word	0x0000db60


	//----- nvinfo : EIATTR_REG_RECONFIG
	.align		4
.L_296:
        /*0098*/ 	.byte	0x01, 0x54
	.zero		2


	//----- nvinfo : EIATTR_SYSCALL_OFFSETS
	.align		4
        /*009c*/ 	.byte	0x04, 0x46
        /*009e*/ 	.short	(.L_298 - .L_297)


	//   ....[0]....
.L_297:
        /*00a0*/ 	.word	0x0000b2d0


	//   ....[1]....
        /*00a4*/ 	.word	0x0000b410


	//   ....[2]....
        /*00a8*/ 	.word	0x0000b530


	//   ....[3]....
        /*00ac*/ 	.word	0x0000b650


	//----- nvinfo : EIATTR_MBARRIER_INSTR_OFFSETS
	.align		4
.L_298:
        /*00b0*/ 	.byte	0x04, 0x39
        /*00b2*/ 	.short	(.L_300 - .L_299)


	//   ....[0]....
.L_299:
        /*00b4*/ 	.word	0x000002f0
        /*00b8*/ 	.word	0x000000ff
        /*00bc*/ 	.word	0x00031800
        /*00c0*/ 	.short	0x0100
        /*00c2*/ 	.byte	0x06
	.zero		1


	//   ....[1]....
        /*00c4*/ 	.word	0x00000410
        /*00c8*/ 	.word	0x000000ff
        /*00cc*/ 	.word	0x00031810
        /*00d0*/ 	.short	0x0100
        /*00d2*/ 	.byte	0x08
	.zero		1


	//   ....[2]....
        /*00d4*/ 	.word	0x00000420
        /*00d8*/ 	.word	0x000000ff
        /*00dc*/ 	.word	0x00031820
        /*00e0*/ 	.short	0x0100
        /*00e2*/ 	.byte	0x08
	.zero		1


	//   ....[3]....
        /*00e4*/ 	.word	0x00000430
        /*00e8*/ 	.word	0x000000ff
        /*00ec*/ 	.word	0x00031818
        /*00f0*/ 	.short	0x0100
        /*00f2*/ 	.byte	0x08
	.zero		1


	//   ....[4]....
        /*00f4*/ 	.word	0x00000440
        /*00f8*/ 	.word	0x000000ff
        /*00fc*/ 	.word	0x00031828
        /*0100*/ 	.short	0x0100
        /*0102*/ 	.byte	0x08
	.zero		1


	//   ....[5]....
        /*0104*/ 	.word	0x00000570
        /*0108*/ 	.word	0x000000ff
        /*010c*/ 	.word	0x00031830
        /*0110*/ 	.short	0x0100
        /*0112*/ 	.byte	0x08
	.zero		1


	//   ....[6]....
        /*0114*/ 	.word	0x00000580
        /*0118*/ 	.word	0x000000ff
        /*011c*/ 	.word	0x00031838
        /*0120*/ 	.short	0x0100
        /*0122*/ 	.byte	0x08
	.zero		1


	//   ....[7]....
        /*0124*/ 	.word	0x00000d90
        /*0128*/ 	.word	0x00000011
        /*012c*/ 	.word	0x00031800
        /*0130*/ 	.short	0x010a
        /*0132*/ 	.byte	0x3f
	.zero		1


	//   ....[8]....
        /*0134*/ 	.word	0x00000e20
        /*0138*/ 	.word	0x00000011
        /*013c*/ 	.word	0x00031800
        /*0140*/ 	.short	0x010a
        /*0142*/ 	.byte	0x3f
	.zero		1


	//   ....[9]....
        /*0144*/ 	.word	0x00001790
        /*0148*/ 	.word	0x00000010
        /*014c*/ 	.word	0x00031810
        /*0150*/ 	.short	0x010a
        /*0152*/ 	.byte	0x3f
	.zero		1


	//   ....[10]....
        /*0154*/ 	.word	0x00001860
        /*0158*/ 	.word	0x00000010
        /*015c*/ 	.word	0x00031810
        /*0160*/ 	.short	0x010a
        /*0162*/ 	.byte	0x3f
	.zero		1


	//   ....[11]....
        /*0164*/ 	.word	0x00003e10
        /*0168*/ 	.word	0x00000011
        /*016c*/ 	.word	0x00031830
        /*0170*/ 	.short	0x010a
        /*0172*/ 	.byte	0x3f
	.zero		1


	//   ....[12]....
        /*0174*/ 	.word	0x00003ed0
        /*0178*/ 	.word	0x00000011
        /*017c*/ 	.word	0x00031830
        /*0180*/ 	.short	0x010a
        /*0182*/ 	.byte	0x3f
	.zero		1


	//   ....[13]....
        /*0184*/ 	.word	0x0000a210
        /*0188*/ 	.word	0x00000018
        /*018c*/ 	.word	0x00000000
        /*0190*/ 	.short	0x0101
        /*0192*/ 	.byte	0x3f
	.zero		1


	//   ....[14]....
        /*0194*/ 	.word	0x0000ac00
        /*0198*/ 	.word	0x00000010
        /*019c*/ 	.word	0x00000000
        /*01a0*/ 	.short	0x0101
        /*01a2*/ 	.byte	0x3f
	.zero		1


	//   ....[15]....
        /*01a4*/ 	.word	0x0000e050
        /*01a8*/ 	.word	0x00000005
        /*01ac*/ 	.word	0x00031820
        /*01b0*/ 	.short	0x010a
        /*01b2*/ 	.byte	0x3f
	.zero		1


	//   ....[16]....
        /*01b4*/ 	.word	0x0000e920
        /*01b8*/ 	.word	0x00000005
        /*01bc*/ 	.word	0x00031838
        /*01c0*/ 	.short	0x010a
        /*01c2*/ 	.byte	0x3f
	.zero		1


	//   ....[17]....
        /*01c4*/ 	.word	0x0000ec80
        /*01c8*/ 	.word	0x00000013
        /*01cc*/ 	.word	0x00031820
        /*01d0*/ 	.short	0x010a
        /*01d2*/ 	.byte	0x3f
	.zero		1


	//   ....[18]....
        /*01d4*/ 	.word	0x0000f060
        /*01d8*/ 	.word	0x00000005
        /*01dc*/ 	.word	0x00031838
        /*01e0*/ 	.short	0x010a
        /*01e2*/ 	.byte	0x3f
	.zero		1


	//   ....[19]....
        /*01e4*/ 	.word	0x0000f520
        /*01e8*/ 	.word	0x00000005
        /*01ec*/ 	.word	0x00000000
        /*01f0*/ 	.short	0x010a
        /*01f2*/ 	.byte	0x3f
	.zero		1


	//   ....[20]....
        /*01f4*/ 	.word	0x0000f5b0
        /*01f8*/ 	.word	0x00000003
        /*01fc*/ 	.word	0x00000000
        /*0200*/ 	.short	0x010a
        /*0202*/ 	.byte	0x3f
	.zero		1


	//   ....[21]....
        /*0204*/ 	.word	0x0000f600
        /*0208*/ 	.word	0x00000004
        /*020c*/ 	.word	0x00031838
        /*0210*/ 	.short	0x010a
        /*0212*/ 	.byte	0x3f
	.zero		1


	//   ....[22]....
        /*0214*/ 	.word	0x0000f660
        /*0218*/ 	.word	0x00000011
        /*021c*/ 	.word	0x00031800
        /*0220*/ 	.short	0x010a
        /*0222*/ 	.byte	0x3f
	.zero		1


	//   ....[23]....
        /*0224*/ 	.word	0x0000f6b0
        /*0228*/ 	.word	0x00000010
        /*022c*/ 	.word	0x00031810
        /*0230*/ 	.short	0x010a
        /*0232*/ 	.byte	0x3f
	.zero		1


	//   ....[24]....
        /*0234*/ 	.word	0x0000f700
        /*0238*/ 	.word	0x00000011
        /*023c*/ 	.word	0x00031830
        /*0240*/ 	.short	0x010a
        /*0242*/ 	.byte	0x3f
	.zero		1


	//   ....[25]....
        /*0244*/ 	.word	0x0000f750
        /*0248*/ 	.word	0x00000005
        /*024c*/ 	.word	0x00031820
        /*0250*/ 	.short	0x010a
        /*0252*/ 	.byte	0x3f
	.zero		1


	//   ....[26]....
        /*0254*/ 	.word	0x0000f7a0
        /*0258*/ 	.word	0x00000005
        /*025c*/ 	.word	0x00031838
        /*0260*/ 	.short	0x010a
        /*0262*/ 	.byte	0x3f
	.zero		1


	//   ....[27]....
        /*0264*/ 	.word	0x0000f800
        /*0268*/ 	.word	0x00000013
        /*026c*/ 	.word	0x00031820
        /*0270*/ 	.short	0x010a
        /*0272*/ 	.byte	0x3f
	.zero		1


	//   ....[28]....
        /*0274*/ 	.word	0x0000f850
        /*0278*/ 	.word	0x00000005
        /*027c*/ 	.word	0x00031838
        /*0280*/ 	.short	0x010a
        /*0282*/ 	.byte	0x3f
	.zero		1


	//   ....[29]....
        /*0284*/ 	.word	0x0000f920
        /*0288*/ 	.word	0x00000005
        /*028c*/ 	.word	0x00000000
        /*0290*/ 	.short	0x010a
        /*0292*/ 	.byte	0x3f
	.zero		1


	//   ....[30]....
        /*0294*/ 	.word	0x0000f970
        /*0298*/ 	.word	0x00000003
        /*029c*/ 	.word	0x00000000
        /*02a0*/ 	.short	0x010a
        /*02a2*/ 	.byte	0x3f
	.zero		1


	//----- nvinfo : EIATTR_NUM_MBARRIERS
	.align		4
.L_300:
        /*02a4*/ 	.byte	0x03, 0x38
        /*02a6*/ 	.short	0x0007


	//----- nvinfo : EIATTR_EXIT_INSTR_OFFSETS
	.align		4
        /*02a8*/ 	.byte	0x04, 0x1c
        /*02aa*/ 	.short	(.L_302 - .L_301)


	//   ....[0]....
.L_301:
        /*02ac*/ 	.word	0x00000650


	//   ....[1]....
        /*02b0*/ 	.word	0x0000c1f0


	//   ....[2]....
        /*02b4*/ 	.word	0x0000db10


	//   ....[3]....
        /*02b8*/ 	.word	0x0000f650


	//----- nvinfo : EIATTR_MAX_THREADS
	.align		4
.L_302:
        /*02bc*/ 	.byte	0x04, 0x05
        /*02be*/ 	.short	(.L_304 - .L_303)
.L_303:
        /*02c0*/ 	.word	0x00000180
        /*02c4*/ 	.word	0x00000001
        /*02c8*/ 	.word	0x00000001


	//----- nvinfo : EIATTR_CRS_STACK_SIZE
	.align		4
.L_304:
        /*02cc*/ 	.byte	0x04, 0x1e
        /*02ce*/ 	.short	(.L_306 - .L_305)
.L_305:
        /*02d0*/ 	.word	0x00000000


	//----- nvinfo : EIATTR_CBANK_PARAM_SIZE
	.align		4
.L_306:
        /*02d4*/ 	.byte	0x03, 0x19
        /*02d6*/ 	.short	0x0970


	//----- nvinfo : EIATTR_PARAM_CBANK
	.align		4
        /*02d8*/ 	.byte	0x04, 0x0a
        /*02da*/ 	.short	(.L_308 - .L_307)
	.align		4
.L_307:
        /*02dc*/ 	.word	index@(.nv.constant0._ZN7cutlass13device_kernelIN5flash11enable_sm90INS1_16FlashAttnBwdSm90INS1_25CollectiveMainloopBwdSm90ILi2ELi1ELi1EN4cute5tupleIJNS5_1CILi1EEES8_S8_EEENS6_IJNS7_ILi64EEENS7_ILi80EEENS7_ILi256EEEEEENS_6half_tEfNS_4arch4Sm90ELb0ELb1ELb1ELb0ELb0ELb0ELb1ELb1ELi2ELi1ELi1ELi1ELb0EEENS1_21CollectiveEpilogueBwdISD_SE_SG_Li256ELb0ELb1ELi2EEENS1_19SingleTileSchedulerILb0ELb0ELb0ELi80EEEEEEEEEvNT_6ParamsE)
        /*02e0*/ 	.short	0x0210
        /*02e2*/ 	.short	0x0970


	//----- nvinfo : EIATTR_SW_WAR
	.align		4
.L_308:
        /*02e4*/ 	.byte	0x04, 0x36
        /*02e6*/ 	.short	(.L_310 - .L_309)
.L_309:
        /*02e8*/ 	.word	0x00000008
.L_310:


//--------------------- .nv.info._ZN7cutlass13device_kernelIN5flash11enable_sm90INS1_16FlashAttnBwdSm90INS1_25CollectiveMainloopBwdSm90ILi2ELi1ELi1EN4cute5tupleIJNS5_1CILi1EEES8_S8_EEENS6_IJNS7_ILi64EEENS7_ILi80EEENS7_ILi256EEEEEENS_6half_tEfNS_4arch4Sm90ELb0ELb1ELb1ELb0ELb0ELb0ELb1ELb1ELi2ELi1ELi1ELi1ELb0EEENS1_24CollectiveEpilogueBwdGQAISD_fSG_Li256ELb0ELb0EEENS1_19SingleTileSchedulerILb0ELb0ELb0ELi80EEEEEEEEEvNT_6ParamsE --------------------------
	.section	.nv.info._ZN7cutlass13device_kernelIN5flash11enable_sm90INS1_16FlashAttnBwdSm90INS1_25CollectiveMainloopBwdSm90ILi2ELi1ELi1EN4cute5tupleIJNS5_1CILi1EEES8_S8_EEENS6_IJNS7_ILi64EEENS7_ILi80EEENS7_ILi256EEEEEENS_6half_tEfNS_4arch4Sm90ELb0ELb1ELb1ELb0ELb0ELb0ELb1ELb1ELi2ELi1ELi1ELi1ELb0EEENS1_24CollectiveEpilogueBwdGQAISD_fSG_Li256ELb0ELb0EEENS1_19SingleTileSchedulerILb0ELb0ELb0ELi80EEEEEEEEEvNT_6ParamsE,"",@"SHT_CUDA_INFO"
	.sectionflags	@""
	.align	4


	//----- nvinfo : EIATTR_CUDA_API_VERSION
	.align		4
        /*0000*/ 	.byte	0x04, 0x37
        /*0002*/ 	.short	(.L_312 - .L_311)
.L_311:
        /*0004*/ 	.word	0x00000082


	//----- nvinfo : EIATTR_KPARAM_INFO
	.align		4
.L_312:
        /*0008*/ 	.byte	0x04, 0x17
        /*000a*/ 	.short	(.L_314 - .L_313)
.L_313:
        /*000c*/ 	.word	0x00000000
        /*0010*/ 	.short	0x0000
        /*0012*/ 	.short	0x0070
        /*0014*/ 	.byte	0x00, 0xf0, 0x01, 0x1a


	//----- nvinfo : EIATTR_SPARSE_MMA_MASK
	.align		4
.L_314:
        /*0018*/ 	.byte	0x03, 0x50
        /*001a*/ 	.short	0x0000


	//----- nvinfo : EIATTR_MAXREG_COUNT
	.align		4
        /*001c*/ 	.byte	0x03, 0x1b
        /*001e*/ 	.short	0x00a8


	//----- nvinfo : EIATTR_NUM_BARRIERS
	.align		4
        /*0020*/ 	.byte	0x02, 0x4c
        /*0022*/ 	.byte	0x0a
	.zero		1


	//----- nvinfo : EIATTR_ANNOTATIONS
	.align		4
        /*0024*/ 	.byte	0x04, 0x55
        /*0026*/ 	.short	(.L_316 - .L_315)


	//   ....[0]....
.L_315:
        /*0028*/ 	.word	0x00000001
        /*002c*/ 	.byte	0xc0, 0x02, 0x00, 0x00, 0x01, 0x00, 0x00, 0x00, 0xe0, 0x0d, 0x00, 0x00, 0x01, 0x00, 0x00, 0x00
        /*003c*/ 	.byte	0xb0, 0xb1, 0x00, 0x00


	//----- nvinfo : EIATTR_MERCURY_ISA_VERSION
	.align		4
.L_316:
        /*0040*/ 	.byte	0x03, 0x5f
        /*0042*/ 	.short	0x0101


	//----- nvinfo : EIATTR_INT_WARP_WIDE_INSTR_OFFSETS
	.align		4
        /*0044*/ 	.byte	0x04, 0x31
        /*0046*/ 	.short	(.L_318 - .L_317)


	//   ....[0]....
.L_317:
        /*0048*/ 	.word	0x00000190


	//   ....[1]....
        /*004c*/ 	.word	0x000001c0


	//----- nvinfo : EIATTR_COOP_GROUP_MASK_REGIDS
	.align		4
.L_318:
        /*0050*/ 	.byte	0x04, 0x29
        /*0052*/ 	.short	(.L_320 - .L_319)


	//   ....[0]....
.L_319:
        /*0054*/ 	.word	0xffffffff


	//   ....[1]....
        /*0058*/ 	.word	0xffffffff


	//   ....[2]....
        /*005c*/ 	.word	0xffffffff


	//   ....[3]....
        /*0060*/ 	.word	0xffffffff


	//   ....[4]....
        /*0064*/ 	.word	0xffffffff


	//   ....[5]....
        /*0068*/ 	.word	0xffffffff


	//----- nvinfo : EIATTR_COOP_GROUP_INSTR_OFFSETS
	.align		4
.L_320:
        /*006c*/ 	.byte	0x04, 0x28
        /*006e*/ 	.short	(.L_322 - .L_321)


	//   ....[0]....
.L_321:
        /*0070*/ 	.word	0x00000060


	//   ....[1]....
        /*0074*/ 	.word	0x000001a0


	//   ....[2]....
        /*0078*/ 	.word	0x00000220


	//   ....[3]....
        /*007c*/ 	.word	0x00000400


	//   ....[4]....
        /*0080*/ 	.word	0x00000da0


	//   ....[5]....
        /*0084*/ 	.word	0x000098f0


	//----- nvinfo : EIATTR_REG_RECONFIG
	.align		4
.L_322:
        /*0088*/ 	.byte	0x01, 0x54
	.zero		2


	//----- nvinfo : EIATTR_MBARRIER_INSTR_OFFSETS
	.align		4
        /*008c*/ 	.byte	0x04, 0x39
        /*008e*/ 	.short	(.L_324 - .L_323)


	//   ....[0]....
.L_323:
        /*0090*/ 	.word	0x00000290
        /*0094*/ 	.word	0x000000ff
        /*0098*/ 	.word	0x00031800
        /*009c*/ 	.short	0x0100
        /*009e*/ 	.byte	0x06
	.zero		1


	//   ....[1]....
        /*00a0*/ 	.word	0x000003b0
        /*00a4*/ 	.word	0x000000ff
        /*00a8*/ 	.word	0x00031810
        /*00ac*/ 	.short	0x0100
        /*00ae*/ 	.byte	0x08
	.zero		1


	//   ....[2]....
        /*00b0*/ 	.word	0x000003c0
        /*00b4*/ 	.word	0x000000ff
        /*00b8*/ 	.word	0x00031820
        /*00bc*/ 	.short	0x0100
        /*00be*/ 	.byte	0x08
	.zero		1


	//   ....[3]....
        /*00c0*/ 	.word	0x000003d0
        /*00c4*/ 	.word	0x000000ff
        /*00c8*/ 	.word	0x00031818
        /*00cc*/ 	.short	0x0100
        /*00ce*/ 	.byte	0x08
	.zero		1


	//   ....[4]....
        /*00d0*/ 	.word	0x000003e0
        /*00d4*/ 	.word	0x000000ff
        /*00d8*/ 	.word	0x00031828
        /*00dc*/ 	.short	0x0100
        /*00de*/ 	.byte	0x08
	.zero		1


	//   ....[5]....
        /*00e0*/ 	.word	0x00000510
        /*00e4*/ 	.word	0x000000ff
        /*00e8*/ 	.word	0x00031830
        /*00ec*/ 	.short	0x0100
        /*00ee*/ 	.byte	0x08
	.zero		1


	//   ....[6]....
        /*00f0*/ 	.word	0x00000520
        /*00f4*/ 	.word	0x000000ff
        /*00f8*/ 	.word	0x00031838
        /*00fc*/ 	.short	0x0100
        /*00fe*/ 	.byte	0x08
	.zero		1


	//   ....[7]....
        /*0100*/ 	.word	0x00000d30
        /*0104*/ 	.word	0x00000011
        /*0108*/ 	.word	0x00031800
        /*010c*/ 	.short	0x010a
        /*010e*/ 	.byte	0x3f
	.zero		1


	//   ....[8]....
        /*0110*/ 	.word	0x00000dc0
        /*0114*/ 	.word	0x00000011
        /*0118*/ 	.word	0x00031800
        /*011c*/ 	.short	0x010a
        /*011e*/ 	.byte	0x3f
	.zero		1


	//   ....[9]....
        /*0120*/ 	.word	0x00001740
        /*0124*/ 	.word	0x00000010
        /*0128*/ 	.word	0x00031810
        /*012c*/ 	.short	0x010a
        /*012e*/ 	.byte	0x3f
	.zero		1


	//   ....[10]....
        /*0130*/ 	.word	0x00001800
        /*0134*/ 	.word	0x00000010
        /*0138*/ 	.word	0x00031810
        /*013c*/ 	.short	0x010a
        /*013e*/ 	.byte	0x3f
	.zero		1


	//   ....[11]....
        /*0140*/ 	.word	0x000033d0
        /*0144*/ 	.word	0x00000011
        /*0148*/ 	.word	0x00031830
        /*014c*/ 	.short	0x010a
        /*014e*/ 	.byte	0x3f
	.zero		1


	//   ....[12]....
        /*0150*/ 	.word	0x00003490
        /*0154*/ 	.word	0x00000011
        /*0158*/ 	.word	0x00031830
        /*015c*/ 	.short	0x010a
        /*015e*/ 	.byte	0x3f
	.zero		1


	//   ....[13]....
        /*0160*/ 	.word	0x000083f0
        /*0164*/ 	.word	0x00000018
        /*0168*/ 	.word	0x00000000
        /*016c*/ 	.short	0x0101
        /*016e*/ 	.byte	0x3f
	.zero		1


	//   ....[14]....
        /*0170*/ 	.word	0x00008b00
        /*0174*/ 	.word	0x00000010
        /*0178*/ 	.word	0x00000000
        /*017c*/ 	.short	0x0101
        /*017e*/ 	.byte	0x3f
	.zero		1


	//   ....[15]....
        /*0180*/ 	.word	0x00009dd0
        /*0184*/ 	.word	0x00000006
        /*0188*/ 	.word	0x00031820
        /*018c*/ 	.short	0x010a
        /*018e*/ 	.byte	0x3f
	.zero		1


	//   ....[16]....
        /*0190*/ 	.word	0x0000a6a0
        /*0194*/ 	.word	0x00000006
        /*0198*/ 	.word	0x00031838
        /*019c*/ 	.short	0x010a
        /*019e*/ 	.byte	0x3f
	.zero		1


	//   ....[17]....
        /*01a0*/ 	.word	0x0000aa00
        /*01a4*/ 	.word	0x00000014
        /*01a8*/ 	.word	0x00031820
        /*01ac*/ 	.short	0x010a
        /*01ae*/ 	.byte	0x3f
	.zero		1


	//   ....[18]....
        /*01b0*/ 	.word	0x0000ade0
        /*01b4*/ 	.word	0x00000006
        /*01b8*/ 	.word	0x00031838
        /*01bc*/ 	.short	0x010a
        /*01be*/ 	.byte	0x3f
	.zero		1


	//   ....[19]....
        /*01c0*/ 	.word	0x0000b280
        /*01c4*/ 	.word	0x00000005
        /*01c8*/ 	.word	0x00000000
        /*01cc*/ 	.short	0x010a
        /*01ce*/ 	.byte	0x3f
	.zero		1


	//   ....[20]....
        /*01d0*/ 	.word	0x0000b310
        /*01d4*/ 	.word	0x00000003
        /*01d8*/ 	.word	0x00000000
        /*01dc*/ 	.short	0x010a
        /*01de*/ 	.byte	0x3f
	.zero		1


	//   ....[21]....
        /*01e0*/ 	.word	0x0000b360
        /*01e4*/ 	.word	0x00000007
        /*01e8*/ 	.word	0x00031838
        /*01ec*/ 	.short	0x010a
        /*01ee*/ 	.byte	0x3f
	.zero		1


	//   ....[22]....
        /*01f0*/ 	.word	0x0000b3c0
        /*01f4*/ 	.word	0x00000011
        /*01f8*/ 	.word	0x00031800
        /*01fc*/ 	.short	0x010a
        /*01fe*/ 	.byte	0x3f
	.zero		1


	//   ....[23]....
        /*0200*/ 	.word	0x0000b410
        /*0204*/ 	.word	0x00000010
        /*0208*/ 	.word	0x00031810
        /*020c*/ 	.short	0x010a
        /*020e*/ 	.byte	0x3f
	.zero		1


	//   ....[24]....
        /*0210*/ 	.word	0x0000b460
        /*0214*/ 	.word	0x00000011
        /*0218*/ 	.word	0x00031830
        /*021c*/ 	.short	0x010a
        /*021e*/ 	.byte	0x3f
	.zero		1


	//   ....[25]....
        /*0220*/ 	.word	0x0000b4b0
        /*0224*/ 	.word	0x00000006
        /*0228*/ 	.word	0x00031820
        /*022c*/ 	.short	0x010a
        /*022e*/ 	.byte	0x3f
	.zero		1


	//   ....[26]....
        /*0230*/ 	.word	0x0000b500
        /*0234*/ 	.word	0x00000006
        /*0238*/ 	.word	0x00031838
        /*023c*/ 	.short	0x010a
        /*023e*/ 	.byte	0x3f
	.zero		1


	//   ....[27]....
        /*0240*/ 	.word	0x0000b560
        /*0244*/ 	.word	0x00000014
        /*0248*/ 	.word	0x00031820
        /*024c*/ 	.short	0x010a
        /*024e*/ 	.byte	0x3f
	.zero		1


	//   ....[28]....
        /*0250*/ 	.word	0x0000b5b0
        /*0254*/ 	.word	0x00000006
        /*0258*/ 	.word	0x00031838
        /*025c*/ 	.short	0x010a
        /*025e*/ 	.byte	0x3f
	.zero		1


	//   ....[29]....
        /*0260*/ 	.word	0x0000b600
        /*0264*/ 	.word	0x00000005
        /*0268*/ 	.word	0x00000000
        /*026c*/ 	.short	0x010a
        /*026e*/ 	.byte	0x3f
	.zero		1


	//   ....[30]....
        /*0270*/ 	.word	0x0000b650
        /*0274*/ 	.word	0x00000003
        /*0278*/ 	.word	0x00000000
        /*027c*/ 	.short	0x010a
        /*027e*/ 	.byte	0x3f
	.zero		1


	//----- nvinfo : EIATTR_NUM_MBARRIERS
	.align		4
.L_324:
        /*0280*/ 	.byte	0x03, 0x38
        /*0282*/ 	.short	0x0007


	//----- nvinfo : EIATTR_EXIT_INSTR_OFFSETS
	.align		4
        /*0284*/ 	.byte	0x04, 0x1c
        /*0286*/ 	.short	(.L_326 - .L_325)


	//   ....[0]....
.L_325:
        /*0288*/ 	.word	0x0000b3b0


	//----- nvinfo : EIATTR_MAX_THREADS
	.align		4
.L_326:
        /*028c*/ 	.byte	0x04, 0x05
        /*028e*/ 	.short	(.L_328 - .L_327)
.L_327:
        /*0290*/ 	.word	0x00000180
        /*0294*/ 	.word	0x00000001
        /*0298*/ 	.word	0x00000001


	//----- nvinfo : EIATTR_CRS_STACK_SIZE
	.align		4
.L_328:
        /*029c*/ 	.byte	0x04, 0x1e
        /*029e*/ 	.short	(.L_330 - .L_329)
.L_329:
        /*02a0*/ 	.word	0x00000000


	//----- nvinfo : EIATTR_CBANK_PARAM_SIZE
	.align		4
.L_330:
        /*02a4*/ 	.byte	0x03, 0x19
        /*02a6*/ 	.short	0x06f0


	//----- nvinfo : EIATTR_PARAM_CBANK
	.align		4
        /*02a8*/ 	.byte	0x04, 0x0a
        /*02aa*/ 	.short	(.L_332 - .L_331)
	.align		4
.L_331:
        /*02ac*/ 	.word	index@(.nv.constant0._ZN7cutlass13device_kernelIN5flash11enable_sm90INS1_16FlashAttnBwdSm90INS1_25CollectiveMainloopBwdSm90ILi2ELi1ELi1EN4cute5tupleIJNS5_1CILi1EEES8_S8_EEENS6_IJNS7_ILi64EEENS7_ILi80EEENS7_ILi256EEEEEENS_6half_tEfNS_4arch4Sm90ELb0ELb1ELb1ELb0ELb0ELb0ELb1ELb1ELi2ELi1ELi1ELi1ELb0EEENS1_24CollectiveEpilogueBwdGQAISD_fSG_Li256ELb0ELb0EEENS1_19SingleTileSchedulerILb0ELb0ELb0ELi80EEEEEEEEEvNT_6ParamsE)
        /*02b0*/ 	.short	0x0210
        /*02b2*/ 	.short	0x06f0


	//----- nvinfo : EIATTR_SW_WAR
	.align		4
.L_332:
        /*02b4*/ 	.byte	0x04, 0x36
        /*02b6*/ 	.short	(.L_334 - .L_333)
.L_333:
        /*02b8*/ 	.word	0x00000008
.L_334:


//--------------------- .nv.info._ZN7cutlass13device_kernelIN5flash11enable_sm90INS1_16FlashAttnBwdSm90INS1_25CollectiveMainloopBwdSm90ILi2ELi1ELi1EN4cute5tupleIJNS5_1CILi1EEES8_S8_EEENS6_IJNS7_ILi64EEENS7_ILi80EEENS7_ILi256EEEEEENS_6half_tEfNS_4arch4Sm90ELb0ELb1ELb1ELb1ELb0ELb0ELb1ELb1ELi2ELi1ELi1ELi1ELb0EEENS1_21CollectiveEpilogueBwdISD_SE_SG_Li256ELb1ELb1ELi2EEENS1_19SingleTileSchedulerILb1ELb0ELb0ELi80EEEEEEEEEvNT_6ParamsE --------------------------
	.section	.nv.info._ZN7cutlass13device_kernelIN5flash11enable_sm90INS1_16FlashAttnBwdSm90INS1_25CollectiveMainloopBwdSm90ILi2ELi1ELi1EN4cute5tupleIJNS5_1CILi1EEES8_S8_EEENS6_IJNS7_ILi64EEENS7_ILi80EEENS7_ILi256EEEEEENS_6half_tEfNS_4arch4Sm90ELb0ELb1ELb1ELb1ELb0ELb0ELb1ELb1ELi2ELi1ELi1ELi1ELb0EEENS1_21CollectiveEpilogueBwdISD_SE_SG_Li256ELb1ELb1ELi2EEENS1_19SingleTileSchedulerILb1ELb0ELb0ELi80EEEEEEEEEvNT_6ParamsE,"",@"SHT_CUDA_INFO"
	.sectionflags	@""
	.align	4


	//----- nvinfo : EIATTR_CUDA_API_VERSION
	.align		4
        /*0000*/ 	.byte	0x04, 0x37
        /*0002*/ 	.short	(.L_336 - .L_335)
.L_335:
        /*0004*/ 	.word	0x00000082


	//----- nvinfo : EIATTR_KPARAM_INFO
	.align		4
.L_336:
        /*0008*/ 	.byte	0x04, 0x17
        /*000a*/ 	.short	(.L_338 - .L_337)
.L_337:
        /*000c*/ 	.word	0x00000000
        /*0010*/ 	.short	0x0000
        /*0012*/ 	.short	0x0070
        /*0014*/ 	.byte	0x00, 0xf0, 0x01, 0x1a


	//----- nvinfo : EIATTR_SPARSE_MMA_MASK
	.align		4
.L_338:
        /*0018*/ 	.byte	0x03, 0x50
        /*001a*/ 	.short	0x0000


	//----- nvinfo : EIATTR_MAXREG_COUNT
	.align		4
        /*001c*/ 	.byte	0x03, 0x1b
        /*001e*/ 	.short	0x00a8


	//----- nvinfo : EIATTR_NUM_BARRIERS
	.align		4
        /*0020*/ 	.byte	0x02, 0x4c
        /*0022*/ 	.byte	0x0a
	.zero		1


	//----- nvinfo : EIATTR_ANNOTATIONS
	.align		4
        /*0024*/ 	.byte	0x04, 0x55
        /*0026*/ 	.short	(.L_340 - .L_339)


	//   ....[0]....
.L_339:
        /*0028*/ 	.word	0x00000001
        /*002c*/ 	.byte	0xc0, 0x02, 0x00, 0x00, 0x01, 0x00, 0x00, 0x00, 0x20, 0x12, 0x00, 0x00, 0x01, 0x00, 0x00, 0x00
        /*003c*/ 	.byte	0x00, 0xf9, 0x00, 0x00


	//----- nvinfo : EIATTR_MERCURY_ISA_VERSION
	.align		4
.L_340:
        /*0040*/ 	.byte	0x03, 0x5f
        /*0042*/ 	.short	0x0101


	//----- nvinfo : EIATTR_INT_WARP_WIDE_INSTR_OFFSETS
	.align		4
        /*0044*/ 	.byte	0x04, 0x31
        /*0046*/ 	.short	(.L_342 - .L_341)


	//   ....[0]....
.L_341:
        /*0048*/ 	.word	0x00000190


	//   ....[1]....
        /*004c*/ 	.word	0x000001c0


	//----- nvinfo : EIATTR_COOP_GROUP_MASK_REGIDS
	.align		4
.L_342:
        /*0050*/ 	.byte	0x04, 0x29
        /*0052*/ 	.short	(.L_344 - .L_343)


	//   ....[0]....
.L_343:
        /*0054*/ 	.word	0xffffffff


	//   ....[1]....
        /*0058*/ 	.word	0xffffffff


	//   ....[2]....
        /*005c*/ 	.word	0xffffffff


	//   ....[3]....
        /*0060*/ 	.word	0xffffffff


	//   ....[4]....
        /*0064*/ 	.word	0xffffffff


	//   ....[5]....
        /*0068*/ 	.word	0xffffffff


	//----- nvinfo : EIATTR_COOP_GROUP_INSTR_OFFSETS
	.align		4
.L_344:
        /*006c*/ 	.byte	0x04, 0x28
        /*006e*/ 	.short	(.L_346 - .L_345)


	//   ....[0]....
.L_345:
        /*0070*/ 	.word	0x00000060


	//   ....[1]....
        /*0074*/ 	.word	0x000001a0


	//   ....[2]....
        /*0078*/ 	.word	0x00000220


	//   ....[3]....
        /*007c*/ 	.word	0x00000400


	//   ....[4]....
        /*0080*/ 	.word	0x000011e0


	//   ....[5]....
        /*0084*/ 	.word	0x0000d7e0


	//----- nvinfo : EIATTR_REG_RECONFIG
	.align		4
.L_346:
        /*0088*/ 	.byte	0x01, 0x54
	.zero		2


	//----- nvinfo : EIATTR_MBARRIER_INSTR_OFFSETS
	.align		4
        /*008c*/ 	.byte	0x04, 0x39
        /*008e*/ 	.short	(.L_348 - .L_347)


	//   ....[0]....
.L_347:
        /*0090*/ 	.word	0x00000290
        /*0094*/ 	.word	0x000000ff
        /*0098*/ 	.word	0x00031600
        /*009c*/ 	.short	0x0100
        /*009e*/ 	.byte	0x06
	.zero		1


	//   ....[1]....
        /*00a0*/ 	.word	0x000003b0
        /*00a4*/ 	.word	0x000000ff
        /*00a8*/ 	.word	0x00031610
        /*00ac*/ 	.short	0x0100
        /*00ae*/ 	.byte	0x08
	.zero		1


	//   ....[2]....
        /*00b0*/ 	.word	0x000003c0
        /*00b4*/ 	.word	0x000000ff
        /*00b8*/ 	.word	0x00031620
        /*00bc*/ 	.short	0x0100
        /*00be*/ 	.byte	0x08
	.zero		1


	//   ....[3]....
        /*00c0*/ 	.word	0x000003d0
        /*00c4*/ 	.word	0x000000ff
        /*00c8*/ 	.word	0x00031618
        /*00cc*/ 	.short	0x0100
        /*00ce*/ 	.byte	0x08
	.zero		1


	//   ....[4]....
        /*00d0*/ 	.word	0x000003e0
        /*00d4*/ 	.word	0x000000ff
        /*00d8*/ 	.word	0x00031628
        /*00dc*/ 	.short	0x0100
        /*00de*/ 	.byte	0x08
	.zero		1


	//   ....[5]....
        /*00e0*/ 	.word	0x00000510
        /*00e4*/ 	.word	0x000000ff
        /*00e8*/ 	.word	0x00031630
        /*00ec*/ 	.short	0x0100
        /*00ee*/ 	.byte	0x08
	.zero		1


	//   ....[6]....
        /*00f0*/ 	.word	0x00000520
        /*00f4*/ 	.word	0x000000ff
        /*00f8*/ 	.word	0x00031638
        /*00fc*/ 	.short	0x0100
        /*00fe*/ 	.byte	0x08
	.zero		1


	//   ....[7]....
        /*0100*/ 	.word	0x00001190
        /*0104*/ 	.word	0x00000011
        /*0108*/ 	.word	0x00031600
        /*010c*/ 	.short	0x010a
        /*010e*/ 	.byte	0x3f
	.zero		1


	//   ....[8]....
        /*0110*/ 	.word	0x00001200
        /*0114*/ 	.word	0x00000011
        /*0118*/ 	.word	0x00031600
        /*011c*/ 	.short	0x010a
        /*011e*/ 	.byte	0x3f
	.zero		1


	//   ....[9]....
        /*0120*/ 	.word	0x00001be0
        /*0124*/ 	.word	0x00000010
        /*0128*/ 	.word	0x00031610
        /*012c*/ 	.short	0x010a
        /*012e*/ 	.byte	0x3f
	.zero		1


	//   ....[10]....
        /*0130*/ 	.word	0x00001ca0
        /*0134*/ 	.word	0x00000010
        /*0138*/ 	.word	0x00031610
        /*013c*/ 	.short	0x010a
        /*013e*/ 	.byte	0x3f
	.zero		1


	//   ....[11]....
        /*0140*/ 	.word	0x00003860
        /*0144*/ 	.word	0x00000011
        /*0148*/ 	.word	0x00031630
        /*014c*/ 	.short	0x010a
        /*014e*/ 	.byte	0x3f
	.zero		1


	//   ....[12]....
        /*0150*/ 	.word	0x00003920
        /*0154*/ 	.word	0x00000011
        /*0158*/ 	.word	0x00031630
        /*015c*/ 	.short	0x010a
        /*015e*/ 	.byte	0x3f
	.zero		1


	//   ....[13]....
        /*0160*/ 	.word	0x00008870
        /*0164*/ 	.word	0x00000018
        /*0168*/ 	.word	0x00000000
        /*016c*/ 	.short	0x0101
        /*016e*/ 	.byte	0x3f
	.zero		1


	//   ....[14]....
        /*0170*/ 	.word	0x00008f70
        /*0174*/ 	.word	0x00000010
        /*0178*/ 	.word	0x00000000
        /*017c*/ 	.short	0x0101
        /*017e*/ 	.byte	0x3f
	.zero		1


	//   ....[15]....
        /*0180*/ 	.word	0x0000e290
        /*0184*/ 	.word	0x00000006
        /*0188*/ 	.word	0x00031620
        /*018c*/ 	.short	0x010a
        /*018e*/ 	.byte	0x3f
	.zero		1


	//   ....[16]....
        /*0190*/ 	.word	0x0000ecd0
        /*0194*/ 	.word	0x00000006
        /*0198*/ 	.word	0x00031638
        /*019c*/ 	.short	0x010a
        /*019e*/ 	.byte	0x3f
	.zero		1


	//   ....[17]....
        /*01a0*/ 	.word	0x0000f020
        /*01a4*/ 	.word	0x00000014
        /*01a8*/ 	.word	0x00031620
        /*01ac*/ 	.short	0x010a
        /*01ae*/ 	.byte	0x3f
	.zero		1


	//   ....[18]....
        /*01b0*/ 	.word	0x0000f460
        /*01b4*/ 	.word	0x00000006
        /*01b8*/ 	.word	0x00031638
        /*01bc*/ 	.short	0x010a
        /*01be*/ 	.byte	0x3f
	.zero		1


	//   ....[19]....
        /*01c0*/ 	.word	0x0000f9d0
        /*01c4*/ 	.word	0x00000005
        /*01c8*/ 	.word	0x00000000
        /*01cc*/ 	.short	0x010a
        /*01ce*/ 	.byte	0x3f
	.zero		1


	//   ....[20]....
        /*01d0*/ 	.word	0x0000fa60
        /*01d4*/ 	.word	0x00000003
        /*01d8*/ 	.word	0x00000000
        /*01dc*/ 	.short	0x010a
        /*01de*/ 	.byte	0x3f
	.zero		1


	//   ....[21]....
        /*01e0*/ 	.word	0x0000fab0
        /*01e4*/ 	.word	0x00000002
        /*01e8*/ 	.word	0x00031638
        /*01ec*/ 	.short	0x010a
        /*01ee*/ 	.byte	0x3f
	.zero		1


	//   ....[22]....
        /*01f0*/ 	.word	0x0000fb10
        /*01f4*/ 	.word	0x00000011
        /*01f8*/ 	.word	0x00031600
        /*01fc*/ 	.short	0x010a
        /*01fe*/ 	.byte	0x3f
	.zero		1


	//   ....[23]....
        /*0200*/ 	.word	0x0000fb60
        /*0204*/ 	.word	0x00000010
        /*0208*/ 	.word	0x00031610
        /*020c*/ 	.short	0x010a
        /*020e*/ 	.byte	0x3f
	.zero		1


	//   ....[24]....
        /*0210*/ 	.word	0x0000fbb0
        /*0214*/ 	.word	0x00000011
        /*0218*/ 	.word	0x00031630
        /*021c*/ 	.short	0x010a
        /*021e*/ 	.byte	0x3f
	.zero		1


	//   ....[25]....
        /*0220*/ 	.word	0x0000fc00
        /*0224*/ 	.word	0x00000006
        /*0228*/ 	.word	0x00031620
        /*022c*/ 	.short	0x010a
        /*022e*/ 	.byte	0x3f
	.zero		1


	//   ....[26]....
        /*0230*/ 	.word	0x0000fc50
        /*0234*/ 	.word	0x00000006
        /*0238*/ 	.word	0x00031638
        /*023c*/ 	.short	0x010a
        /*023e*/ 	.byte	0x3f
	.zero		1


	//   ....[27]....
        /*0240*/ 	.word	0x0000fcb0
        /*0244*/ 	.word	0x00000014
        /*0248*/ 	.word	0x00031620
        /*024c*/ 	.short	0x010a
        /*024e*/ 	.byte	0x3f
	.zero		1


	//   ....[28]....
        /*0250*/ 	.word	0x0000fd00
        /*0254*/ 	.word	0x00000006
        /*0258*/ 	.word	0x00031638
        /*025c*/ 	.short	0x010a
        /*025e*/ 	.byte	0x3f
	.zero		1


	//   ....[29]....
        /*0260*/ 	.word	0x0000fd50
        /*0264*/ 	.word	0x00000005
        /*0268*/ 	.word	0x00000000
        /*026c*/ 	.short	0x010a
        /*026e*/ 	.byte	0x3f
	.zero		1


	//   ....[30]....
        /*0270*/ 	.word	0x0000fda0
        /*0274*/ 	.word	0x00000003
        /*0278*/ 	.word	0x00000000
        /*027c*/ 	.short	0x010a
        /*027e*/ 	.byte	0x3f
	.zero		1


	//----- nvinfo : EIATTR_NUM_MBARRIERS
	.align		4
.L_348:
        /*0280*/ 	.byte	0x03, 0x38
        /*0282*/ 	.short	0x0007


	//----- nvinfo : EIATTR_EXIT_INSTR_OFFSETS
	.align		4
        /*0284*/ 	.byte	0x04, 0x1c
        /*0286*/ 	.short	(.L_350 - .L_349)


	//   ....[0]....
.L_349:
        /*0288*/ 	.word	0x0000fb00


	//----- nvinfo : EIATTR_MAX_THREADS
	.align		4
.L_350:
        /*028c*/ 	.byte	0x04, 0x05
        /*028e*/ 	.short	(.L_352 - .L_351)
.L_351:
        /*0290*/ 	.word	0x00000180
        /*0294*/ 	.word	0x00000001
        /*0298*/ 	.word	0x00000001


	//----- nvinfo : EIATTR_CRS_STACK_SIZE
	.align		4
.L_352:
        /*029c*/ 	.byte	0x04, 0x1e
        /*029e*/ 	.short	(.L_354 - .L_353)
.L_353:
        /*02a0*/ 	.word	0x00000000


	//----- nvinfo : EIATTR_CBANK_PARAM_SIZE
	.align		4
.L_354:
        /*02a4*/ 	.byte	0x03, 0x19
        /*02a6*/ 	.short	0x06f0


	//----- nvinfo : EIATTR_PARAM_CBANK
	.align		4
        /*02a8*/ 	.byte	0x04, 0x0a
        /*02aa*/ 	.short	(.L_356 - .L_355)
	.align		4
.L_355:
        /*02ac*/ 	.word	index@(.nv.constant0._ZN7cutlass13device_kernelIN5flash11enable_sm90INS1_16FlashAttnBwdSm90INS1_25CollectiveMainloopBwdSm90ILi2ELi1ELi1EN4cute5tupleIJNS5_1CILi1EEES8_S8_EEENS6_IJNS7_ILi64EEENS7_ILi80EEENS7_ILi256EEEEEENS_6half_tEfNS_4arch4Sm90ELb0ELb1ELb1ELb1ELb0ELb0ELb1ELb1ELi2ELi1ELi1ELi1ELb0EEENS1_21CollectiveEpilogueBwdISD_SE_SG_Li256ELb1ELb1ELi2EEENS1_19SingleTileSchedulerILb1ELb0ELb0ELi80EEEEEEEEEvNT_6ParamsE)
        /*02b0*/ 	.short	0x0210
        /*02b2*/ 	.short	0x06f0


	//----- nvinfo : EIATTR_SW_WAR
	.align		4
.L_356:
        /*02b4*/ 	.byte	0x04, 0x36
        /*02b6*/ 	.short	(.L_358 - .L_357)
.L_357:
        /*02b8*/ 	.word	0x00000008
.L_358:


//--------------------- .nv.info._ZN7cutlass13device_kernelIN5flash11enable_sm90INS1_16FlashAttnBwdSm90INS1_25CollectiveMainloopBwdSm90ILi2ELi1ELi1EN4cute5tupleIJNS5_1CILi1EEES8_S8_EEENS6_IJNS7_ILi64EEENS7_ILi80EEENS7_ILi256EEEEEENS_6half_tEfNS_4arch4Sm90ELb0ELb1ELb1ELb1ELb0ELb0ELb1ELb1ELi2ELi1ELi1ELi1ELb0EEENS1_24CollectiveEpilogueBwdGQAISD_fSG_Li256ELb1ELb0EEENS1_19SingleTileSchedulerILb1ELb0ELb0ELi80EEEEEEEEEvNT_6ParamsE --------------------------
	.section	.nv.info._ZN7cutlass13device_kernelIN5flash11enable_sm90INS1_16FlashAttnBwdSm90INS1_25CollectiveMainloopBwdSm90ILi2ELi1ELi1EN4cute5tupleIJNS5_1CILi1EEES8_S8_EEENS6_IJNS7_ILi64EEENS7_ILi80EEENS7_ILi256EEEEEENS_6half_tEfNS_4arch4Sm90ELb0ELb1ELb1ELb1ELb0ELb0ELb1ELb1ELi2ELi1ELi1ELi1ELb0EEENS1_24CollectiveEpilogueBwdGQAISD_fSG_Li256ELb1ELb0EEENS1_19SingleTileSchedulerILb1ELb0ELb0ELi80EEEEEEEEEvNT_6ParamsE,"",@"SHT_CUDA_INFO"
	.sectionflags	@""
	.align	4


	//----- nvinfo : EIATTR_CUDA_API_VERSION
	.align		4
        /*0000*/ 	.byte	0x04, 0x37
        /*0002*/ 	.short	(.L_360 - .L_359)
.L_359:
        /*0004*/ 	.word	0x00000082


	//----- nvinfo : EIATTR_KPARAM_INFO
	.align		4
.L_360:
        /*0008*/ 	.byte	0x04, 0x17
        /*000a*/ 	.short	(.L_362 - .L_361)
.L_361:
        /*000c*/ 	.word	0x00000000
        /*0010*/ 	.short	0x0000
        /*0012*/ 	.short	0x0070
        /*0014*/ 	.byte	0x00, 0xf0, 0x01, 0x1a


	//----- nvinfo : EIATTR_SPARSE_MMA_MASK
	.align		4
.L_362:
        /*0018*/ 	.byte	0x03, 0x50
        /*001a*/ 	.short	0x0000


	//----- nvinfo : EIATTR_MAXREG_COUNT
	.align		4
        /*001c*/ 	.byte	0x03, 0x1b
        /*001e*/ 	.short	0x00a8


	//----- nvinfo : EIATTR_NUM_BARRIERS
	.align		4
        /*0020*/ 	.byte	0x02, 0x4c
        /*0022*/ 	.byte	0x0a
	.zero		1


	//----- nvinfo : EIATTR_ANNOTATIONS
	.align		4
        /*0024*/ 	.byte	0x04, 0x55
        /*0026*/ 	.short	(.L_364 - .L_363)


	//   ....[0]....
.L_363:
        /*0028*/ 	.word	0x00000001
        /*002c*/ 	.byte	0xc0, 0x02, 0x00, 0x00, 0x01, 0x00, 0x00, 0x00, 0x50, 0x12, 0x00, 0x00, 0x01, 0x00, 0x00, 0x00
        /*003c*/ 	.byte	0x90, 0xbf, 0x00, 0x00


	//----- nvinfo : EIATTR_MERCURY_ISA_VERSION
	.align		4
.L_364:
        /*0040*/ 	.byte	0x03, 0x5f
        /*0042*/ 	.short	0x0101


	//----- nvinfo : EIATTR_INT_WARP_WIDE_INSTR_OFFSETS
	.align		4
        /*0044*/ 	.byte	0x04, 0x31
        /*0046*/ 	.short	(.L_366 - .L_365)


	//   ....[0]....
.L_365:
        /*0048*/ 	.word	0x00000190


	//   ....[1]....
        /*004c*/ 	.word	0x000001c0


	//----- nvinfo : EIATTR_COOP_GROUP_MASK_REGIDS
	.align		4
.L_366:
        /*0050*/ 	.byte	0x04, 0x29
        /*0052*/ 	.short	(.L_368 - .L_367)


	//   ....[0]....
.L_367:
        /*0054*/ 	.word	0xffffffff


	//   ....[1]....
        /*0058*/ 	.word	0xffffffff


	//   ....[2]....
        /*005c*/ 	.word	0xffffffff


	//   ....[3]....
        /*0060*/ 	.word	0xffffffff


	//   ....[4]....
        /*0064*/ 	.word	0xffffffff


	//   ....[5]....
        /*0068*/ 	.word	0xffffffff


	//----- nvinfo : EIATTR_COOP_GROUP_INSTR_OFFSETS
	.align		4
.L_368:
        /*006c*/ 	.byte	0x04, 0x28
        /*006e*/ 	.short	(.L_370 - .L_369)


	//   ....[0]....
.L_369:
        /*0070*/ 	.word	0x00000060


	//   ....[1]....
        /*0074*/ 	.word	0x000001a0


	//   ....[2]....
        /*0078*/ 	.word	0x00000220


	//   ....[3]....
        /*007c*/ 	.word	0x00000400


	//   ....[4]....
        /*0080*/ 	.word	0x00001210


	//   ....[5]....
        /*0084*/ 	.word	0x00009e70


	//----- nvinfo : EIATTR_REG_RECONFIG
	.align		4
.L_370:
        /*0088*/ 	.byte	0x01, 0x54
	.zero		2


	//----- nvinfo : EIATTR_MBARRIER_INSTR_OFFSETS
	.align		4
        /*008c*/ 	.byte	0x04, 0x39
        /*008e*/ 	.short	(.L_372 - .L_371)


	//   ....[0]....
.L_371:
        /*0090*/ 	.word	0x00000290
        /*0094*/ 	.word	0x000000ff
        /*0098*/ 	.word	0x00031800
        /*009c*/ 	.short	0x0100
        /*009e*/ 	.byte	0x06
	.zero		1


	//   ....[1]....
        /*00a0*/ 	.word	0x000003b0
        /*00a4*/ 	.word	0x000000ff
        /*00a8*/ 	.word	0x00031810
        /*00ac*/ 	.short	0x0100
        /*00ae*/ 	.byte	0x08
	.zero		1


	//   ....[2]....
        /*00b0*/ 	.word	0x000003c0
        /*00b4*/ 	.word	0x000000ff
        /*00b8*/ 	.word	0x00031820
        /*00bc*/ 	.short	0x0100
        /*00be*/ 	.byte	0x08
	.zero		1


	//   ....[3]....
        /*00c0*/ 	.word	0x000003d0
        /*00c4*/ 	.word	0x000000ff
        /*00c8*/ 	.word	0x00031818
        /*00cc*/ 	.short	0x0100
        /*00ce*/ 	.byte	0x08
	.zero		1


	//   ....[4]....
        /*00d0*/ 	.word	0x000003e0
        /*00d4*/ 	.word	0x000000ff
        /*00d8*/ 	.word	0x00031828
        /*00dc*/ 	.short	0x0100
        /*00de*/ 	.byte	0x08
	.zero		1


	//   ....[5]....
        /*00e0*/ 	.word	0x00000510
        /*00e4*/ 	.word	0x000000ff
        /*00e8*/ 	.word	0x00031830
        /*00ec*/ 	.short	0x0100
        /*00ee*/ 	.byte	0x08
	.zero		1


	//   ....[6]....
        /*00f0*/ 	.word	0x00000520
        /*00f4*/ 	.word	0x000000ff
        /*00f8*/ 	.word	0x00031838
        /*00fc*/ 	.short	0x0100
        /*00fe*/ 	.byte	0x08
	.zero		1


	//   ....[7]....
        /*0100*/ 	.word	0x000011f0
        /*0104*/ 	.word	0x00000011
        /*0108*/ 	.word	0x00031800
        /*010c*/ 	.short	0x010a
        /*010e*/ 	.byte	0x3f
	.zero		1


	//   ....[8]....
        /*0110*/ 	.word	0x00001230
        /*0114*/ 	.word	0x00000011
        /*0118*/ 	.word	0x00031800
        /*011c*/ 	.short	0x010a
        /*011e*/ 	.byte	0x3f
	.zero		1


	//   ....[9]....
        /*0120*/ 	.word	0x00001c00
        /*0124*/ 	.word	0x00000010
        /*0128*/ 	.word	0x00031810
        /*012c*/ 	.short	0x010a
        /*012e*/ 	.byte	0x3f
	.zero		1


	//   ....[10]....
        /*0130*/ 	.word	0x00001cc0
        /*0134*/ 	.word	0x00000010
        /*0138*/ 	.word	0x00031810
        /*013c*/ 	.short	0x010a
        /*013e*/ 	.byte	0x3f
	.zero		1


	//   ....[11]....
        /*0140*/ 	.word	0x00003880
        /*0144*/ 	.word	0x00000011
        /*0148*/ 	.word	0x00031830
        /*014c*/ 	.short	0x010a
        /*014e*/ 	.byte	0x3f
	.zero		1


	//   ....[12]....
        /*0150*/ 	.word	0x00003940
        /*0154*/ 	.word	0x00000011
        /*0158*/ 	.word	0x00031830
        /*015c*/ 	.short	0x010a
        /*015e*/ 	.byte	0x3f
	.zero		1


	//   ....[13]....
        /*0160*/ 	.word	0x00008880
        /*0164*/ 	.word	0x00000018
        /*0168*/ 	.word	0x00000000
        /*016c*/ 	.short	0x0101
        /*016e*/ 	.byte	0x3f
	.zero		1


	//   ....[14]....
        /*0170*/ 	.word	0x00008f80
        /*0174*/ 	.word	0x00000010
        /*0178*/ 	.word	0x00000000
        /*017c*/ 	.short	0x0101
        /*017e*/ 	.byte	0x3f
	.zero		1


	//   ....[15]....
        /*0180*/ 	.word	0x0000a920
        /*0184*/ 	.word	0x00000006
        /*0188*/ 	.word	0x00031820
        /*018c*/ 	.short	0x010a
        /*018e*/ 	.byte	0x3f
	.zero		1


	//   ....[16]....
        /*0190*/ 	.word	0x0000b360
        /*0194*/ 	.word	0x00000006
        /*0198*/ 	.word	0x00031838
        /*019c*/ 	.short	0x010a
        /*019e*/ 	.byte	0x3f
	.zero		1


	//   ....[17]....
        /*01a0*/ 	.word	0x0000b6b0
        /*01a4*/ 	.word	0x00000014
        /*01a8*/ 	.word	0x00031820
        /*01ac*/ 	.short	0x010a
        /*01ae*/ 	.byte	0x3f
	.zero		1


	//   ....[18]....
        /*01b0*/ 	.word	0x0000baf0
        /*01b4*/ 	.word	0x00000006
        /*01b8*/ 	.word	0x00031838
        /*01bc*/ 	.short	0x010a
        /*01be*/ 	.byte	0x3f
	.zero		1


	//   ....[19]....
        /*01c0*/ 	.word	0x0000c060
        /*01c4*/ 	.word	0x00000005
        /*01c8*/ 	.word	0x00000000
        /*01cc*/ 	.short	0x010a
        /*01ce*/ 	.byte	0x3f
	.zero		1


	//   ....[20]....
        /*01d0*/ 	.word	0x0000c0f0
        /*01d4*/ 	.word	0x00000003
        /*01d8*/ 	.word	0x00000000
        /*01dc*/ 	.short	0x010a
        /*01de*/ 	.byte	0x3f
	.zero		1


	//   ....[21]....
        /*01e0*/ 	.word	0x0000c140
        /*01e4*/ 	.word	0x00000002
        /*01e8*/ 	.word	0x00031838
        /*01ec*/ 	.short	0x010a
        /*01ee*/ 	.byte	0x3f
	.zero		1


	//   ....[22]....
        /*01f0*/ 	.word	0x0000c1a0
        /*01f4*/ 	.word	0x00000011
        /*01f8*/ 	.word	0x00031800
        /*01fc*/ 	.short	0x010a
        /*01fe*/ 	.byte	0x3f
	.zero		1


	//   ....[23]....
        /*0200*/ 	.word	0x0000c1f0
        /*0204*/ 	.word	0x00000010
        /*0208*/ 	.word	0x00031810
        /*020c*/ 	.short	0x010a
        /*020e*/ 	.byte	0x3f
	.zero		1


	//   ....[24]....
        /*0210*/ 	.word	0x0000c240
        /*0214*/ 	.word	0x00000011
        /*0218*/ 	.word	0x00031830
        /*021c*/ 	.short	0x010a
        /*021e*/ 	.byte	0x3f
	.zero		1


	//   ....[25]....
        /*0220*/ 	.word	0x0000c290
        /*0224*/ 	.word	0x00000006
        /*0228*/ 	.word	0x00031820
        /*022c*/ 	.short	0x010a
        /*022e*/ 	.byte	0x3f
	.zero		1


	//   ....[26]....
        /*0230*/ 	.word	0x0000c2e0
        /*0234*/ 	.word	0x00000006
        /*0238*/ 	.word	0x00031838
        /*023c*/ 	.short	0x010a
        /*023e*/ 	.byte	0x3f
	.zero		1


	//   ....[27]....
        /*0240*/ 	.word	0x0000c340
        /*0244*/ 	.word	0x00000014
        /*0248*/ 	.word	0x00031820
        /*024c*/ 	.short	0x010a
        /*024e*/ 	.byte	0x3f
	.zero		1


	//   ....[28]....
        /*0250*/ 	.word	0x0000c390
        /*0254*/ 	.word	0x00000006
        /*0258*/ 	.word	0x00031838
        /*025c*/ 	.short	0x010a
        /*025e*/ 	.byte	0x3f
	.zero		1


	//   ....[29]....
        /*0260*/ 	.word	0x0000c3e0
        /*0264*/ 	.word	0x00000005
        /*0268*/ 	.word	0x00000000
        /*026c*/ 	.short	0x010a
        /*026e*/ 	.byte	0x3f
	.zero		1


	//   ....[30]....
        /*0270*/ 	.word	0x0000c430
        /*0274*/ 	.word	0x00000003
        /*0278*/ 	.word	0x00000000
        /*027c*/ 	.short	0x010a
        /*027e*/ 	.byte	0x3f
	.zero		1


	//----- nvinfo : EIATTR_NUM_MBARRIERS
	.align		4
.L_372:
        /*0280*/ 	.byte	0x03, 0x38
        /*0282*/ 	.short	0x0007


	//----- nvinfo : EIATTR_EXIT_INSTR_OFFSETS
	.align		4
        /*0284*/ 	.byte	0x04, 0x1c
        /*0286*/ 	.short	(.L_374 - .L_373)


	//   ....[0]....
.L_373:
        /*0288*/ 	.word	0x0000c190


	//----- nvinfo : EIATTR_MAX_THREADS
	.align		4
.L_374:
        /*028c*/ 	.byte	0x04, 0x05
        /*028e*/ 	.short	(.L_376 - .L_375)
.L_375:
        /*0290*/ 	.word	0x00000180
        /*0294*/ 	.word	0x00000001
        /*0298*/ 	.word	0x00000001


	//----- nvinfo : EIATTR_CRS_STACK_SIZE
	.align		4
.L_376:
        /*029c*/ 	.byte	0x04, 0x1e
        /*029e*/ 	.short	(.L_378 - .L_377)
.L_377:
        /*02a0*/ 	.word	0x00000000


	//----- nvinfo : EIATTR_CBANK_PARAM_SIZE
	.align		4
.L_378:
        /*02a4*/ 	.byte	0x03, 0x19
        /*02a6*/ 	.short	0x06f0


	//----- nvinfo : EIATTR_PARAM_CBANK
	.align		4
        /*02a8*/ 	.byte	0x04, 0x0a
        /*02aa*/ 	.short	(.L_380 - .L_379)
	.align		4
.L_379:
        /*02ac*/ 	.word	index@(.nv.constant0._ZN7cutlass13device_kernelIN5flash11enable_sm90INS1_16FlashAttnBwdSm90INS1_25CollectiveMainloopBwdSm90ILi2ELi1ELi1EN4cute5tupleIJNS5_1CILi1EEES8_S8_EEENS6_IJNS7_ILi64EEENS7_ILi80EEENS7_ILi256EEEEEENS_6half_tEfNS_4arch4Sm90ELb0ELb1ELb1ELb1ELb0ELb0ELb1ELb1ELi2ELi1ELi1ELi1ELb0EEENS1_24CollectiveEpilogueBwdGQAISD_fSG_Li256ELb1ELb0EEENS1_19SingleTileSchedulerILb1ELb0ELb0ELi80EEEEEEEEEvNT_6ParamsE)
        /*02b0*/ 	.short	0x0210
        /*02b2*/ 	.short	0x06f0


	//----- nvinfo : EIATTR_SW_WAR
	.align		4
.L_380:
        /*02b4*/ 	.byte	0x04, 0x36
        /*02b6*/ 	.short	(.L_382 - .L_381)
.L_381:
        /*02b8*/ 	.word	0x00000008
.L_382:


//--------------------- .nv.info._ZN7cutlass13device_kernelIN5flash11enable_sm90INS1_16FlashAttnBwdSm90INS1_25CollectiveMainloopBwdSm90ILi2ELi1ELi1EN4cute5tupleIJNS5_1CILi1EEES8_S8_EEENS6_IJNS7_ILi64EEENS7_ILi80EEENS7_ILi256EEEEEENS_6half_tEfNS_4arch4Sm90ELb1ELb0ELb1ELb0ELb0ELb0ELb1ELb1ELi2ELi1ELi1ELi1ELb0EEENS1_21CollectiveEpilogueBwdISD_SE_SG_Li256ELb0ELb1ELi2EEENS1_25SingleTileBwdLPTSchedulerILb0ELi80ELb0EEEEEEEEEvNT_6ParamsE --------------------------
	.section	.nv.info._ZN7cutlass13device_kernelIN5flash11enable_sm90INS1_16FlashAttnBwdSm90INS1_25CollectiveMainloopBwdSm90ILi2ELi1ELi1EN4cute5tupleIJNS5_1CILi1EEES8_S8_EEENS6_IJNS7_ILi64EEENS7_ILi80EEENS7_ILi256EEEEEENS_6half_tEfNS_4arch4Sm90ELb1ELb0ELb1ELb0ELb0ELb0ELb1ELb1ELi2ELi1ELi1ELi1ELb0EEENS1_21CollectiveEpilogueBwdISD_SE_SG_Li256ELb0ELb1ELi2EEENS1_25SingleTileBwdLPTSchedulerILb0ELi80ELb0EEEEEEEEEvNT_6ParamsE,"",@"SHT_CUDA_INFO"
	.sectionflags	@""
	.align	4


	//----- nvinfo : EIATTR_CUDA_API_VERSION
	.align		4
        /*0000*/ 	.byte	0x04, 0x37
        /*0002*/ 	.short	(.L_384 - .L_383)
.L_383:
        /*0004*/ 	.word	0x00000082


	//----- nvinfo : EIATTR_KPARAM_INFO
	.align		4
.L_384:
        /*0008*/ 	.byte	0x04, 0x17
        /*000a*/ 	.short	(.L_386 - .L_385)
.L_385:
        /*000c*/ 	.word	0x00000000
        /*0010*/ 	.short	0x0000
        /*0012*/ 	.short	0x0070
        /*0014*/ 	.byte	0x00, 0xf0, 0x01, 0x24


	//----- nvinfo : EIATTR_SPARSE_MMA_MASK
	.align		4
.L_386:
        /*0018*/ 	.byte	0x03, 0x50
        /*001a*/ 	.short	0x0000


	//----- nvinfo : EIATTR_MAXREG_COUNT
	.align		4
        /*001c*/ 	.byte	0x03, 0x1b
        /*001e*/ 	.short	0x00a8


	//----- nvinfo : EIATTR_NUM_BARRIERS
	.align		4
        /*0020*/ 	.byte	0x02, 0x4c
        /*0022*/ 	.byte	0x0a
	.zero		1


	//----- nvinfo : EIATTR_EXTERNS
	.align		4
        /*0024*/ 	.byte	0x04, 0x0f
        /*0026*/ 	.short	(.L_388 - .L_387)


	//   ....[0]....
	.align		4
.L_387:
        /*0028*/ 	.word	index@(__assertfail)


	//----- nvinfo : EIATTR_ANNOTATIONS
	.align		4
.L_388:
        /*002c*/ 	.byte	0x04, 0x55
        /*002e*/ 	.short	(.L_390 - .L_389)


	//   ....[0]....
.L_389:
        /*0030*/ 	.word	0x00000001
        /*0034*/ 	.byte	0xa0, 0x12, 0x00, 0x00, 0x01, 0x00, 0x00, 0x00, 0x20, 0x13, 0x00, 0x00, 0x01, 0x00, 0x00, 0x00
        /*0044*/ 	.byte	0xb0, 0x41, 0x00, 0x00, 0x01, 0x00, 0x00, 0x00, 0xf0, 0x41, 0x00, 0x00, 0x01, 0x00, 0x00, 0x00
        /*0054*/ 	.byte	0x30, 0x42, 0x00, 0x00, 0x01, 0x00, 0x00, 0x00, 0x30, 0x71, 0x00, 0x00, 0x01, 0x00, 0x00, 0x00
        /*0064*/ 	.byte	0x40, 0x72, 0x00, 0x00, 0x01, 0x00, 0x00, 0x00, 0xa0, 0x74, 0x00, 0x00, 0x01, 0x00, 0x00, 0x00
        /*0074*/ 	.byte	0x70, 0x79, 0x00, 0x00, 0x01, 0x00, 0x00, 0x00, 0xa0, 0x79, 0x00, 0x00, 0x01, 0x00, 0x00, 0x00
        /*0084*/ 	.byte	0xb0, 0xe6, 0x00, 0x00, 0x01, 0x00, 0x00, 0x00, 0x30, 0xe7, 0x00, 0x00


	//----- nvinfo : EIATTR_MERCURY_ISA_VERSION
	.align		4
.L_390:
        /*0090*/ 	.byte	0x03, 0x5f
        /*0092*/ 	.short	0x0101


	//----- nvinfo : EIATTR_INT_WARP_WIDE_INSTR_OFFSETS
	.align		4
        /*0094*/ 	.byte	0x04, 0x31
        /*0096*/ 	.short	(.L_392 - .L_391)


	//   ....[0]....
.L_391:
        /*0098*/ 	.word	0x000001e0


	//   ....[1]....
        /*009c*/ 	.word	0x00000290


	//----- nvinfo : EIATTR_COOP_GROUP_MASK_REGIDS
	.align		4
.L_392:
        /*00a0*/ 	.byte	0x04, 0x29
        /*00a2*/ 	.short	(.L_394 - .L_393)


	//   ....[0]....
.L_393:
        /*00a4*/ 	.word	0xffffffff


	//   ....[1]....
        /*00a8*/ 	.word	0xffffffff


	//   ....[2]....
        /*00ac*/ 	.word	0xffffffff


	//   ....[3]....
        /*00b0*/ 	.word	0xffffffff


	//   ....[4]....
        /*00b4*/ 	.word	0xffffffff


	//   ....[5]....
        /*00b8*/ 	.word	0xffffffff


	//   ....[6]....
        /*00bc*/ 	.word	0xffffffff


	//----- nvinfo : EIATTR_COOP_GROUP_INSTR_OFFSETS
	.align		4
.L_394:
        /*00c0*/ 	.byte	0x04, 0x28
        /*00c2*/ 	.short	(.L_396 - .L_395)


	//   ....[0]....
.L_395:
        /*00c4*/ 	.word	0x00000060


	//   ....[1]....
        /*00c8*/ 	.word	0x000001f0


	//   ....[2]....
        /*00cc*/ 	.word	0x000002a0


	//   ....[3]....
        /*00d0*/ 	.word	0x00000400


	//   ....[4]....
        /*00d4*/ 	.word	0x00000f80


	//   ....[5]....
        /*00d8*/ 	.word	0x0000b4d0


	//   ....[6]....
        /*00dc*/ 	.word	0x0000d710


	//----- nvinfo : EIATTR_REG_RECONFIG
	.align		4
.L_396:
        /*00e0*/ 	.byte	0x01, 0x54
	.zero		2


	//----- nvinfo : EIATTR_SYSCALL_OFFSETS
	.align		4
        /*00e4*/ 	.byte	0x04, 0x46
        /*00e6*/ 	.short	(.L_398 - .L_397)


	//   ....[0]....
.L_397:
        /*00e8*/ 	.word	0x0000aef0


	//   ....[1]....
        /*00ec*/ 	.word	0x0000b030


	//   ....[2]....
        /*00f0*/ 	.word	0x0000b150


	//   ....[3]....
        /*00f4*/ 	.word	0x0000b270


	//----- nvinfo : EIATTR_MBARRIER_INSTR_OFFSETS
	.align		4
.L_398:
        /*00f8*/ 	.byte	0x04, 0x39
        /*00fa*/ 	.short	(.L_400 - .L_399)


	//   ....[0]....
.L_399:
        /*00fc*/ 	.word	0x000002c0
        /*0100*/ 	.word	0x000000ff
        /*0104*/ 	.word	0x00031800
        /*0108*/ 	.short	0x0100
        /*010a*/ 	.byte	0x06
	.zero		1


	//   ....[1]....
        /*010c*/ 	.word	0x000003b0
        /*0110*/ 	.word	0x000000ff
        /*0114*/ 	.word	0x00031810
        /*0118*/ 	.short	0x0100
        /*011a*/ 	.byte	0x08
	.zero		1


	//   ....[2]....
        /*011c*/ 	.word	0x000003c0
        /*0120*/ 	.word	0x000000ff
        /*0124*/ 	.word	0x00031820
        /*0128*/ 	.short	0x0100
        /*012a*/ 	.byte	0x08
	.zero		1


	//   ....[3]....
        /*012c*/ 	.word	0x000003d0
        /*0130*/ 	.word	0x000000ff
        /*0134*/ 	.word	0x00031818
        /*0138*/ 	.short	0x0100
        /*013a*/ 	.byte	0x08
	.zero		1


	//   ....[4]....
        /*013c*/ 	.word	0x000003e0
        /*0140*/ 	.word	0x000000ff
        /*0144*/ 	.word	0x00031828
        /*0148*/ 	.short	0x0100
        /*014a*/ 	.byte	0x08
	.zero		1


	//   ....[5]....
        /*014c*/ 	.word	0x00000510
        /*0150*/ 	.word	0x000000ff
        /*0154*/ 	.word	0x00031830
        /*0158*/ 	.short	0x0100
        /*015a*/ 	.byte	0x08
	.zero		1


	//   ....[6]....
        /*015c*/ 	.word	0x00000520
        /*0160*/ 	.word	0x000000ff
        /*0164*/ 	.word	0x00031838
        /*0168*/ 	.short	0x0100
        /*016a*/ 	.byte	0x08
	.zero		1


	//   ....[7]....
        /*016c*/ 	.word	0x00000f00
        /*0170*/ 	.word	0x00000011
        /*0174*/ 	.word	0x00031800
        /*0178*/ 	.short	0x010a
        /*017a*/ 	.byte	0x3f
	.zero		1


	//   ....[8]....
        /*017c*/ 	.word	0x00001000
        /*0180*/ 	.word	0x00000011
        /*0184*/ 	.word	0x00031800
        /*0188*/ 	.short	0x010a
        /*018a*/ 	.byte	0x3f
	.zero		1


	//   ....[9]....
        /*018c*/ 	.word	0x000018a0
        /*0190*/ 	.word	0x00000010
        /*0194*/ 	.word	0x00031810
        /*0198*/ 	.short	0x010a
        /*019a*/ 	.byte	0x3f
	.zero		1


	//   ....[10]....
        /*019c*/ 	.word	0x00001970
        /*01a0*/ 	.word	0x00000010
        /*01a4*/ 	.word	0x00031810
        /*01a8*/ 	.short	0x010a
        /*01aa*/ 	.byte	0x3f
	.zero		1


	//   ....[11]....
        /*01ac*/ 	.word	0x00003ee0
        /*01b0*/ 	.word	0x00000011
        /*01b4*/ 	.word	0x00031830
        /*01b8*/ 	.short	0x010a
        /*01ba*/ 	.byte	0x3f
	.zero		1


	//   ....[12]....
        /*01bc*/ 	.word	0x00003f20
        /*01c0*/ 	.word	0x00000011
        /*01c4*/ 	.word	0x00031830
        /*01c8*/ 	.short	0x010a
        /*01ca*/ 	.byte	0x3f
	.zero		1


	//   ....[13]....
        /*01cc*/ 	.word	0x00009e60
        /*01d0*/ 	.word	0x00000018
        /*01d4*/ 	.word	0x00000000
        /*01d8*/ 	.short	0x0101
        /*01da*/ 	.byte	0x3f
	.zero		1


	//   ....[14]....
        /*01dc*/ 	.word	0x0000a830
        /*01e0*/ 	.word	0x00000010
        /*01e4*/ 	.word	0x00000000
        /*01e8*/ 	.short	0x0101
        /*01ea*/ 	.byte	0x3f
	.zero		1


	//   ....[15]....
        /*01ec*/ 	.word	0x0000dd90
        /*01f0*/ 	.word	0x00000007
        /*01f4*/ 	.word	0x00031820
        /*01f8*/ 	.short	0x010a
        /*01fa*/ 	.byte	0x3f
	.zero		1


	//   ....[16]....
        /*01fc*/ 	.word	0x0000e630
        /*0200*/ 	.word	0x00000007
        /*0204*/ 	.word	0x00031838
        /*0208*/ 	.short	0x010a
        /*020a*/ 	.byte	0x3f
	.zero		1


	//   ....[17]....
        /*020c*/ 	.word	0x0000e9c0
        /*0210*/ 	.word	0x00000013
        /*0214*/ 	.word	0x00031820
        /*0218*/ 	.short	0x010a
        /*021a*/ 	.byte	0x3f
	.zero		1


	//   ....[18]....
        /*021c*/ 	.word	0x0000eda0
        /*0220*/ 	.word	0x00000007
        /*0224*/ 	.word	0x00031838
        /*0228*/ 	.short	0x010a
        /*022a*/ 	.byte	0x3f
	.zero		1


	//   ....[19]....
        /*022c*/ 	.word	0x0000f260
        /*0230*/ 	.word	0x00000003
        /*0234*/ 	.word	0x00000000
        /*0238*/ 	.short	0x010a
        /*023a*/ 	.byte	0x3f
	.zero		1


	//   ....[20]....
        /*023c*/ 	.word	0x0000f2f0
        /*0240*/ 	.word	0x00000011
        /*0244*/ 	.word	0x00000000
        /*0248*/ 	.short	0x010a
        /*024a*/ 	.byte	0x3f
	.zero		1


	//   ....[21]....
        /*024c*/ 	.word	0x0000f340
        /*0250*/ 	.word	0x00000005
        /*0254*/ 	.word	0x00031838
        /*0258*/ 	.short	0x010a
        /*025a*/ 	.byte	0x3f
	.zero		1


	//   ....[22]....
        /*025c*/ 	.word	0x0000f3a0
        /*0260*/ 	.word	0x00000011
        /*0264*/ 	.word	0x00031800
        /*0268*/ 	.short	0x010a
        /*026a*/ 	.byte	0x3f
	.zero		1


	//   ....[23]....
        /*026c*/ 	.word	0x0000f3f0
        /*0270*/ 	.word	0x00000010
        /*0274*/ 	.word	0x00031810
        /*0278*/ 	.short	0x010a
        /*027a*/ 	.byte	0x3f
	.zero		1


	//   ....[24]....
        /*027c*/ 	.word	0x0000f440
        /*0280*/ 	.word	0x00000011
        /*0284*/ 	.word	0x00031830
        /*0288*/ 	.short	0x010a
        /*028a*/ 	.byte	0x3f
	.zero		1


	//   ....[25]....
        /*028c*/ 	.word	0x0000f490
        /*0290*/ 	.word	0x00000007
        /*0294*/ 	.word	0x00031820
        /*0298*/ 	.short	0x010a
        /*029a*/ 	.byte	0x3f
	.zero		1


	//   ....[26]....
        /*029c*/ 	.word	0x0000f4e0
        /*02a0*/ 	.word	0x00000007
        /*02a4*/ 	.word	0x00031838
        /*02a8*/ 	.short	0x010a
        /*02aa*/ 	.byte	0x3f
	.zero		1


	//   ....[27]....
        /*02ac*/ 	.word	0x0000f540
        /*02b0*/ 	.word	0x00000013
        /*02b4*/ 	.word	0x00031820
        /*02b8*/ 	.short	0x010a
        /*02ba*/ 	.byte	0x3f
	.zero		1


	//   ....[28]....
        /*02bc*/ 	.word	0x0000f590
        /*02c0*/ 	.word	0x00000007
        /*02c4*/ 	.word	0x00031838
        /*02c8*/ 	.short	0x010a
        /*02ca*/ 	.byte	0x3f
	.zero		1


	//   ....[29]....
        /*02cc*/ 	.word	0x0000f660
        /*02d0*/ 	.word	0x00000003
        /*02d4*/ 	.word	0x00000000
        /*02d8*/ 	.short	0x010a
        /*02da*/ 	.byte	0x3f
	.zero		1


	//   ....[30]....
        /*02dc*/ 	.word	0x0000f6b0
        /*02e0*/ 	.word	0x00000011
        /*02e4*/ 	.word	0x00000000
        /*02e8*/ 	.short	0x010a
        /*02ea*/ 	.byte	0x3f
	.zero		1


	//----- nvinfo : EIATTR_NUM_MBARRIERS
	.align		4
.L_400:
        /*02ec*/ 	.byte	0x03, 0x38
        /*02ee*/ 	.short	0x0007


	//----- nvinfo : EIATTR_EXIT_INSTR_OFFSETS
	.align		4
        /*02f0*/ 	.byte	0x04, 0x1c
        /*02f2*/ 	.short	(.L_402 - .L_401)


	//   ....[0]....
.L_401:
        /*02f4*/ 	.word	0x00000880


	//   ....[1]....
        /*02f8*/ 	.word	0x0000bdc0


	//   ....[2]....
        /*02fc*/ 	.word	0x0000d6c0


	//   ....[3]....
        /*0300*/ 	.word	0x0000f390


	//----- nvinfo : EIATTR_MAX_THREADS
	.align		4
.L_402:
        /*0304*/ 	.byte	0x04, 0x05
        /*0306*/ 	.short	(.L_404 - .L_403)
.L_403:
        /*0308*/ 	.word	0x00000180
        /*030c*/ 	.word	0x00000001
        /*0310*/ 	.word	0x00000001


	//----- nvinfo : EIATTR_CRS_STACK_SIZE
	.align		4
.L_404:
        /*0314*/ 	.byte	0x04, 0x1e
        /*0316*/ 	.short	(.L_406 - .L_405)
.L_405:
        /*0318*/ 	.word	0x00000000


	//----- nvinfo : EIATTR_CBANK_PARAM_SIZE
	.align		4
.L_406:
        /*031c*/ 	.byte	0x03, 0x19
        /*031e*/ 	.short	0x0970


	//----- nvinfo : EIATTR_PARAM_CBANK
	.align		4
        /*0320*/ 	.byte	0x04, 0x0a
        /*0322*/ 	.short	(.L_408 - .L_407)
	.align		4
.L_407:
        /*0324*/ 	.word	index@(.nv.constant0._ZN7cutlass13device_kernelIN5flash11enable_sm90INS1_16FlashAttnBwdSm90INS1_25CollectiveMainloopBwdSm90ILi2ELi1ELi1EN4cute5tupleIJNS5_1CILi1EEES8_S8_EEENS6_IJNS7_ILi64EEENS7_ILi80EEENS7_ILi256EEEEEENS_6half_tEfNS_4arch4Sm90ELb1ELb0ELb1ELb0ELb0ELb0ELb1ELb1ELi2ELi1ELi1ELi1ELb0EEENS1_21CollectiveEpilogueBwdISD_SE_SG_Li256ELb0ELb1ELi2EEENS1_25SingleTileBwdLPTSchedulerILb0ELi80ELb0EEEEEEEEEvNT_6ParamsE)
        /*0328*/ 	.short	0x0210
        /*032a*/ 	.short	0x0970


	//----- nvinfo : EIATTR_SW_WAR
	.align		4
.L_408:
        /*032c*/ 	.byte	0x04, 0x36
        /*032e*/ 	.short	(.L_410 - .L_409)
.L_409:
        /*0330*/ 	.word	0x00000008
.L_410:


//--------------------- .nv.info._ZN7cutlass13device_kernelIN5flash11enable_sm90INS1_16FlashAttnBwdSm90INS1_25CollectiveMainloopBwdSm90ILi2ELi1ELi1EN4cute5tupleIJNS5_1CILi1EEES8_S8_EEENS6_IJNS7_ILi64EEENS7_ILi80EEENS7_ILi256EEEEEENS_6half_tEfNS_4arch4Sm90ELb1ELb0ELb1ELb0ELb0ELb0ELb1ELb1ELi2ELi1ELi1ELi1ELb0EEENS1_24CollectiveEpilogueBwdGQAISD_fSG_Li256ELb0ELb0EEENS1_25SingleTileBwdLPTSchedulerILb0ELi80ELb0EEEEEEEEEvNT_6ParamsE --------------------------
	.section	.nv.info._ZN7cutlass13device_kernelIN5flash11enable_sm90INS1_16FlashAttnBwdSm90INS1_25CollectiveMainloopBwdSm90ILi2ELi1ELi1EN4cute5tupleIJNS5_1CILi1EEES8_S8_EEENS6_IJNS7_ILi64EEENS7_ILi80EEENS7_ILi256EEEEEENS_6half_tEfNS_4arch4Sm90ELb1ELb0ELb1ELb0ELb0ELb0ELb1ELb1ELi2ELi1ELi1ELi1ELb0EEENS1_24CollectiveEpilogueBwdGQAISD_fSG_Li256ELb0ELb0EEENS1_25SingleTileBwdLPTSchedulerILb0ELi80ELb0EEEEEEEEEvNT_6ParamsE,"",@"SHT_CUDA_INFO"
	.sectionflags	@""
	.align	4


	//----- nvinfo : EIATTR_CUDA_API_VERSION
	.align		4
        /*0000*/ 	.byte	0x04, 0x37
        /*0002*/ 	.short	(.L_412 - .L_411)
.L_411:
        /*0004*/ 	.word	0x00000082


	//----- nvinfo : EIATTR_KPARAM_INFO
	.align		4
.L_412:
        /*0008*/ 	.byte	0x04, 0x17
        /*000a*/ 	.short	(.L_414 - .L_413)
.L_413:
        /*000c*/ 	.word	0x00000000
        /*0010*/ 	.short	0x0000
        /*0012*/ 	.short	0x0070
        /*0014*/ 	.byte	0x00, 0xf0, 0x01, 0x1c


	//----- nvinfo : EIATTR_SPARSE_MMA_MASK
	.align		4
.L_414:
        /*0018*/ 	.byte	0x03, 0x50
        /*001a*/ 	.short	0x0000


	//----- nvinfo : EIATTR_MAXREG_COUNT
	.align		4
        /*001c*/ 	.byte	0x03, 0x1b
        /*001e*/ 	.short	0x00a8


	//----- nvinfo : EIATTR_NUM_BARRIERS
	.align		4
        /*0020*/ 	.byte	0x02, 0x4c
        /*0022*/ 	.byte	0x0a
	.zero		1


	//----- nvinfo : EIATTR_ANNOTATIONS
	.align		4
        /*0024*/ 	.byte	0x04, 0x55
        /*0026*/ 	.short	(.L_416 - .L_415)


	//   ....[0]....
.L_415:
        /*0028*/ 	.word	0x00000001
        /*002c*/ 	.byte	0xf0, 0x06, 0x00, 0x00, 0x01, 0x00, 0x00, 0x00, 0x90, 0x07, 0x00, 0x00, 0x01, 0x00, 0x00, 0x00
        /* <DEDUP_REMOVED lines=8> */
        /*00bc*/ 	.byte	0xb0, 0xa4, 0x00, 0x00, 0x01, 0x00, 0x00, 0x00, 0x30, 0xa5, 0x00, 0x00


	//----- nvinfo : EIATTR_MERCURY_ISA_VERSION
	.align		4
.L_416:
        /*00c8*/ 	.byte	0x03, 0x5f
        /*00ca*/ 	.short	0x0101


	//----- nvinfo : EIATTR_INT_WARP_WIDE_INSTR_OFFSETS
	.align		4
        /*00cc*/ 	.byte	0x04, 0x31
        /*00ce*/ 	.short	(.L_418 - .L_417)


	//   ....[0]....
.L_417:
        /*00d0*/ 	.word	0x00000180


	//   ....[1]....
        /*00d4*/ 	.word	0x00000230


	//----- nvinfo : EIATTR_COOP_GROUP_MASK_REGIDS
	.align		4
.L_418:
        /*00d8*/ 	.byte	0x04, 0x29
        /*00da*/ 	.short	(.L_420 - .L_419)


	//   ....[0]....
.L_419:
        /*00dc*/ 	.word	0xffffffff


	//   ....[1]....
        /*00e0*/ 	.word	0xffffffff


	//   ....[2]....
        /*00e4*/ 	.word	0xffffffff


	//   ....[3]....
        /*00e8*/ 	.word	0xffffffff


	//   ....[4]....
        /*00ec*/ 	.word	0xffffffff


	//   ....[5]....
        /*00f0*/ 	.word	0xffffffff


	//----- nvinfo : EIATTR_COOP_GROUP_INSTR_OFFSETS
	.align		4
.L_420:
        /*00f4*/ 	.byte	0x04, 0x28
        /*00f6*/ 	.short	(.L_422 - .L_421)


	//   ....[0]....
.L_421:
        /*00f8*/ 	.word	0x00000060


	//   ....[1]....
        /*00fc*/ 	.word	0x00000190


	//   ....[2]....
        /*0100*/ 	.word	0x00000240


	//   ....[3]....
        /*0104*/ 	.word	0x000003a0


	//   ....[4]....
        /*0108*/ 	.word	0x00000fe0


	//   ....[5]....
        /*010c*/ 	.word	0x00009520


	//----- nvinfo : EIATTR_REG_RECONFIG
	.align		4
.L_422:
        /*0110*/ 	.byte	0x01, 0x54
	.zero		2


	//----- nvinfo : EIATTR_MBARRIER_INSTR_OFFSETS
	.align		4
        /*0114*/ 	.byte	0x04, 0x39
        /*0116*/ 	.short	(.L_424 - .L_423)


	//   ....[0]....
.L_423:
        /*0118*/ 	.word	0x00000260
        /*011c*/ 	.word	0x000000ff
        /*0120*/ 	.word	0x00031800
        /*0124*/ 	.short	0x0100
        /*0126*/ 	.byte	0x06
	.zero		1


	//   ....[1]....
        /*0128*/ 	.word	0x00000350
        /*012c*/ 	.word	0x000000ff
        /*0130*/ 	.word	0x00031810
        /*0134*/ 	.short	0x0100
        /*0136*/ 	.byte	0x08
	.zero		1


	//   ....[2]....
        /*0138*/ 	.word	0x00000360
        /*013c*/ 	.word	0x000000ff
        /*0140*/ 	.word	0x00031820
        /*0144*/ 	.short	0x0100
        /*0146*/ 	.byte	0x08
	.zero		1


	//   ....[3]....
        /*0148*/ 	.word	0x00000370
        /*014c*/ 	.word	0x000000ff
        /*0150*/ 	.word	0x00031818
        /*0154*/ 	.short	0x0100
        /*0156*/ 	.byte	0x08
	.zero		1


	//   ....[4]....
        /*0158*/ 	.word	0x00000380
        /*015c*/ 	.word	0x000000ff
        /*0160*/ 	.word	0x00031828
        /*0164*/ 	.short	0x0100
        /*0166*/ 	.byte	0x08
	.zero		1


	//   ....[5]....
        /*0168*/ 	.word	0x000004b0
        /*016c*/ 	.word	0x000000ff
        /*0170*/ 	.word	0x00031830
        /*0174*/ 	.short	0x0100
        /*0176*/ 	.byte	0x08
	.zero		1


	//   ....[6]....
        /*0178*/ 	.word	0x000004c0
        /*017c*/ 	.word	0x000000ff
        /*0180*/ 	.word	0x00031838
        /*0184*/ 	.short	0x0100
        /*0186*/ 	.byte	0x08
	.zero		1


	//   ....[7]....
        /*0188*/ 	.word	0x00000f60
        /*018c*/ 	.word	0x00000011
        /*0190*/ 	.word	0x00031800
        /*0194*/ 	.short	0x010a
        /*0196*/ 	.byte	0x3f
	.zero		1


	//   ....[8]....
        /*0198*/ 	.word	0x00001060
        /*019c*/ 	.word	0x00000011
        /*01a0*/ 	.word	0x00031800
        /*01a4*/ 	.short	0x010a
        /*01a6*/ 	.byte	0x3f
	.zero		1


	//   ....[9]....
        /*01a8*/ 	.word	0x00001960
        /*01ac*/ 	.word	0x00000010
        /*01b0*/ 	.word	0x00031810
        /*01b4*/ 	.short	0x010a
        /*01b6*/ 	.byte	0x3f
	.zero		1


	//   ....[10]....
        /*01b8*/ 	.word	0x00001a20
        /*01bc*/ 	.word	0x00000010
        /*01c0*/ 	.word	0x00031810
        /*01c4*/ 	.short	0x010a
        /*01c6*/ 	.byte	0x3f
	.zero		1


	//   ....[11]....
        /*01c8*/ 	.word	0x000035b0
        /*01cc*/ 	.word	0x00000011
        /*01d0*/ 	.word	0x00031830
        /*01d4*/ 	.short	0x010a
        /*01d6*/ 	.byte	0x3f
	.zero		1


	//   ....[12]....
        /*01d8*/ 	.word	0x00003670
        /*01dc*/ 	.word	0x00000011
        /*01e0*/ 	.word	0x00031830
        /*01e4*/ 	.short	0x010a
        /*01e6*/ 	.byte	0x3f
	.zero		1


	//   ....[13]....
        /*01e8*/ 	.word	0x00007fe0
        /*01ec*/ 	.word	0x00000018
        /*01f0*/ 	.word	0x00000000
        /*01f4*/ 	.short	0x0101
        /*01f6*/ 	.byte	0x3f
	.zero		1


	//   ....[14]....
        /*01f8*/ 	.word	0x000086d0
        /*01fc*/ 	.word	0x00000010
        /*0200*/ 	.word	0x00000000
        /*0204*/ 	.short	0x0101
        /*0206*/ 	.byte	0x3f
	.zero		1


	//   ....[15]....
        /*0208*/ 	.word	0x00009b90
        /*020c*/ 	.word	0x00000007
        /*0210*/ 	.word	0x00031820
        /*0214*/ 	.short	0x010a
        /*0216*/ 	.byte	0x3f
	.zero		1


	//   ....[16]....
        /*0218*/ 	.word	0x0000a430
        /*021c*/ 	.word	0x00000007
        /*0220*/ 	.word	0x00031838
        /*0224*/ 	.short	0x010a
        /*0226*/ 	.byte	0x3f
	.zero		1


	//   ....[17]....
        /*0228*/ 	.word	0x0000a7c0
        /*022c*/ 	.word	0x00000013
        /*0230*/ 	.word	0x00031820
        /*0234*/ 	.short	0x010a
        /*0236*/ 	.byte	0x3f
	.zero		1


	//   ....[18]....
        /*0238*/ 	.word	0x0000aba0
        /*023c*/ 	.word	0x00000007
        /*0240*/ 	.word	0x00031838
        /*0244*/ 	.short	0x010a
        /*0246*/ 	.byte	0x3f
	.zero		1


	//   ....[19]....
        /*0248*/ 	.word	0x0000b040
        /*024c*/ 	.word	0x00000003
        /*0250*/ 	.word	0x00000000
        /*0254*/ 	.short	0x010a
        /*0256*/ 	.byte	0x3f
	.zero		1


	//   ....[20]....
        /*0258*/ 	.word	0x0000b0d0
        /*025c*/ 	.word	0x00000011
        /*0260*/ 	.word	0x00000000
        /*0264*/ 	.short	0x010a
        /*0266*/ 	.byte	0x3f
	.zero		1


	//   ....[21]....
        /*0268*/ 	.word	0x0000b120
        /*026c*/ 	.word	0x00000004
        /*0270*/ 	.word	0x00031838
        /*0274*/ 	.short	0x010a
        /*0276*/ 	.byte	0x3f
	.zero		1


	//   ....[22]....
        /*0278*/ 	.word	0x0000b180
        /*027c*/ 	.word	0x00000011
        /*0280*/ 	.word	0x00031800
        /*0284*/ 	.short	0x010a
        /*0286*/ 	.byte	0x3f
	.zero		1


	//   ....[23]....
        /*0288*/ 	.word	0x0000b1d0
        /*028c*/ 	.word	0x00000010
        /*0290*/ 	.word	0x00031810
        /*0294*/ 	.short	0x010a
        /*0296*/ 	.byte	0x3f
	.zero		1


	//   ....[24]....
        /*0298*/ 	.word	0x0000b220
        /*029c*/ 	.word	0x00000011
        /*02a0*/ 	.word	0x00031830
        /*02a4*/ 	.short	0x010a
        /*02a6*/ 	.byte	0x3f
	.zero		1


	//   ....[25]....
        /*02a8*/ 	.word	0x0000b270
        /*02ac*/ 	.word	0x00000007
        /*02b0*/ 	.word	0x00031820
        /*02b4*/ 	.short	0x010a
        /*02b6*/ 	.byte	0x3f
	.zero		1


	//   ....[26]....
        /*02b8*/ 	.word	0x0000b2c0
        /*02bc*/ 	.word	0x00000007
        /*02c0*/ 	.word	0x00031838
        /*02c4*/ 	.short	0x010a
        /*02c6*/ 	.byte	0x3f
	.zero		1


	//   ....[27]....
        /*02c8*/ 	.word	0x0000b320
        /*02cc*/ 	.word	0x00000013
        /*02d0*/ 	.word	0x00031820
        /*02d4*/ 	.short	0x010a
        /*02d6*/ 	.byte	0x3f
	.zero		1


	//   ....[28]....
        /*02d8*/ 	.word	0x0000b370
        /*02dc*/ 	.word	0x00000007
        /*02e0*/ 	.word	0x00031838
        /*02e4*/ 	.short	0x010a
        /*02e6*/ 	.byte	0x3f
	.zero		1


	//   ....[29]....
        /*02e8*/ 	.word	0x0000b3c0
        /*02ec*/ 	.word	0x00000003
        /*02f0*/ 	.word	0x00000000
        /*02f4*/ 	.short	0x010a
        /*02f6*/ 	.byte	0x3f
	.zero		1


	//   ....[30]....
        /*02f8*/ 	.word	0x0000b410
        /*02fc*/ 	.word	0x00000011
        /*0300*/ 	.word	0x00000000
        /*0304*/ 	.short	0x010a
        /*0306*/ 	.byte	0x3f
	.zero		1


	//----- nvinfo : EIATTR_NUM_MBARRIERS
	.align		4
.L_424:
        /*0308*/ 	.byte	0x03, 0x38
        /*030a*/ 	.short	0x0007


	//----- nvinfo : EIATTR_EXIT_INSTR_OFFSETS
	.align		4
        /*030c*/ 	.byte	0x04, 0x1c
        /*030e*/ 	.short	(.L_426 - .L_425)


	//   ....[0]....
.L_425:
        /*0310*/ 	.word	0x0000b170


	//----- nvinfo : EIATTR_MAX_THREADS
	.align		4
.L_426:
        /*0314*/ 	.byte	0x04, 0x05
        /*0316*/ 	.short	(.L_428 - .L_427)
.L_427:
        /*0318*/ 	.word	0x00000180
        /*031c*/ 	.word	0x00000001
        /*0320*/ 	.word	0x00000001


	//----- nvinfo : EIATTR_CRS_STACK_SIZE
	.align		4
.L_428:
        /*0324*/ 	.byte	0x04, 0x1e
        /*0326*/ 	.short	(.L_430 - .L_429)
.L_429:
        /*0328*/ 	.word	0x00000000


	//----- nvinfo : EIATTR_CBANK_PARAM_SIZE
	.align		4
.L_430:
        /*032c*/ 	.byte	0x03, 0x19
        /*032e*/ 	.short	0x0770


	//----- nvinfo : EIATTR_PARAM_CBANK
	.align		4
        /*0330*/ 	.byte	0x04, 0x0a
        /*0332*/ 	.short	(.L_432 - .L_431)
	.align		4
.L_431:
        /*0334*/ 	.word	index@(.nv.constant0._ZN7cutlass13device_kernelIN5flash11enable_sm90INS1_16FlashAttnBwdSm90INS1_25CollectiveMainloopBwdSm90ILi2ELi1ELi1EN4cute5tupleIJNS5_1CILi1EEES8_S8_EEENS6_IJNS7_ILi64EEENS7_ILi80EEENS7_ILi256EEEEEENS_6half_tEfNS_4arch4Sm90ELb1ELb0ELb1ELb0ELb0ELb0ELb1ELb1ELi2ELi1ELi1ELi1ELb0EEENS1_24CollectiveEpilogueBwdGQAISD_fSG_Li256ELb0ELb0EEENS1_25SingleTileBwdLPTSchedulerILb0ELi80ELb0EEEEEEEEEvNT_6ParamsE)
        /*0338*/ 	.short	0x0210
        /*033a*/ 	.short	0x0770


	//----- nvinfo : EIATTR_SW_WAR
	.align		4
.L_432:
        /*033c*/ 	.byte	0x04, 0x36
        /*033e*/ 	.short	(.L_434 - .L_433)
.L_433:
        /*0340*/ 	.word	0x00000008
.L_434:


//--------------------- .nv.info._ZN7cutlass13device_kernelIN5flash11enable_sm90INS1_16FlashAttnBwdSm90INS1_25CollectiveMainloopBwdSm90ILi2ELi1ELi1EN4cute5tupleIJNS5_1CILi1EEES8_S8_EEENS6_IJNS7_ILi64EEENS7_ILi80EEENS7_ILi256EEEEEENS_6half_tEfNS_4arch4Sm90ELb1ELb0ELb1ELb1ELb0ELb0ELb1ELb1ELi2ELi1ELi1ELi1ELb0EEENS1_21CollectiveEpilogueBwdISD_SE_SG_Li256ELb1ELb1ELi2EEENS1_25SingleTileBwdLPTSchedulerILb1ELi80ELb0EEEEEEEEEvNT_6ParamsE --------------------------
	.section	.nv.info._ZN7cutlass13device_kernelIN5flash11enable_sm90INS1_16FlashAttnBwdSm90INS1_25CollectiveMainloopBwdSm90ILi2ELi1ELi1EN4cute5tupleIJNS5_1CILi1EEES8_S8_EEENS6_IJNS7_ILi64EEENS7_ILi80EEENS7_ILi256EEEEEENS_6half_tEfNS_4arch4Sm90ELb1ELb0ELb1ELb1ELb0ELb0ELb1ELb1ELi2ELi1ELi1ELi1ELb0EEENS1_21CollectiveEpilogueBwdISD_SE_SG_Li256ELb1ELb1ELi2EEENS1_25SingleTileBwdLPTSchedulerILb1ELi80ELb0EEEEEEEEEvNT_6ParamsE,"",@"SHT_CUDA_INFO"
	.sectionflags	@""
	.align	4


	//----- nvinfo : EIATTR_CUDA_API_VERSION
	.align		4
        /*0000*/ 	.byte	0x04, 0x37
        /*0002*/ 	.short	(.L_436 - .L_435)
.L_435:
        /*0004*/ 	.word	0x00000082


	//----- nvinfo : EIATTR_KPARAM_INFO
	.align		4
.L_436:
        /*0008*/ 	.byte	0x04, 0x17
        /*000a*/ 	.short	(.L_438 - .L_437)
.L_437:
        /*000c*/ 	.word	0x00000000
        /*0010*/ 	.short	0x0000
        /*0012*/ 	.short	0x0070
        /*0014*/ 	.byte	0x00, 0xf0, 0x01, 0x1a


	//----- nvinfo : EIATTR_SPARSE_MMA_MASK
	.align		4
.L_438:
        /*0018*/ 	.byte	0x03, 0x50
        /*001a*/ 	.short	0x0000


	//----- nvinfo : EIATTR_MAXREG_COUNT
	.align		4
        /*001c*/ 	.byte	0x03, 0x1b
        /*001e*/ 	.short	0x00a8


	//----- nvinfo : EIATTR_NUM_BARRIERS
	.align		4
        /*0020*/ 	.byte	0x02, 0x4c
        /*0022*/ 	.byte	0x0a
	.zero		1


	//----- nvinfo : EIATTR_ANNOTATIONS
	.align		4
        /*0024*/ 	.byte	0x04, 0x55
        /*0026*/ 	.short	(.L_440 - .L_439)


	//   ....[0]....
.L_439:
        /* <DEDUP_REMOVED lines=11> */
        /*00cc*/ 	.byte	0xc0, 0xf8, 0x00, 0x00


	//----- nvinfo : EIATTR_MERCURY_ISA_VERSION
	.align		4
.L_440:
        /*00d0*/ 	.byte	0x03, 0x5f
        /*00d2*/ 	.short	0x0101


	//----- nvinfo : EIATTR_INT_WARP_WIDE_INSTR_OFFSETS
	.align		4
        /*00d4*/ 	.byte	0x04, 0x31
        /*00d6*/ 	.short	(.L_442 - .L_441)


	//   ....[0]....
.L_441:
        /*00d8*/ 	.word	0x00000190


	//   ....[1]....
        /*00dc*/ 	.word	0x000001c0


	//----- nvinfo : EIATTR_COOP_GROUP_MASK_REGIDS
	.align		4
.L_442:
        /*00e0*/ 	.byte	0x04, 0x29
        /*00e2*/ 	.short	(.L_444 - .L_443)


	//   ....[0]....
.L_443:
        /*00e4*/ 	.word	0xffffffff


	//   ....[1]....
        /*00e8*/ 	.word	0xffffffff


	//   ....[2]....
        /*00ec*/ 	.word	0xffffffff


	//   ....[3]....
        /*00f0*/ 	.word	0xffffffff


	//   ....[4]....
        /*00f4*/ 	.word	0xffffffff


	//   ....[5]....
        /*00f8*/ 	.word	0xffffffff


	//----- nvinfo : EIATTR_COOP_GROUP_INSTR_OFFSETS
	.align		4
.L_444:
        /*00fc*/ 	.byte	0x04, 0x28
        /*00fe*/ 	.short	(.L_446 - .L_445)


	//   ....[0]....
.L_445:
        /*0100*/ 	.word	0x00000060


	//   ....[1]....
        /*0104*/ 	.word	0x000001a0


	//   ....[2]....
        /*0108*/ 	.word	0x00000220


	//   ....[3]....
        /*010c*/ 	.word	0x00000400


	//   ....[4]....
        /*0110*/ 	.word	0x00001540


	//   ....[5]....
        /*0114*/ 	.word	0x0000d5c0


	//----- nvinfo : EIATTR_REG_RECONFIG
	.align		4
.L_446:
        /*0118*/ 	.byte	0x01, 0x54
	.zero		2


	//----- nvinfo : EIATTR_MBARRIER_INSTR_OFFSETS
	.align		4
        /*011c*/ 	.byte	0x04, 0x39
        /*011e*/ 	.short	(.L_448 - .L_447)


	//   ....[0]....
.L_447:
        /*0120*/ 	.word	0x00000290
        /*0124*/ 	.word	0x000000ff
        /*0128*/ 	.word	0x00031600
        /*012c*/ 	.short	0x0100
        /*012e*/ 	.byte	0x06
	.zero		1


	//   ....[1]....
        /*0130*/ 	.word	0x000003b0
        /*0134*/ 	.word	0x000000ff
        /*0138*/ 	.word	0x00031610
        /*013c*/ 	.short	0x0100
        /*013e*/ 	.byte	0x08
	.zero		1


	//   ....[2]....
        /*0140*/ 	.word	0x000003c0
        /*0144*/ 	.word	0x000000ff
        /*0148*/ 	.word	0x00031620
        /*014c*/ 	.short	0x0100
        /*014e*/ 	.byte	0x08
	.zero		1


	//   ....[3]....
        /*0150*/ 	.word	0x000003d0
        /*0154*/ 	.word	0x000000ff
        /*0158*/ 	.word	0x00031618
        /*015c*/ 	.short	0x0100
        /*015e*/ 	.byte	0x08
	.zero		1


	//   ....[4]....
        /*0160*/ 	.word	0x000003e0
        /*0164*/ 	.word	0x000000ff
        /*0168*/ 	.word	0x00031628
        /*016c*/ 	.short	0x0100
        /*016e*/ 	.byte	0x08
	.zero		1


	//   ....[5]....
        /*0170*/ 	.word	0x00000510
        /*0174*/ 	.word	0x000000ff
        /*0178*/ 	.word	0x00031630
        /*017c*/ 	.short	0x0100
        /*017e*/ 	.byte	0x08
	.zero		1


	//   ....[6]....
        /*0180*/ 	.word	0x00000520
        /*0184*/ 	.word	0x000000ff
        /*0188*/ 	.word	0x00031638
        /*018c*/ 	.short	0x0100
        /*018e*/ 	.byte	0x08
	.zero		1


	//   ....[7]....
        /*0190*/ 	.word	0x00001520
        /*0194*/ 	.word	0x000000e1
        /*0198*/ 	.word	0x00031600
        /*019c*/ 	.short	0x010a
        /*019e*/ 	.byte	0x3f
	.zero		1


	//   ....[8]....
        /*01a0*/ 	.word	0x00001640
        /*01a4*/ 	.word	0x000000e1
        /*01a8*/ 	.word	0x00031600
        /*01ac*/ 	.short	0x010a
        /*01ae*/ 	.byte	0x3f
	.zero		1


	//   ....[9]....
        /*01b0*/ 	.word	0x00001ef0
        /*01b4*/ 	.word	0x000000e0
        /*01b8*/ 	.word	0x00031610
        /*01bc*/ 	.short	0x010a
        /*01be*/ 	.byte	0x3f
	.zero		1


	//   ....[10]....
        /*01c0*/ 	.word	0x00001fb0
        /*01c4*/ 	.word	0x000000e0
        /*01c8*/ 	.word	0x00031610
        /*01cc*/ 	.short	0x010a
        /*01ce*/ 	.byte	0x3f
	.zero		1


	//   ....[11]....
        /*01d0*/ 	.word	0x00003b40
        /*01d4*/ 	.word	0x000000e1
        /*01d8*/ 	.word	0x00031630
        /*01dc*/ 	.short	0x010a
        /*01de*/ 	.byte	0x3f
	.zero		1


	//   ....[12]....
        /*01e0*/ 	.word	0x00003c00
        /*01e4*/ 	.word	0x000000e1
        /*01e8*/ 	.word	0x00031630
        /*01ec*/ 	.short	0x010a
        /*01ee*/ 	.byte	0x3f
	.zero		1


	//   ....[13]....
        /*01f0*/ 	.word	0x000085d0
        /*01f4*/ 	.word	0x00000018
        /*01f8*/ 	.word	0x00000000
        /*01fc*/ 	.short	0x0101
        /*01fe*/ 	.byte	0x3f
	.zero		1


	//   ....[14]....
        /*0200*/ 	.word	0x00008cd0
        /*0204*/ 	.word	0x000000e0
        /*0208*/ 	.word	0x00000000
        /*020c*/ 	.short	0x0101
        /*020e*/ 	.byte	0x3f
	.zero		1


	//   ....[15]....
        /*0210*/ 	.word	0x0000e220
        /*0214*/ 	.word	0x00000006
        /*0218*/ 	.word	0x00031620
        /*021c*/ 	.short	0x010a
        /*021e*/ 	.byte	0x3f
	.zero		1


	//   ....[16]....
        /*0220*/ 	.word	0x0000ec90
        /*0224*/ 	.word	0x00000006
        /*0228*/ 	.word	0x00031638
        /*022c*/ 	.short	0x010a
        /*022e*/ 	.byte	0x3f
	.zero		1


	//   ....[17]....
        /*0230*/ 	.word	0x0000efe0
        /*0234*/ 	.word	0x00000014
        /*0238*/ 	.word	0x00031620
        /*023c*/ 	.short	0x010a
        /*023e*/ 	.byte	0x3f
	.zero		1


	//   ....[18]....
        /*0240*/ 	.word	0x0000f420
        /*0244*/ 	.word	0x00000006
        /*0248*/ 	.word	0x00031638
        /*024c*/ 	.short	0x010a
        /*024e*/ 	.byte	0x3f
	.zero		1


	//   ....[19]....
        /*0250*/ 	.word	0x0000f990
        /*0254*/ 	.word	0x00000005
        /*0258*/ 	.word	0x00000000
        /*025c*/ 	.short	0x010a
        /*025e*/ 	.byte	0x3f
	.zero		1


	//   ....[20]....
        /*0260*/ 	.word	0x0000fa20
        /*0264*/ 	.word	0x00000003
        /*0268*/ 	.word	0x00000000
        /*026c*/ 	.short	0x010a
        /*026e*/ 	.byte	0x3f
	.zero		1


	//   ....[21]....
        /*0270*/ 	.word	0x0000fa70
        /*0274*/ 	.word	0x00000002
        /*0278*/ 	.word	0x00031638
        /*027c*/ 	.short	0x010a
        /*027e*/ 	.byte	0x3f
	.zero		1


	//   ....[22]....
        /*0280*/ 	.word	0x0000fad0
        /*0284*/ 	.word	0x000000e1
        /*0288*/ 	.word	0x00031600
        /*028c*/ 	.short	0x010a
        /*028e*/ 	.byte	0x3f
	.zero		1


	//   ....[23]....
        /*0290*/ 	.word	0x0000fb20
        /*0294*/ 	.word	0x000000e0
        /*0298*/ 	.word	0x00031610
        /*029c*/ 	.short	0x010a
        /*029e*/ 	.byte	0x3f
	.zero		1


	//   ....[24]....
        /*02a0*/ 	.word	0x0000fb70
        /*02a4*/ 	.word	0x000000e1
        /*02a8*/ 	.word	0x00031630
        /*02ac*/ 	.short	0x010a
        /*02ae*/ 	.byte	0x3f
	.zero		1


	//   ....[25]....
        /*02b0*/ 	.word	0x0000fbc0
        /*02b4*/ 	.word	0x00000006
        /*02b8*/ 	.word	0x00031620
        /*02bc*/ 	.short	0x010a
        /*02be*/ 	.byte	0x3f
	.zero		1


	//   ....[26]....
        /*02c0*/ 	.word	0x0000fc10
        /*02c4*/ 	.word	0x00000006
        /*02c8*/ 	.word	0x00031638
        /*02cc*/ 	.short	0x010a
        /*02ce*/ 	.byte	0x3f
	.zero		1


	//   ....[27]....
        /*02d0*/ 	.word	0x0000fc70
        /*02d4*/ 	.word	0x00000014
        /*02d8*/ 	.word	0x00031620
        /*02dc*/ 	.short	0x010a
        /*02de*/ 	.byte	0x3f
	.zero		1


	//   ....[28]....
        /*02e0*/ 	.word	0x0000fcc0
        /*02e4*/ 	.word	0x00000006
        /*02e8*/ 	.word	0x00031638
        /*02ec*/ 	.short	0x010a
        /*02ee*/ 	.byte	0x3f
	.zero		1


	//   ....[29]....
        /*02f0*/ 	.word	0x0000fd10
        /*02f4*/ 	.word	0x00000005
        /*02f8*/ 	.word	0x00000000
        /*02fc*/ 	.short	0x010a
        /*02fe*/ 	.byte	0x3f
	.zero		1


	//   ....[30]....
        /*0300*/ 	.word	0x0000fd60
        /*0304*/ 	.word	0x00000003
        /*0308*/ 	.word	0x00000000
        /*030c*/ 	.short	0x010a
        /*030e*/ 	.byte	0x3f
	.zero		1


	//----- nvinfo : EIATTR_NUM_MBARRIERS
	.align		4
.L_448:
        /*0310*/ 	.byte	0x03, 0x38
        /*0312*/ 	.short	0x0007


	//----- nvinfo : EIATTR_EXIT_INSTR_OFFSETS
	.align		4
        /*0314*/ 	.byte	0x04, 0x1c
        /*0316*/ 	.short	(.L_450 - .L_449)


	//   ....[0]....
.L_449:
        /*0318*/ 	.word	0x0000fac0


	//----- nvinfo : EIATTR_MAX_THREADS
	.align		4
.L_450:
        /*031c*/ 	.byte	0x04, 0x05
        /*031e*/ 	.short	(.L_452 - .L_451)
.L_451:
        /*0320*/ 	.word	0x00000180
        /*0324*/ 	.word	0x00000001
        /*0328*/ 	.word	0x00000001


	//----- nvinfo : EIATTR_CRS_STACK_SIZE
	.align		4
.L_452:
        /*032c*/ 	.byte	0x04, 0x1e
        /*032e*/ 	.short	(.L_454 - .L_453)
.L_453:
        /*0330*/ 	.word	0x00000000


	//----- nvinfo : EIATTR_CBANK_PARAM_SIZE
	.align		4
.L_454:
        /*0334*/ 	.byte	0x03, 0x19
        /*0336*/ 	.short	0x06f0


	//----- nvinfo : EIATTR_PARAM_CBANK
	.align		4
        /*0338*/ 	.byte	0x04, 0x0a
        /*033a*/ 	.short	(.L_456 - .L_455)
	.align		4
.L_455:
        /*033c*/ 	.word	index@(.nv.constant0._ZN7cutlass13device_kernelIN5flash11enable_sm90INS1_16FlashAttnBwdSm90INS1_25CollectiveMainloopBwdSm90ILi2ELi1ELi1EN4cute5tupleIJNS5_1CILi1EEES8_S8_EEENS6_IJNS7_ILi64EEENS7_ILi80EEENS7_ILi256EEEEEENS_6half_tEfNS_4arch4Sm90ELb1ELb0ELb1ELb1ELb0ELb0ELb1ELb1ELi2ELi1ELi1ELi1ELb0EEENS1_21CollectiveEpilogueBwdISD_SE_SG_Li256ELb1ELb1ELi2EEENS1_25SingleTileBwdLPTSchedulerILb1ELi80ELb0EEEEEEEEEvNT_6ParamsE)
        /*0340*/ 	.short	0x0210
        /*0342*/ 	.short	0x06f0


	//----- nvinfo : EIATTR_SW_WAR
	.align		4
.L_456:
        /*0344*/ 	.byte	0x04, 0x36
        /*0346*/ 	.short	(.L_458 - .L_457)
.L_457:
        /*0348*/ 	.word	0x00000008
.L_458:


//--------------------- .nv.info._ZN7cutlass13device_kernelIN5flash11enable_sm90INS1_16FlashAttnBwdSm90INS1_25CollectiveMainloopBwdSm90ILi2ELi1ELi1EN4cute5tupleIJNS5_1CILi1EEES8_S8_EEENS6_IJNS7_ILi64EEENS7_ILi80EEENS7_ILi256EEEEEENS_6half_tEfNS_4arch4Sm90ELb1ELb0ELb1ELb1ELb0ELb0ELb1ELb1ELi2ELi1ELi1ELi1ELb0EEENS1_24CollectiveEpilogueBwdGQAISD_fSG_Li256ELb1ELb0EEENS1_25SingleTileBwdLPTSchedulerILb1ELi80ELb0EEEEEEEEEvNT_6ParamsE --------------------------
	.section	.nv.info._ZN7cutlass13device_kernelIN5flash11enable_sm90INS1_16FlashAttnBwdSm90INS1_25CollectiveMainloopBwdSm90ILi2ELi1ELi1EN4cute5tupleIJNS5_1CILi1EEES8_S8_EEENS6_IJNS7_ILi64EEENS7_ILi80EEENS7_ILi256EEEEEENS_6half_tEfNS_4arch4Sm90ELb1ELb0ELb1ELb1ELb0ELb0ELb1ELb1ELi2ELi1ELi1ELi1ELb0EEENS1_24CollectiveEpilogueBwdGQAISD_fSG_Li256ELb1ELb0EEENS1_25SingleTileBwdLPTSchedulerILb1ELi80ELb0EEEEEEEEEvNT_6ParamsE,"",@"SHT_CUDA_INFO"
	.sectionflags	@""
	.align	4


	//----- nvinfo : EIATTR_CUDA_API_VERSION
	.align		4
        /*0000*/ 	.byte	0x04, 0x37
        /*0002*/ 	.short	(.L_460 - .L_459)
.L_459:
        /*0004*/ 	.word	0x00000082


	//----- nvinfo : EIATTR_KPARAM_INFO
	.align		4
.L_460:
        /*0008*/ 	.byte	0x04, 0x17
        /*000a*/ 	.short	(.L_462 - .L_461)
.L_461:
        /*000c*/ 	.word	0x00000000
        /*0010*/ 	.short	0x0000
        /*0012*/ 	.short	0x0070
        /*0014*/ 	.byte	0x00, 0xf0, 0x01, 0x1c


	//----- nvinfo : EIATTR_SPARSE_MMA_MASK
	.align		4
.L_462:
        /*0018*/ 	.byte	0x03, 0x50
        /*001a*/ 	.short	0x0000


	//----- nvinfo : EIATTR_MAXREG_COUNT
	.align		4
        /*001c*/ 	.byte	0x03, 0x1b
        /*001e*/ 	.short	0x00a8


	//----- nvinfo : EIATTR_NUM_BARRIERS
	.align		4
        /*0020*/ 	.byte	0x02, 0x4c
        /*0022*/ 	.byte	0x0a
	.zero		1


	//----- nvinfo : EIATTR_ANNOTATIONS
	.align		4
        /*0024*/ 	.byte	0x04, 0x55
        /*0026*/ 	.short	(.L_464 - .L_463)


	//   ....[0]....
.L_463:
        /* <DEDUP_REMOVED lines=11> */


	//----- nvinfo : EIATTR_MERCURY_ISA_VERSION
	.align		4
.L_464:
        /*00c0*/ 	.byte	0x03, 0x5f
        /*00c2*/ 	.short	0x0101


	//----- nvinfo : EIATTR_INT_WARP_WIDE_INSTR_OFFSETS
	.align		4
        /*00c4*/ 	.byte	0x04, 0x31
        /*00c6*/ 	.short	(.L_466 - .L_465)


	//   ....[0]....
.L_465:
        /*00c8*/ 	.word	0x00000190


	//   ....[1]....
        /*00cc*/ 	.word	0x000001c0


	//----- nvinfo : EIATTR_COOP_GROUP_MASK_REGIDS
	.align		4
.L_466:
        /*00d0*/ 	.byte	0x04, 0x29
        /*00d2*/ 	.short	(.L_468 - .L_467)


	//   ....[0]....
.L_467:
        /*00d4*/ 	.word	0xffffffff


	//   ....[1]....
        /*00d8*/ 	.word	0xffffffff


	//   ....[2]....
        /*00dc*/ 	.word	0xffffffff


	//   ....[3]....
        /*00e0*/ 	.word	0xffffffff


	//   ....[4]....
        /*00e4*/ 	.word	0xffffffff


	//   ....[5]....
        /*00e8*/ 	.word	0xffffffff


	//----- nvinfo : EIATTR_COOP_GROUP_INSTR_OFFSETS
	.align		4
.L_468:
        /*00ec*/ 	.byte	0x04, 0x28
        /*00ee*/ 	.short	(.L_470 - .L_469)


	//   ....[0]....
.L_469:
        /*00f0*/ 	.word	0x00000060


	//   ....[1]....
        /*00f4*/ 	.word	0x000001a0


	//   ....[2]....
        /*00f8*/ 	.word	0x00000220


	//   ....[3]....
        /*00fc*/ 	.word	0x00000400


	//   ....[4]....
        /*0100*/ 	.word	0x000014c0


	//   ....[5]....
        /*0104*/ 	.word	0x00009ac0


	//----- nvinfo : EIATTR_REG_RECONFIG
	.align		4
.L_470:
        /*0108*/ 	.byte	0x01, 0x54
	.zero		2


	//----- nvinfo : EIATTR_MBARRIER_INSTR_OFFSETS
	.align		4
        /*010c*/ 	.byte	0x04, 0x39
        /*010e*/ 	.short	(.L_472 - .L_471)


	//   ....[0]....
.L_471:
        /*0110*/ 	.word	0x00000290
        /*0114*/ 	.word	0x000000ff
        /*0118*/ 	.word	0x00031800
        /*011c*/ 	.short	0x0100
        /*011e*/ 	.byte	0x06
	.zero		1


	//   ....[1]....
        /*0120*/ 	.word	0x000003b0
        /*0124*/ 	.word	0x000000ff
        /*0128*/ 	.word	0x00031810
        /*012c*/ 	.short	0x0100
        /*012e*/ 	.byte	0x08
	.zero		1


	//   ....[2]....
        /*0130*/ 	.word	0x000003c0
        /*0134*/ 	.word	0x000000ff
        /*0138*/ 	.word	0x00031820
        /*013c*/ 	.short	0x0100
        /*013e*/ 	.byte	0x08
	.zero		1


	//   ....[3]....
        /*0140*/ 	.word	0x000003d0
        /*0144*/ 	.word	0x000000ff
        /*0148*/ 	.word	0x00031818
        /*014c*/ 	.short	0x0100
        /*014e*/ 	.byte	0x08
	.zero		1


	//   ....[4]....
        /*0150*/ 	.word	0x000003e0
        /*0154*/ 	.word	0x000000ff
        /*0158*/ 	.word	0x00031828
        /*015c*/ 	.short	0x0100
        /*015e*/ 	.byte	0x08
	.zero		1


	//   ....[5]....
        /*0160*/ 	.word	0x00000510
        /*0164*/ 	.word	0x000000ff
        /*0168*/ 	.word	0x00031830
        /*016c*/ 	.short	0x0100
        /*016e*/ 	.byte	0x08
	.zero		1


	//   ....[6]....
        /*0170*/ 	.word	0x00000520
        /*0174*/ 	.word	0x000000ff
        /*0178*/ 	.word	0x00031838
        /*017c*/ 	.short	0x0100
        /*017e*/ 	.byte	0x08
	.zero		1


	//   ....[7]....
        /*0180*/ 	.word	0x000014e0
        /*0184*/ 	.word	0x00000011
        /*0188*/ 	.word	0x00031800
        /*018c*/ 	.short	0x010a
        /*018e*/ 	.byte	0x3f
	.zero		1


	//   ....[8]....
        /*0190*/ 	.word	0x000015a0
        /*0194*/ 	.word	0x00000011
        /*0198*/ 	.word	0x00031800
        /*019c*/ 	.short	0x010a
        /*019e*/ 	.byte	0x3f
	.zero		1


	//   ....[9]....
        /*01a0*/ 	.word	0x00001e40
        /*01a4*/ 	.word	0x00000010
        /*01a8*/ 	.word	0x00031810
        /*01ac*/ 	.short	0x010a
        /*01ae*/ 	.byte	0x3f
	.zero		1


	//   ....[10]....
        /*01b0*/ 	.word	0x00001f00
        /*01b4*/ 	.word	0x00000010
        /*01b8*/ 	.word	0x00031810
        /*01bc*/ 	.short	0x010a
        /*01be*/ 	.byte	0x3f
	.zero		1


	//   ....[11]....
        /*01c0*/ 	.word	0x00003aa0
        /*01c4*/ 	.word	0x00000011
        /*01c8*/ 	.word	0x00031830
        /*01cc*/ 	.short	0x010a
        /*01ce*/ 	.byte	0x3f
	.zero		1


	//   ....[12]....
        /*01d0*/ 	.word	0x00003b60
        /*01d4*/ 	.word	0x00000011
        /*01d8*/ 	.word	0x00031830
        /*01dc*/ 	.short	0x010a
        /*01de*/ 	.byte	0x3f
	.zero		1


	//   ....[13]....
        /*01e0*/ 	.word	0x000084c0
        /*01e4*/ 	.word	0x00000018
        /*01e8*/ 	.word	0x00000000
        /*01ec*/ 	.short	0x0101
        /*01ee*/ 	.byte	0x3f
	.zero		1


	//   ....[14]....
        /*01f0*/ 	.word	0x00008bb0
        /*01f4*/ 	.word	0x00000010
        /*01f8*/ 	.word	0x00000000
        /*01fc*/ 	.short	0x0101
        /*01fe*/ 	.byte	0x3f
	.zero		1


	//   ....[15]....
        /*0200*/ 	.word	0x0000a720
        /*0204*/ 	.word	0x00000006
        /*0208*/ 	.word	0x00031820
        /*020c*/ 	.short	0x010a
        /*020e*/ 	.byte	0x3f
	.zero		1


	//   ....[16]....
        /*0210*/ 	.word	0x0000b190
        /*0214*/ 	.word	0x00000006
        /*0218*/ 	.word	0x00031838
        /*021c*/ 	.short	0x010a
        /*021e*/ 	.byte	0x3f
	.zero		1


	//   ....[17]....
        /*0220*/ 	.word	0x0000b4e0
        /*0224*/ 	.word	0x00000014
        /*0228*/ 	.word	0x00031820
        /*022c*/ 	.short	0x010a
        /*022e*/ 	.byte	0x3f
	.zero		1


	//   ....[18]....
        /*0230*/ 	.word	0x0000b920
        /*0234*/ 	.word	0x00000006
        /*0238*/ 	.word	0x00031838
        /*023c*/ 	.short	0x010a
        /*023e*/ 	.byte	0x3f
	.zero		1


	//   ....[19]....
        /*0240*/ 	.word	0x0000be90
        /*0244*/ 	.word	0x00000005
        /*0248*/ 	.word	0x00000000
        /*024c*/ 	.short	0x010a
        /*024e*/ 	.byte	0x3f
	.zero		1


	//   ....[20]....
        /*0250*/ 	.word	0x0000bf20
        /*0254*/ 	.word	0x00000003
        /*0258*/ 	.word	0x00000000
        /*025c*/ 	.short	0x010a
        /*025e*/ 	.byte	0x3f
	.zero		1


	//   ....[21]....
        /*0260*/ 	.word	0x0000bf70
        /*0264*/ 	.word	0x00000002
        /*0268*/ 	.word	0x00031838
        /*026c*/ 	.short	0x010a
        /*026e*/ 	.byte	0x3f
	.zero		1


	//   ....[22]....
        /*0270*/ 	.word	0x0000bfd0
        /*0274*/ 	.word	0x00000011
        /*0278*/ 	.word	0x00031800
        /*027c*/ 	.short	0x010a
        /*027e*/ 	.byte	0x3f
	.zero		1


	//   ....[23]....
        /*0280*/ 	.word	0x0000c020
        /*0284*/ 	.word	0x00000010
        /*0288*/ 	.word	0x00031810
        /*028c*/ 	.short	0x010a
        /*028e*/ 	.byte	0x3f
	.zero		1


	//   ....[24]....
        /*0290*/ 	.word	0x0000c070
        /*0294*/ 	.word	0x00000011
        /*0298*/ 	.word	0x00031830
        /*029c*/ 	.short	0x010a
        /*029e*/ 	.byte	0x3f
	.zero		1


	//   ....[25]....
        /*02a0*/ 	.word	0x0000c0c0
        /*02a4*/ 	.word	0x00000006
        /*02a8*/ 	.word	0x00031820
        /*02ac*/ 	.short	0x010a
        /*02ae*/ 	.byte	0x3f
	.zero		1


	//   ....[26]....
        /*02b0*/ 	.word	0x0000c110
        /*02b4*/ 	.word	0x00000006
        /*02b8*/ 	.word	0x00031838
        /*02bc*/ 	.short	0x010a
        /*02be*/ 	.byte	0x3f
	.zero		1


	//   ....[27]....
        /*02c0*/ 	.word	0x0000c170
        /*02c4*/ 	.word	0x00000014
        /*02c8*/ 	.word	0x00031820
        /*02cc*/ 	.short	0x010a
        /*02ce*/ 	.byte	0x3f
	.zero		1


	//   ....[28]....
        /*02d0*/ 	.word	0x0000c1c0
        /*02d4*/ 	.word	0x00000006
        /*02d8*/ 	.word	0x00031838
        /*02dc*/ 	.short	0x010a
        /*02de*/ 	.byte	0x3f
	.zero		1


	//   ....[29]....
        /*02e0*/ 	.word	0x0000c210
        /*02e4*/ 	.word	0x00000005
        /*02e8*/ 	.word	0x00000000
        /*02ec*/ 	.short	0x010a
        /*02ee*/ 	.byte	0x3f
	.zero		1


	//   ....[30]....
        /*02f0*/ 	.word	0x0000c260
        /*02f4*/ 	.word	0x00000003
        /*02f8*/ 	.word	0x00000000
        /*02fc*/ 	.short	0x010a
        /*02fe*/ 	.byte	0x3f
	.zero		1


	//----- nvinfo : EIATTR_NUM_MBARRIERS
	.align		4
.L_472:
        /*0300*/ 	.byte	0x03, 0x38
        /*0302*/ 	.short	0x0007


	//----- nvinfo : EIATTR_EXIT_INSTR_OFFSETS
	.align		4
        /*0304*/ 	.byte	0x04, 0x1c
        /*0306*/ 	.short	(.L_474 - .L_473)


	//   ....[0]....
.L_473:
        /*0308*/ 	.word	0x0000bfc0


	//----- nvinfo : EIATTR_MAX_THREADS
	.align		4
.L_474:
        /*030c*/ 	.byte	0x04, 0x05
        /*030e*/ 	.short	(.L_476 - .L_475)
.L_475:
        /*0310*/ 	.word	0x00000180
        /*0314*/ 	.word	0x00000001
        /*0318*/ 	.word	0x00000001


	//----- nvinfo : EIATTR_CRS_STACK_SIZE
	.align		4
.L_476:
        /*031c*/ 	.byte	0x04, 0x1e
        /*031e*/ 	.short	(.L_478 - .L_477)
.L_477:
        /*0320*/ 	.word	0x00000000


	//----- nvinfo : EIATTR_CBANK_PARAM_SIZE
	.align		4
.L_478:
        /*0324*/ 	.byte	0x03, 0x19
        /*0326*/ 	.short	0x0770


	//----- nvinfo : EIATTR_PARAM_CBANK
	.align		4
        /*0328*/ 	.byte	0x04, 0x0a
        /*032a*/ 	.short	(.L_480 - .L_479)
	.align		4
.L_479:
        /*032c*/ 	.word	index@(.nv.constant0._ZN7cutlass13device_kernelIN5flash11enable_sm90INS1_16FlashAttnBwdSm90INS1_25CollectiveMainloopBwdSm90ILi2ELi1ELi1EN4cute5tupleIJNS5_1CILi1EEES8_S8_EEENS6_IJNS7_ILi64EEENS7_ILi80EEENS7_ILi256EEEEEENS_6half_tEfNS_4arch4Sm90ELb1ELb0ELb1ELb1ELb0ELb0ELb1ELb1ELi2ELi1ELi1ELi1ELb0EEENS1_24CollectiveEpilogueBwdGQAISD_fSG_Li256ELb1ELb0EEENS1_25SingleTileBwdLPTSchedulerILb1ELi80ELb0EEEEEEEEEvNT_6ParamsE)
        /*0330*/ 	.short	0x0210
        /*0332*/ 	.short	0x0770


	//----- nvinfo : EIATTR_SW_WAR
	.align		4
.L_480:
        /*0334*/ 	.byte	0x04, 0x36
        /*0336*/ 	.short	(.L_482 - .L_481)
.L_481:
        /*0338*/ 	.word	0x00000008
.L_482:


//--------------------- .nv.info._ZN7cutlass13device_kernelIN5flash11enable_sm90INS1_16FlashAttnBwdSm90INS1_25CollectiveMainloopBwdSm90ILi2ELi1ELi1EN4cute5tupleIJNS5_1CILi1EEES8_S8_EEENS6_IJNS7_ILi64EEENS7_ILi80EEENS7_ILi256EEEEEENS_6half_tEfNS_4arch4Sm90ELb0ELb0ELb0ELb0ELb0ELb0ELb1ELb1ELi2ELi1ELi1ELi1ELb0EEENS1_21CollectiveEpilogueBwdISD_SE_SG_Li256ELb0ELb1ELi2EEENS1_19SingleTileSchedulerILb0ELb0ELb0ELi80EEEEEEEEEvNT_6ParamsE --------------------------
	.section	.nv.info._ZN7cutlass13device_kernelIN5flash11enable_sm90INS1_16FlashAttnBwdSm90INS1_25CollectiveMainloopBwdSm90ILi2ELi1ELi1EN4cute5tupleIJNS5_1CILi1EEES8_S8_EEENS6_IJNS7_ILi64EEENS7_ILi80EEENS7_ILi256EEEEEENS_6half_tEfNS_4arch4Sm90ELb0ELb0ELb0ELb0ELb0ELb0ELb1ELb1ELi2ELi1ELi1ELi1ELb0EEENS1_21CollectiveEpilogueBwdISD_SE_SG_Li256ELb0ELb1ELi2EEENS1_19SingleTileSchedulerILb0ELb0ELb0ELi80EEEEEEEEEvNT_6ParamsE,"",@"SHT_CUDA_INFO"
	.sectionflags	@""
	.align	4


	//----- nvinfo : EIATTR_CUDA_API_VERSION
	.align		4
        /*0000*/ 	.byte	0x04, 0x37
        /*0002*/ 	.short	(.L_484 - .L_483)
.L_483:
        /*0004*/ 	.word	0x00000082


	//----- nvinfo : EIATTR_KPARAM_INFO
	.align		4
.L_484:
        /*0008*/ 	.byte	0x04, 0x17
        /*000a*/ 	.short	(.L_486 - .L_485)
.L_485:
        /*000c*/ 	.word	0x00000000
        /*0010*/ 	.short	0x0000
        /*0012*/ 	.short	0x0070
        /*0014*/ 	.byte	0x00, 0xf0, 0x01, 0x24


	//----- nvinfo : EIATTR_SPARSE_MMA_MASK
	.align		4
.L_486:
        /*0018*/ 	.byte	0x03, 0x50
        /*001a*/ 	.short	0x0000


	//----- nvinfo : EIATTR_MAXREG_COUNT
	.align		4
        /*001c*/ 	.byte	0x03, 0x1b
        /*001e*/ 	.short	0x00a8


	//----- nvinfo : EIATTR_NUM_BARRIERS
	.align		4
        /*0020*/ 	.byte	0x02, 0x4c
        /*0022*/ 	.byte	0x0a
	.zero		1


	//----- nvinfo : EIATTR_EXTERNS
	.align		4
        /*0024*/ 	.byte	0x04, 0x0f
        /*0026*/ 	.short	(.L_488 - .L_487)


	//   ....[0]....
	.align		4
.L_487:
        /*0028*/ 	.word	index@(__assertfail)


	//----- nvinfo : EIATTR_ANNOTATIONS
	.align		4
.L_488:
        /*002c*/ 	.byte	0x04, 0x55
        /*002e*/ 	.short	(.L_490 - .L_489)


	//   ....[0]....
.L_489:
        /*0030*/ 	.word	0x00000001
        /*0034*/ 	.byte	0x00, 0xb6, 0x00, 0x00, 0x01, 0x00, 0x00, 0x00, 0x60, 0xb6, 0x00, 0x00


	//----- nvinfo : EIATTR_MERCURY_ISA_VERSION
	.align		4
.L_490:
        /*0040*/ 	.byte	0x03, 0x5f
        /*0042*/ 	.short	0x0101


	//----- nvinfo : EIATTR_INT_WARP_WIDE_INSTR_OFFSETS
	.align		4
        /*0044*/ 	.byte	0x04, 0x31
        /*0046*/ 	.short	(.L_492 - .L_491)


	//   ....[0]....
.L_491:
        /*0048*/ 	.word	0x000001e0


	//   ....[1]....
        /*004c*/ 	.word	0x00000290


	//----- nvinfo : EIATTR_COOP_GROUP_MASK_REGIDS
	.align		4
.L_492:
        /*0050*/ 	.byte	0x04, 0x29
        /*0052*/ 	.short	(.L_494 - .L_493)


	//   ....[0]....
.L_493:
        /*0054*/ 	.word	0xffffffff


	//   ....[1]....
        /*0058*/ 	.word	0xffffffff


	//   ....[2]....
        /*005c*/ 	.word	0xffffffff


	//   ....[3]....
        /*0060*/ 	.word	0xffffffff


	//   ....[4]....
        /*0064*/ 	.word	0xffffffff


	//   ....[5]....
        /*0068*/ 	.word	0xffffffff


	//   ....[6]....
        /*006c*/ 	.word	0xffffffff


	//----- nvinfo : EIATTR_COOP_GROUP_INSTR_OFFSETS
	.align		4
.L_494:
        /*0070*/ 	.byte	0x04, 0x28
        /*0072*/ 	.short	(.L_496 - .L_495)


	//   ....[0]....
.L_495:
        /*0074*/ 	.word	0x00000060


	//   ....[1]....
        /*0078*/ 	.word	0x000001f0


	//   ....[2]....
        /*007c*/ 	.word	0x000002a0


	//   ....[3]....
        /*0080*/ 	.word	0x00000400


	//   ....[4]....
        /*0084*/ 	.word	0x000006d0


	//   ....[5]....
        /*0088*/ 	.word	0x0000a330


	//   ....[6]....
        /*008c*/ 	.word	0x0000aa90


	//----- nvinfo : EIATTR_REG_RECONFIG
	.align		4
.L_496:
        /*0090*/ 	.byte	0x01, 0x54
	.zero		2


	//----- nvinfo : EIATTR_SYSCALL_OFFSETS
	.align		4
        /*0094*/ 	.byte	0x04, 0x46
        /*0096*/ 	.short	(.L_498 - .L_497)


	//   ....[0]....
.L_497:
        /*0098*/ 	.word	0x00009b30


	//   ....[1]....
        /*009c*/ 	.word	0x00009c70


	//   ....[2]....
        /*00a0*/ 	.word	0x00009d90


	//   ....[3]....
        /*00a4*/ 	.word	0x00009eb0


	//----- nvinfo : EIATTR_MBARRIER_INSTR_OFFSETS
	.align		4
.L_498:
        /*00a8*/ 	.byte	0x04, 0x39
        /*00aa*/ 	.short	(.L_500 - .L_499)


	//   ....[0]....
.L_499:
        /*00ac*/ 	.word	0x000002c0
        /*00b0*/ 	.word	0x000000ff
        /*00b4*/ 	.word	0x00031800
        /*00b8*/ 	.short	0x0100
        /*00ba*/ 	.byte	0x06
	.zero		1


	//   ....[1]....
        /*00bc*/ 	.word	0x000003b0
        /*00c0*/ 	.word	0x000000ff
        /*00c4*/ 	.word	0x00031810
        /*00c8*/ 	.short	0x0100
        /*00ca*/ 	.byte	0x08
	.zero		1


	//   ....[2]....
        /*00cc*/ 	.word	0x000003c0
        /*00d0*/ 	.word	0x000000ff
        /*00d4*/ 	.word	0x00031820
        /*00d8*/ 	.short	0x0100
        /*00da*/ 	.byte	0x08
	.zero		1


	//   ....[3]....
        /*00dc*/ 	.word	0x000003d0
        /*00e0*/ 	.word	0x000000ff
        /*00e4*/ 	.word	0x00031818
        /*00e8*/ 	.short	0x0100
        /*00ea*/ 	.byte	0x08
	.zero		1


	//   ....[4]....
        /*00ec*/ 	.word	0x000003e0
        /*00f0*/ 	.word	0x000000ff
        /*00f4*/ 	.word	0x00031828
        /*00f8*/ 	.short	0x0100
        /*00fa*/ 	.byte	0x08
	.zero		1


	//   ....[5]....
        /*00fc*/ 	.word	0x00000510
        /*0100*/ 	.word	0x000000ff
        /*0104*/ 	.word	0x00031830
        /*0108*/ 	.short	0x0100
        /*010a*/ 	.byte	0x08
	.zero		1


	//   ....[6]....
        /*010c*/ 	.word	0x00000520
        /*0110*/ 	.word	0x000000ff
        /*0114*/ 	.word	0x00031838
        /*0118*/ 	.short	0x0100
        /*011a*/ 	.byte	0x08
	.zero		1


	//   ....[7]....
        /*011c*/ 	.word	0x00000670
        /*0120*/ 	.word	0x000000ff
        /*0124*/ 	.word	0x00031800
        /*0128*/ 	.short	0x010a
        /*012a*/ 	.byte	0x3c
	.zero		1


	//   ....[8]....
        /*012c*/ 	.word	0x000006f0
        /*0130*/ 	.word	0x000000ff
        /*0134*/ 	.word	0x00031800
        /*0138*/ 	.short	0x010a
        /*013a*/ 	.byte	0x3c
	.zero		1


	//   ....[9]....
        /*013c*/ 	.word	0x00001080
        /*0140*/ 	.word	0x00000011
        /*0144*/ 	.word	0x00031810
        /*0148*/ 	.short	0x010a
        /*014a*/ 	.byte	0x3f
	.zero		1


	//   ....[10]....
        /*014c*/ 	.word	0x00001160
        /*0150*/ 	.word	0x00000011
        /*0154*/ 	.word	0x00031810
        /*0158*/ 	.short	0x010a
        /*015a*/ 	.byte	0x3f
	.zero		1


	//   ....[11]....
        /*015c*/ 	.word	0x000036d0
        /*0160*/ 	.word	0x000000ff
        /*0164*/ 	.word	0x00031830
        /*0168*/ 	.short	0x010a
        /*016a*/ 	.byte	0x3c
	.zero		1


	//   ....[12]....
        /*016c*/ 	.word	0x00003790
        /*0170*/ 	.word	0x000000ff
        /*0174*/ 	.word	0x00031830
        /*0178*/ 	.short	0x010a
        /*017a*/ 	.byte	0x3c
	.zero		1


	//   ....[13]....
        /*017c*/ 	.word	0x00008af0
        /*0180*/ 	.word	0x000000ff
        /*0184*/ 	.word	0x00000000
        /*0188*/ 	.short	0x0101
        /*018a*/ 	.byte	0x04
	.zero		1


	//   ....[14]....
        /*018c*/ 	.word	0x000094c0
        /*0190*/ 	.word	0x00000011
        /*0194*/ 	.word	0x00000000
        /*0198*/ 	.short	0x0101
        /*019a*/ 	.byte	0x3f
	.zero		1


	//   ....[15]....
        /*019c*/ 	.word	0x0000adb0
        /*01a0*/ 	.word	0x00000008
        /*01a4*/ 	.word	0x00031820
        /*01a8*/ 	.short	0x010a
        /*01aa*/ 	.byte	0x3f
	.zero		1


	//   ....[16]....
        /*01ac*/ 	.word	0x0000b580
        /*01b0*/ 	.word	0x00000008
        /*01b4*/ 	.word	0x00031838
        /*01b8*/ 	.short	0x010a
        /*01ba*/ 	.byte	0x3f
	.zero		1


	//   ....[17]....
        /*01bc*/ 	.word	0x0000b900
        /*01c0*/ 	.word	0x00000013
        /*01c4*/ 	.word	0x00031820
        /*01c8*/ 	.short	0x010a
        /*01ca*/ 	.byte	0x3f
	.zero		1


	//   ....[18]....
        /*01cc*/ 	.word	0x0000bcf0
        /*01d0*/ 	.word	0x00000008
        /*01d4*/ 	.word	0x00031838
        /*01d8*/ 	.short	0x010a
        /*01da*/ 	.byte	0x3f
	.zero		1


	//   ....[19]....
        /*01dc*/ 	.word	0x0000c1a0
        /*01e0*/ 	.word	0x00000005
        /*01e4*/ 	.word	0x00000000
        /*01e8*/ 	.short	0x010a
        /*01ea*/ 	.byte	0x3f
	.zero		1


	//   ....[20]....
        /*01ec*/ 	.word	0x0000c230
        /*01f0*/ 	.word	0x00000003
        /*01f4*/ 	.word	0x00000000
        /*01f8*/ 	.short	0x010a
        /*01fa*/ 	.byte	0x3f
	.zero		1


	//   ....[21]....
        /*01fc*/ 	.word	0x0000c280
        /*0200*/ 	.word	0x00000007
        /*0204*/ 	.word	0x00031838
        /*0208*/ 	.short	0x010a
        /*020a*/ 	.byte	0x3f
	.zero		1


	//   ....[22]....
        /*020c*/ 	.word	0x0000c2f0
        /*0210*/ 	.word	0x00000008
        /*0214*/ 	.word	0x00031800
        /*0218*/ 	.short	0x010a
        /*021a*/ 	.byte	0x3f
	.zero		1


	//   ....[23]....
        /*021c*/ 	.word	0x0000c340
        /*0220*/ 	.word	0x00000011
        /*0224*/ 	.word	0x00031810
        /*0228*/ 	.short	0x010a
        /*022a*/ 	.byte	0x3f
	.zero		1


	//   ....[24]....
        /*022c*/ 	.word	0x0000c390
        /*0230*/ 	.word	0x00000005
        /*0234*/ 	.word	0x00031830
        /*0238*/ 	.short	0x010a
        /*023a*/ 	.byte	0x3f
	.zero		1


	//   ....[25]....
        /*023c*/ 	.word	0x0000c3e0
        /*0240*/ 	.word	0x00000008
        /*0244*/ 	.word	0x00031820
        /*0248*/ 	.short	0x010a
        /*024a*/ 	.byte	0x3f
	.zero		1


	//   ....[26]....
        /*024c*/ 	.word	0x0000c430
        /*0250*/ 	.word	0x00000008
        /*0254*/ 	.word	0x00031838
        /*0258*/ 	.short	0x010a
        /*025a*/ 	.byte	0x3f
	.zero		1


	//   ....[27]....
        /*025c*/ 	.word	0x0000c490
        /*0260*/ 	.word	0x00000013
        /*0264*/ 	.word	0x00031820
        /*0268*/ 	.short	0x010a
        /*026a*/ 	.byte	0x3f
	.zero		1


	//   ....[28]....
        /*026c*/ 	.word	0x0000c4e0
        /*0270*/ 	.word	0x00000008
        /*0274*/ 	.word	0x00031838
        /*0278*/ 	.short	0x010a
        /*027a*/ 	.byte	0x3f
	.zero		1


	//   ....[29]....
        /*027c*/ 	.word	0x0000c5b0
        /*0280*/ 	.word	0x00000005
        /*0284*/ 	.word	0x00000000
        /*0288*/ 	.short	0x010a
        /*028a*/ 	.byte	0x3f
	.zero		1


	//   ....[30]....
        /*028c*/ 	.word	0x0000c600
        /*0290*/ 	.word	0x00000003
        /*0294*/ 	.word	0x00000000
        /*0298*/ 	.short	0x010a
        /*029a*/ 	.byte	0x3f
	.zero		1


	//----- nvinfo : EIATTR_NUM_MBARRIERS
	.align		4
.L_500:
        /*029c*/ 	.byte	0x03, 0x38
        /*029e*/ 	.short	0x0007


	//----- nvinfo : EIATTR_EXIT_INSTR_OFFSETS
	.align		4
        /*02a0*/ 	.byte	0x04, 0x1c
        /*02a2*/ 	.short	(.L_502 - .L_501)


	//   ....[0]....
.L_501:
        /*02a4*/ 	.word	0x00000610


	//   ....[1]....
        /*02a8*/ 	.word	0x0000aa50


	//   ....[2]....
        /*02ac*/ 	.word	0x0000aab0


	//   ....[3]....
        /*02b0*/ 	.word	0x0000c2d0


	//----- nvinfo : EIATTR_MAX_THREADS
	.align		4
.L_502:
        /*02b4*/ 	.byte	0x04, 0x05
        /*02b6*/ 	.short	(.L_504 - .L_503)
.L_503:
        /*02b8*/ 	.word	0x00000180
        /*02bc*/ 	.word	0x00000001
        /*02c0*/ 	.word	0x00000001


	//----- nvinfo : EIATTR_CRS_STACK_SIZE
	.align		4
.L_504:
        /*02c4*/ 	.byte	0x04, 0x1e
        /*02c6*/ 	.short	(.L_506 - .L_505)
.L_505:
        /*02c8*/ 	.word	0x00000000


	//----- nvinfo : EIATTR_CBANK_PARAM_SIZE
	.align		4
.L_506:
        /*02cc*/ 	.byte	0x03, 0x19
        /*02ce*/ 	.short	0x0970


	//----- nvinfo : EIATTR_PARAM_CBANK
	.align		4
        /*02d0*/ 	.byte	0x04, 0x0a
        /*02d2*/ 	.short	(.L_508 - .L_507)
	.align		4
.L_507:
        /*02d4*/ 	.word	index@(.nv.constant0._ZN7cutlass13device_kernelIN5flash11enable_sm90INS1_16FlashAttnBwdSm90INS1_25CollectiveMainloopBwdSm90ILi2ELi1ELi1EN4cute5tupleIJNS5_1CILi1EEES8_S8_EEENS6_IJNS7_ILi64EEENS7_ILi80EEENS7_ILi256EEEEEENS_6half_tEfNS_4arch4Sm90ELb0ELb0ELb0ELb0ELb0ELb0ELb1ELb1ELi2ELi1ELi1ELi1ELb0EEENS1_21CollectiveEpilogueBwdISD_SE_SG_Li256ELb0ELb1ELi2EEENS1_19SingleTileSchedulerILb0ELb0ELb0ELi80EEEEEEEEEvNT_6ParamsE)
        /*02d8*/ 	.short	0x0210
        /*02da*/ 	.short	0x0970


	//----- nvinfo : EIATTR_SW_WAR
	.align		4
.L_508:
        /*02dc*/ 	.byte	0x04, 0x36
        /*02de*/ 	.short	(.L_510 - .L_509)
.L_509:
        /*02e0*/ 	.word	0x00000008
.L_510:


//--------------------- .nv.info._ZN7cutlass13device_kernelIN5flash11enable_sm90INS1_16FlashAttnBwdSm90INS1_25CollectiveMainloopBwdSm90ILi2ELi1ELi1EN4cute5tupleIJNS5_1CILi1EEES8_S8_EEENS6_IJNS7_ILi64EEENS7_ILi80EEENS7_ILi256EEEEEENS_6half_tEfNS_4arch4Sm90ELb0ELb0ELb0ELb0ELb0ELb0ELb1ELb1ELi2ELi1ELi1ELi1ELb0EEENS1_24CollectiveEpilogueBwdGQAISD_fSG_Li256ELb0ELb0EEENS1_19SingleTileSchedulerILb0ELb0ELb0ELi80EEEEEEEEEvNT_6ParamsE --------------------------
	.section	.nv.info._ZN7cutlass13device_kernelIN5flash11enable_sm90INS1_16FlashAttnBwdSm90INS1_25CollectiveMainloopBwdSm90ILi2ELi1ELi1EN4cute5tupleIJNS5_1CILi1EEES8_S8_EEENS6_IJNS7_ILi64EEENS7_ILi80EEENS7_ILi256EEEEEENS_6half_tEfNS_4arch4Sm90ELb0ELb0ELb0ELb0ELb0ELb0ELb1ELb1ELi2ELi1ELi1ELi1ELb0EEENS1_24CollectiveEpilogueBwdGQAISD_fSG_Li256ELb0ELb0EEENS1_19SingleTileSchedulerILb0ELb0ELb0ELi80EEEEEEEEEvNT_6ParamsE,"",@"SHT_CUDA_INFO"
	.sectionflags	@""
	.align	4


	//----- nvinfo : EIATTR_CUDA_API_VERSION
	.align		4
        /*0000*/ 	.byte	0x04, 0x37
        /*0002*/ 	.short	(.L_512 - .L_511)
.L_511:
        /*0004*/ 	.word	0x00000082


	//----- nvinfo : EIATTR_KPARAM_INFO
	.align		4
.L_512:
        /*0008*/ 	.byte	0x04, 0x17
        /*000a*/ 	.short	(.L_514 - .L_513)
.L_513:
        /*000c*/ 	.word	0x00000000
        /*0010*/ 	.short	0x0000
        /*0012*/ 	.short	0x0070
        /*0014*/ 	.byte	0x00, 0xf0, 0x01, 0x1a


	//----- nvinfo : EIATTR_SPARSE_MMA_MASK
	.align		4
.L_514:
        /*0018*/ 	.byte	0x03, 0x50
        /*001a*/ 	.short	0x0000


	//----- nvinfo : EIATTR_MAXREG_COUNT
	.align		4
        /*001c*/ 	.byte	0x03, 0x1b
        /*001e*/ 	.short	0x00a8


	//----- nvinfo : EIATTR_NUM_BARRIERS
	.align		4
        /*0020*/ 	.byte	0x02, 0x4c
        /*0022*/ 	.byte	0x0a
	.zero		1


	//----- nvinfo : EIATTR_ANNOTATIONS
	.align		4
        /*0024*/ 	.byte	0x04, 0x55
        /*0026*/ 	.short	(.L_516 - .L_515)


	//   ....[0]....
.L_515:
        /*0028*/ 	.word	0x00000001
        /*002c*/ 	.byte	0xe0, 0x92, 0x00, 0x00, 0x01, 0x00, 0x00, 0x00, 0x40, 0x93, 0x00, 0x00


	//----- nvinfo : EIATTR_MERCURY_ISA_VERSION
	.align		4
.L_516:
        /*0038*/ 	.byte	0x03, 0x5f
        /*003a*/ 	.short	0x0101


	//----- nvinfo : EIATTR_INT_WARP_WIDE_INSTR_OFFSETS
	.align		4
        /*003c*/ 	.byte	0x04, 0x31
        /*003e*/ 	.short	(.L_518 - .L_517)


	//   ....[0]....
.L_517:
        /*0040*/ 	.word	0x00000180


	//   ....[1]....
        /*0044*/ 	.word	0x00000230


	//----- nvinfo : EIATTR_COOP_GROUP_MASK_REGIDS
	.align		4
.L_518:
        /*0048*/ 	.byte	0x04, 0x29
        /*004a*/ 	.short	(.L_520 - .L_519)


	//   ....[0]....
.L_519:
        /*004c*/ 	.word	0xffffffff


	//   ....[1]....
        /*0050*/ 	.word	0xffffffff


	//   ....[2]....
        /*0054*/ 	.word	0xffffffff


	//   ....[3]....
        /*0058*/ 	.word	0xffffffff


	//   ....[4]....
        /*005c*/ 	.word	0xffffffff


	//   ....[5]....
        /*0060*/ 	.word	0xffffffff


	//----- nvinfo : EIATTR_COOP_GROUP_INSTR_OFFSETS
	.align		4
.L_520:
        /*0064*/ 	.byte	0x04, 0x28
        /*0066*/ 	.short	(.L_522 - .L_521)


	//   ....[0]....
.L_521:
        /*0068*/ 	.word	0x00000060


	//   ....[1]....
        /*006c*/ 	.word	0x00000190


	//   ....[2]....
        /*0070*/ 	.word	0x00000240


	//   ....[3]....
        /*0074*/ 	.word	0x000003a0


	//   ....[4]....
        /*0078*/ 	.word	0x00000680


	//   ....[5]....
        /*007c*/ 	.word	0x00008790


	//----- nvinfo : EIATTR_REG_RECONFIG
	.align		4
.L_522:
        /*0080*/ 	.byte	0x01, 0x54
	.zero		2


	//----- nvinfo : EIATTR_MBARRIER_INSTR_OFFSETS
	.align		4
        /*0084*/ 	.byte	0x04, 0x39
        /*0086*/ 	.short	(.L_524 - .L_523)


	//   ....[0]....
.L_523:
        /*0088*/ 	.word	0x00000260
        /*008c*/ 	.word	0x000000ff
        /*0090*/ 	.word	0x00031800
        /*0094*/ 	.short	0x0100
        /*0096*/ 	.byte	0x06
	.zero		1


	//   ....[1]....
        /*0098*/ 	.word	0x00000350
        /*009c*/ 	.word	0x000000ff
        /*00a0*/ 	.word	0x00031810
        /*00a4*/ 	.short	0x0100
        /*00a6*/ 	.byte	0x08
	.zero		1


	//   ....[2]....
        /*00a8*/ 	.word	0x00000360
        /*00ac*/ 	.word	0x000000ff
        /*00b0*/ 	.word	0x00031820
        /*00b4*/ 	.short	0x0100
        /*00b6*/ 	.byte	0x08
	.zero		1


	//   ....[3]....
        /*00b8*/ 	.word	0x00000370
        /*00bc*/ 	.word	0x000000ff
        /*00c0*/ 	.word	0x00031818
        /*00c4*/ 	.short	0x0100
        /*00c6*/ 	.byte	0x08
	.zero		1


	//   ....[4]....
        /*00c8*/ 	.word	0x00000380
        /*00cc*/ 	.word	0x000000ff
        /*00d0*/ 	.word	0x00031828
        /*00d4*/ 	.short	0x0100
        /*00d6*/ 	.byte	0x08
	.zero		1


	//   ....[5]....
        /*00d8*/ 	.word	0x000004b0
        /*00dc*/ 	.word	0x000000ff
        /*00e0*/ 	.word	0x00031830
        /*00e4*/ 	.short	0x0100
        /*00e6*/ 	.byte	0x08
	.zero		1


	//   ....[6]....
        /*00e8*/ 	.word	0x000004c0
        /*00ec*/ 	.word	0x000000ff
        /*00f0*/ 	.word	0x00031838
        /*00f4*/ 	.short	0x0100
        /*00f6*/ 	.byte	0x08
	.zero		1


	//   ....[7]....
        /*00f8*/ 	.word	0x00000630
        /*00fc*/ 	.word	0x000000ff
        /*0100*/ 	.word	0x00031800
        /*0104*/ 	.short	0x010a
        /*0106*/ 	.byte	0x3c
	.zero		1


	//   ....[8]....
        /*0108*/ 	.word	0x00000770
        /*010c*/ 	.word	0x000000ff
        /*0110*/ 	.word	0x00031800
        /*0114*/ 	.short	0x010a
        /*0116*/ 	.byte	0x3c
	.zero		1


	//   ....[9]....
        /*0118*/ 	.word	0x00001430
        /*011c*/ 	.word	0x00000010
        /*0120*/ 	.word	0x00031810
        /*0124*/ 	.short	0x010a
        /*0126*/ 	.byte	0x3f
	.zero		1


	//   ....[10]....
        /*0128*/ 	.word	0x00001500
        /*012c*/ 	.word	0x00000010
        /*0130*/ 	.word	0x00031810
        /*0134*/ 	.short	0x010a
        /*0136*/ 	.byte	0x3f
	.zero		1


	//   ....[11]....
        /*0138*/ 	.word	0x00003090
        /*013c*/ 	.word	0x000000ff
        /*0140*/ 	.word	0x00031830
        /*0144*/ 	.short	0x010a
        /*0146*/ 	.byte	0x3c
	.zero		1


	//   ....[12]....
        /*0148*/ 	.word	0x00003150
        /*014c*/ 	.word	0x000000ff
        /*0150*/ 	.word	0x00031830
        /*0154*/ 	.short	0x010a
        /*0156*/ 	.byte	0x3c
	.zero		1


	//   ....[13]....
        /*0158*/ 	.word	0x00007330
        /*015c*/ 	.word	0x000000ff
        /*0160*/ 	.word	0x00000000
        /*0164*/ 	.short	0x0101
        /*0166*/ 	.byte	0x04
	.zero		1


	//   ....[14]....
        /*0168*/ 	.word	0x00007a20
        /*016c*/ 	.word	0x00000010
        /*0170*/ 	.word	0x00000000
        /*0174*/ 	.short	0x0101
        /*0176*/ 	.byte	0x3f
	.zero		1


	//   ....[15]....
        /*0178*/ 	.word	0x00008aa0
        /*017c*/ 	.word	0x00000007
        /*0180*/ 	.word	0x00031820
        /*0184*/ 	.short	0x010a
        /*0186*/ 	.byte	0x3f
	.zero		1


	//   ....[16]....
        /*0188*/ 	.word	0x00009260
        /*018c*/ 	.word	0x00000007
        /*0190*/ 	.word	0x00031838
        /*0194*/ 	.short	0x010a
        /*0196*/ 	.byte	0x3f
	.zero		1


	//   ....[17]....
        /*0198*/ 	.word	0x000095e0
        /*019c*/ 	.word	0x00000012
        /*01a0*/ 	.word	0x00031820
        /*01a4*/ 	.short	0x010a
        /*01a6*/ 	.byte	0x3f
	.zero		1


	//   ....[18]....
        /*01a8*/ 	.word	0x000099d0
        /*01ac*/ 	.word	0x00000007
        /*01b0*/ 	.word	0x00031838
        /*01b4*/ 	.short	0x010a
        /*01b6*/ 	.byte	0x3f
	.zero		1


	//   ....[19]....
        /*01b8*/ 	.word	0x00009e50
        /*01bc*/ 	.word	0x00000004
        /*01c0*/ 	.word	0x00000000
        /*01c4*/ 	.short	0x010a
        /*01c6*/ 	.byte	0x3f
	.zero		1


	//   ....[20]....
        /*01c8*/ 	.word	0x00009ee0
        /*01cc*/ 	.word	0x00000011
        /*01d0*/ 	.word	0x00000000
        /*01d4*/ 	.short	0x010a
        /*01d6*/ 	.byte	0x3f
	.zero		1


	//   ....[21]....
        /*01d8*/ 	.word	0x00009f30
        /*01dc*/ 	.word	0x00000005
        /*01e0*/ 	.word	0x00031838
        /*01e4*/ 	.short	0x010a
        /*01e6*/ 	.byte	0x3f
	.zero		1


	//   ....[22]....
        /*01e8*/ 	.word	0x00009fa0
        /*01ec*/ 	.word	0x00000002
        /*01f0*/ 	.word	0x00031800
        /*01f4*/ 	.short	0x010a
        /*01f6*/ 	.byte	0x3f
	.zero		1


	//   ....[23]....
        /*01f8*/ 	.word	0x00009ff0
        /*01fc*/ 	.word	0x00000010
        /*0200*/ 	.word	0x00031810
        /*0204*/ 	.short	0x010a
        /*0206*/ 	.byte	0x3f
	.zero		1


	//   ....[24]....
        /*0208*/ 	.word	0x0000a040
        /*020c*/ 	.word	0x00000005
        /*0210*/ 	.word	0x00031830
        /*0214*/ 	.short	0x010a
        /*0216*/ 	.byte	0x3f
	.zero		1


	//   ....[25]....
        /*0218*/ 	.word	0x0000a090
        /*021c*/ 	.word	0x00000007
        /*0220*/ 	.word	0x00031820
        /*0224*/ 	.short	0x010a
        /*0226*/ 	.byte	0x3f
	.zero		1


	//   ....[26]....
        /*0228*/ 	.word	0x0000a0e0
        /*022c*/ 	.word	0x00000007
        /*0230*/ 	.word	0x00031838
        /*0234*/ 	.short	0x010a
        /*0236*/ 	.byte	0x3f
	.zero		1


	//   ....[27]....
        /*0238*/ 	.word	0x0000a140
        /*023c*/ 	.word	0x00000012
        /*0240*/ 	.word	0x00031820
        /*0244*/ 	.short	0x010a
        /*0246*/ 	.byte	0x3f
	.zero		1


	//   ....[28]....
        /*0248*/ 	.word	0x0000a190
        /*024c*/ 	.word	0x00000007
        /*0250*/ 	.word	0x00031838
        /*0254*/ 	.short	0x010a
        /*0256*/ 	.byte	0x3f
	.zero		1


	//   ....[29]....
        /*0258*/ 	.word	0x0000a1e0
        /*025c*/ 	.word	0x00000004
        /*0260*/ 	.word	0x00000000
        /*0264*/ 	.short	0x010a
        /*0266*/ 	.byte	0x3f
	.zero		1


	//   ....[30]....
        /*0268*/ 	.word	0x0000a230
        /*026c*/ 	.word	0x00000011
        /*0270*/ 	.word	0x00000000
        /*0274*/ 	.short	0x010a
        /*0276*/ 	.byte	0x3f
	.zero		1


	//----- nvinfo : EIATTR_NUM_MBARRIERS
	.align		4
.L_524:
        /*0278*/ 	.byte	0x03, 0x38
        /*027a*/ 	.short	0x0007


	//----- nvinfo : EIATTR_EXIT_INSTR_OFFSETS
	.align		4
        /*027c*/ 	.byte	0x04, 0x1c
        /*027e*/ 	.short	(.L_526 - .L_525)


	//   ....[0]....
.L_525:
        /*0280*/ 	.word	0x00009f80


	//----- nvinfo : EIATTR_MAX_THREADS
	.align		4
.L_526:
        /*0284*/ 	.byte	0x04, 0x05
        /*0286*/ 	.short	(.L_528 - .L_527)
.L_527:
        /*0288*/ 	.word	0x00000180
        /*028c*/ 	.word	0x00000001
        /*0290*/ 	.word	0x00000001


	//----- nvinfo : EIATTR_CRS_STACK_SIZE
	.align		4
.L_528:
        /*0294*/ 	.byte	0x04, 0x1e
        /*0296*/ 	.short	(.L_530 - .L_529)
.L_529:
        /*0298*/ 	.word	0x00000000


	//----- nvinfo : EIATTR_CBANK_PARAM_SIZE
	.align		4
.L_530:
        /*029c*/ 	.byte	0x03, 0x19
        /*029e*/ 	.short	0x06f0


	//----- nvinfo : EIATTR_PARAM_CBANK
	.align		4
        /*02a0*/ 	.byte	0x04, 0x0a
        /*02a2*/ 	.short	(.L_532 - .L_531)
	.align		4
.L_531:
        /*02a4*/ 	.word	index@(.nv.constant0._ZN7cutlass13device_kernelIN5flash11enable_sm90INS1_16FlashAttnBwdSm90INS1_25CollectiveMainloopBwdSm90ILi2ELi1ELi1EN4cute5tupleIJNS5_1CILi1EEES8_S8_EEENS6_IJNS7_ILi64EEENS7_ILi80EEENS7_ILi256EEEEEENS_6half_tEfNS_4arch4Sm90ELb0ELb0ELb0ELb0ELb0ELb0ELb1ELb1ELi2ELi1ELi1ELi1ELb0EEENS1_24CollectiveEpilogueBwdGQAISD_fSG_Li256ELb0ELb0EEENS1_19SingleTileSchedulerILb0ELb0ELb0ELi80EEEEEEEEEvNT_6ParamsE)
        /*02a8*/ 	.short	0x0210
        /*02aa*/ 	.short	0x06f0


	//----- nvinfo : EIATTR_SW_WAR
	.align		4
.L_532:
        /*02ac*/ 	.byte	0x04, 0x36
        /*02ae*/ 	.short	(.L_534 - .L_533)
.L_533:
        /*02b0*/ 	.word	0x00000008
.L_534:


//--------------------- .nv.info._ZN7cutlass13device_kernelIN5flash11enable_sm90INS1_16FlashAttnBwdSm90INS1_25CollectiveMainloopBwdSm90ILi2ELi1ELi1EN4cute5tupleIJNS5_1CILi1EEES8_S8_EEENS6_IJNS7_ILi64EEENS7_ILi80EEENS7_ILi256EEEEEENS_6half_tEfNS_4arch4Sm90ELb0ELb0ELb0ELb1ELb0ELb0ELb1ELb1ELi2ELi1ELi1ELi1ELb0EEENS1_21CollectiveEpilogueBwdISD_SE_SG_Li256ELb1ELb1ELi2EEENS1_19SingleTileSchedulerILb1ELb0ELb0ELi80EEEEEEEEEvNT_6ParamsE --------------------------
	.section	.nv.info._ZN7cutlass13device_kernelIN5flash11enable_sm90INS1_16FlashAttnBwdSm90INS1_25CollectiveMainloopBwdSm90ILi2ELi1ELi1EN4cute5tupleIJNS5_1CILi1EEES8_S8_EEENS6_IJNS7_ILi64EEENS7_ILi80EEENS7_ILi256EEEEEENS_6half_tEfNS_4arch4Sm90ELb0ELb0ELb0ELb1ELb0ELb0ELb1ELb1ELi2ELi1ELi1ELi1ELb0EEENS1_21CollectiveEpilogueBwdISD_SE_SG_Li256ELb1ELb1ELi2EEENS1_19SingleTileSchedulerILb1ELb0ELb0ELi80EEEEEEEEEvNT_6ParamsE,"",@"SHT_CUDA_INFO"
	.sectionflags	@""
	.align	4


	//----- nvinfo : EIATTR_CUDA_API_VERSION
	.align		4
        /*0000*/ 	.byte	0x04, 0x37
        /*0002*/ 	.short	(.L_536 - .L_535)
.L_535:
        /*0004*/ 	.word	0x00000082


	//----- nvinfo : EIATTR_KPARAM_INFO
	.align		4
.L_536:
        /*0008*/ 	.byte	0x04, 0x17
        /*000a*/ 	.short	(.L_538 - .L_537)
.L_537:
        /*000c*/ 	.word	0x00000000
        /*0010*/ 	.short	0x0000
        /*0012*/ 	.short	0x0070
        /*0014*/ 	.byte	0x00, 0xf0, 0x01, 0x1a


	//----- nvinfo : EIATTR_SPARSE_MMA_MASK
	.align		4
.L_538:
        /*0018*/ 	.byte	0x03, 0x50
        /*001a*/ 	.short	0x0000


	//----- nvinfo : EIATTR_MAXREG_COUNT
	.align		4
        /*001c*/ 	.byte	0x03, 0x1b
        /*001e*/ 	.short	0x00a8


	//----- nvinfo : EIATTR_NUM_BARRIERS
	.align		4
        /*0020*/ 	.byte	0x02, 0x4c
        /*0022*/ 	.byte	0x0a
	.zero		1


	//----- nvinfo : EIATTR_ANNOTATIONS
	.align		4
        /*0024*/ 	.byte	0x04, 0x55
        /*0026*/ 	.short	(.L_540 - .L_539)


	//   ....[0]....
.L_539:
        /*0028*/ 	.word	0x00000001
        /*002c*/ 	.byte	0x70, 0x15, 0x00, 0x00, 0x01, 0x00, 0x00, 0x00, 0x70, 0x37, 0x00, 0x00, 0x01, 0x00, 0x00, 0x00
        /*003c*/ 	.byte	0x10, 0xda, 0x00, 0x00, 0x01, 0x00, 0x00, 0x00, 0x70, 0xda, 0x00, 0x00


	//----- nvinfo : EIATTR_MERCURY_ISA_VERSION
	.align		4
.L_540:
        /*0048*/ 	.byte	0x03, 0x5f
        /*004a*/ 	.short	0x0101


	//----- nvinfo : EIATTR_INT_WARP_WIDE_INSTR_OFFSETS
	.align		4
        /*004c*/ 	.byte	0x04, 0x31
        /*004e*/ 	.short	(.L_542 - .L_541)


	//   ....[0]....
.L_541:
        /*0050*/ 	.word	0x00000180


	//   ....[1]....
        /*0054*/ 	.word	0x00000230


	//   ....[2]....
        /*0058*/ 	.word	0x0000cbe0


	//----- nvinfo : EIATTR_COOP_GROUP_MASK_REGIDS
	.align		4
.L_542:
        /*005c*/ 	.byte	0x04, 0x29
        /*005e*/ 	.short	(.L_544 - .L_543)


	//   ....[0]....
.L_543:
        /*0060*/ 	.word	0xffffffff


	//   ....[1]....
        /*0064*/ 	.word	0xffffffff


	//   ....[2]....
        /*0068*/ 	.word	0xffffffff


	//   ....[3]....
        /*006c*/ 	.word	0xffffffff


	//   ....[4]....
        /*0070*/ 	.word	0xffffffff


	//   ....[5]....
        /*0074*/ 	.word	0xffffffff


	//----- nvinfo : EIATTR_COOP_GROUP_INSTR_OFFSETS
	.align		4
.L_544:
        /*0078*/ 	.byte	0x04, 0x28
        /*007a*/ 	.short	(.L_546 - .L_545)


	//   ....[0]....
.L_545:
        /*007c*/ 	.word	0x00000060


	//   ....[1]....
        /*0080*/ 	.word	0x00000190


	//   ....[2]....
        /*0084*/ 	.word	0x00000240


	//   ....[3]....
        /*0088*/ 	.word	0x000003a0


	//   ....[4]....
        /*008c*/ 	.word	0x00001070


	//   ....[5]....
        /*0090*/ 	.word	0x0000c850


	//----- nvinfo : EIATTR_REG_RECONFIG
	.align		4
.L_546:
        /*0094*/ 	.byte	0x01, 0x54
	.zero		2


	//----- nvinfo : EIATTR_MBARRIER_INSTR_OFFSETS
	.align		4
        /*0098*/ 	.byte	0x04, 0x39
        /*009a*/ 	.short	(.L_548 - .L_547)


	//   ....[0]....
.L_547:
        /*009c*/ 	.word	0x00000260
        /*00a0*/ 	.word	0x000000ff
        /*00a4*/ 	.word	0x00031600
        /*00a8*/ 	.short	0x0100
        /*00aa*/ 	.byte	0x06
	.zero		1


	//   ....[1]....
        /*00ac*/ 	.word	0x00000350
        /*00b0*/ 	.word	0x000000ff
        /*00b4*/ 	.word	0x00031610
        /*00b8*/ 	.short	0x0100
        /*00ba*/ 	.byte	0x08
	.zero		1


	//   ....[2]....
        /*00bc*/ 	.word	0x00000360
        /*00c0*/ 	.word	0x000000ff
        /*00c4*/ 	.word	0x00031620
        /*00c8*/ 	.short	0x0100
        /*00ca*/ 	.byte	0x08
	.zero		1


	//   ....[3]....
        /*00cc*/ 	.word	0x00000370
        /*00d0*/ 	.word	0x000000ff
        /*00d4*/ 	.word	0x00031618
        /*00d8*/ 	.short	0x0100
        /*00da*/ 	.byte	0x08
	.zero		1


	//   ....[4]....
        /*00dc*/ 	.word	0x00000380
        /*00e0*/ 	.word	0x000000ff
        /*00e4*/ 	.word	0x00031628
        /*00e8*/ 	.short	0x0100
        /*00ea*/ 	.byte	0x08
	.zero		1


	//   ....[5]....
        /*00ec*/ 	.word	0x000004b0
        /*00f0*/ 	.word	0x000000ff
        /*00f4*/ 	.word	0x00031630
        /*00f8*/ 	.short	0x0100
        /*00fa*/ 	.byte	0x08
	.zero		1


	//   ....[6]....
        /*00fc*/ 	.word	0x000004c0
        /*0100*/ 	.word	0x000000ff
        /*0104*/ 	.word	0x00031638
        /*0108*/ 	.short	0x0100
        /*010a*/ 	.byte	0x08
	.zero		1


	//   ....[7]....
        /*010c*/ 	.word	0x00001000
        /*0110*/ 	.word	0x00000012
        /*0114*/ 	.word	0x00031600
        /*0118*/ 	.short	0x010a
        /*011a*/ 	.byte	0x3f
	.zero		1


	//   ....[8]....
        /*011c*/ 	.word	0x00001090
        /*0120*/ 	.word	0x00000012
        /*0124*/ 	.word	0x00031600
        /*0128*/ 	.short	0x010a
        /*012a*/ 	.byte	0x3f
	.zero		1


	//   ....[9]....
        /*012c*/ 	.word	0x00001a00
        /*0130*/ 	.word	0x00000011
        /*0134*/ 	.word	0x00031610
        /*0138*/ 	.short	0x010a
        /*013a*/ 	.byte	0x3f
	.zero		1


	//   ....[10]....
        /*013c*/ 	.word	0x00001ac0
        /*0140*/ 	.word	0x00000011
        /*0144*/ 	.word	0x00031610
        /*0148*/ 	.short	0x010a
        /*014a*/ 	.byte	0x3f
	.zero		1


	//   ....[11]....
        /*014c*/ 	.word	0x00003650
        /*0150*/ 	.word	0x00000012
        /*0154*/ 	.word	0x00031630
        /*0158*/ 	.short	0x010a
        /*015a*/ 	.byte	0x3f
	.zero		1


	//   ....[12]....
        /*015c*/ 	.word	0x00003710
        /*0160*/ 	.word	0x00000012
        /*0164*/ 	.word	0x00031630
        /*0168*/ 	.short	0x010a
        /*016a*/ 	.byte	0x3f
	.zero		1


	//   ....[13]....
        /*016c*/ 	.word	0x000078f0
        /*0170*/ 	.word	0x00000018
        /*0174*/ 	.word	0x00000000
        /*0178*/ 	.short	0x0101
        /*017a*/ 	.byte	0x3f
	.zero		1


	//   ....[14]....
        /*017c*/ 	.word	0x00007fe0
        /*0180*/ 	.word	0x00000011
        /*0184*/ 	.word	0x00000000
        /*0188*/ 	.short	0x0101
        /*018a*/ 	.byte	0x3f
	.zero		1


	//   ....[15]....
        /*018c*/ 	.word	0x0000cf50
        /*0190*/ 	.word	0x00000000
        /*0194*/ 	.word	0x00031620
        /*0198*/ 	.short	0x010a
        /*019a*/ 	.byte	0x3f
	.zero		1


	//   ....[16]....
        /*019c*/ 	.word	0x0000d990
        /*01a0*/ 	.word	0x00000000
        /*01a4*/ 	.word	0x00031638
        /*01a8*/ 	.short	0x010a
        /*01aa*/ 	.byte	0x3f
	.zero		1


	//   ....[17]....
        /*01ac*/ 	.word	0x0000dd40
        /*01b0*/ 	.word	0x00000013
        /*01b4*/ 	.word	0x00031620
        /*01b8*/ 	.short	0x010a
        /*01ba*/ 	.byte	0x3f
	.zero		1


	//   ....[18]....
        /*01bc*/ 	.word	0x0000e170
        /*01c0*/ 	.word	0x00000000
        /*01c4*/ 	.word	0x00031638
        /*01c8*/ 	.short	0x010a
        /*01ca*/ 	.byte	0x3f
	.zero		1


	//   ....[19]....
        /*01cc*/ 	.word	0x0000e6a0
        /*01d0*/ 	.word	0x00000006
        /*01d4*/ 	.word	0x00000000
        /*01d8*/ 	.short	0x010a
        /*01da*/ 	.byte	0x3f
	.zero		1


	//   ....[20]....
        /*01dc*/ 	.word	0x0000e730
        /*01e0*/ 	.word	0x00000005
        /*01e4*/ 	.word	0x00000000
        /*01e8*/ 	.short	0x010a
        /*01ea*/ 	.byte	0x3f
	.zero		1


	//   ....[21]....
        /*01ec*/ 	.word	0x0000e780
        /*01f0*/ 	.word	0x00000007
        /*01f4*/ 	.word	0x00031638
        /*01f8*/ 	.short	0x010a
        /*01fa*/ 	.byte	0x3f
	.zero		1


	//   ....[22]....
        /*01fc*/ 	.word	0x0000e7e0
        /*0200*/ 	.word	0x00000012
        /*0204*/ 	.word	0x00031600
        /*0208*/ 	.short	0x010a
        /*020a*/ 	.byte	0x3f
	.zero		1


	//   ....[23]....
        /*020c*/ 	.word	0x0000e830
        /*0210*/ 	.word	0x00000011
        /*0214*/ 	.word	0x00031610
        /*0218*/ 	.short	0x010a
        /*021a*/ 	.byte	0x3f
	.zero		1


	//   ....[24]....
        /*021c*/ 	.word	0x0000e880
        /*0220*/ 	.word	0x00000012
        /*0224*/ 	.word	0x00031630
        /*0228*/ 	.short	0x010a
        /*022a*/ 	.byte	0x3f
	.zero		1


	//   ....[25]....
        /*022c*/ 	.word	0x0000e8d0
        /*0230*/ 	.word	0x00000000
        /*0234*/ 	.word	0x00031620
        /*0238*/ 	.short	0x010a
        /*023a*/ 	.byte	0x3f
	.zero		1


	//   ....[26]....
        /*023c*/ 	.word	0x0000e920
        /*0240*/ 	.word	0x00000000
        /*0244*/ 	.word	0x00031638
        /*0248*/ 	.short	0x010a
        /*024a*/ 	.byte	0x3f
	.zero		1


	//   ....[27]....
        /*024c*/ 	.word	0x0000e980
        /*0250*/ 	.word	0x00000013
        /*0254*/ 	.word	0x00031620
        /*0258*/ 	.short	0x010a
        /*025a*/ 	.byte	0x3f
	.zero		1


	//   ....[28]....
        /*025c*/ 	.word	0x0000e9d0
        /*0260*/ 	.word	0x00000000
        /*0264*/ 	.word	0x00031638
        /*0268*/ 	.short	0x010a
        /*026a*/ 	.byte	0x3f
	.zero		1


	//   ....[29]....
        /*026c*/ 	.word	0x0000ea20
        /*0270*/ 	.word	0x00000006
        /*0274*/ 	.word	0x00000000
        /*0278*/ 	.short	0x010a
        /*027a*/ 	.byte	0x3f
	.zero		1


	//   ....[30]....
        /*027c*/ 	.word	0x0000ea70
        /*0280*/ 	.word	0x00000005
        /*0284*/ 	.word	0x00000000
        /*0288*/ 	.short	0x010a
        /*028a*/ 	.byte	0x3f
	.zero		1


	//----- nvinfo : EIATTR_NUM_MBARRIERS
	.align		4
.L_548:
        /*028c*/ 	.byte	0x03, 0x38
        /*028e*/ 	.short	0x0007


	//----- nvinfo : EIATTR_EXIT_INSTR_OFFSETS
	.align		4
        /*0290*/ 	.byte	0x04, 0x1c
        /*0292*/ 	.short	(.L_550 - .L_549)


	//   ....[0]....
.L_549:
        /*0294*/ 	.word	0x0000e7d0


	//----- nvinfo : EIATTR_MAX_THREADS
	.align		4
.L_550:
        /*0298*/ 	.byte	0x04, 0x05
        /*029a*/ 	.short	(.L_552 - .L_551)
.L_551:
        /*029c*/ 	.word	0x00000180
        /*02a0*/ 	.word	0x00000001
        /*02a4*/ 	.word	0x00000001


	//----- nvinfo : EIATTR_CRS_STACK_SIZE
	.align		4
.L_552:
        /*02a8*/ 	.byte	0x04, 0x1e
        /*02aa*/ 	.short	(.L_554 - .L_553)
.L_553:
        /*02ac*/ 	.word	0x00000000


	//----- nvinfo : EIATTR_CBANK_PARAM_SIZE
	.align		4
.L_554:
        /*02b0*/ 	.byte	0x03, 0x19
        /*02b2*/ 	.short	0x06f0


	//----- nvinfo : EIATTR_PARAM_CBANK
	.align		4
        /*02b4*/ 	.byte	0x04, 0x0a
        /*02b6*/ 	.short	(.L_556 - .L_555)
	.align		4
.L_555:
        /*02b8*/ 	.word	index@(.nv.constant0._ZN7cutlass13device_kernelIN5flash11enable_sm90INS1_16FlashAttnBwdSm90INS1_25CollectiveMainloopBwdSm90ILi2ELi1ELi1EN4cute5tupleIJNS5_1CILi1EEES8_S8_EEENS6_IJNS7_ILi64EEENS7_ILi80EEENS7_ILi256EEEEEENS_6half_tEfNS_4arch4Sm90ELb0ELb0ELb0ELb1ELb0ELb0ELb1ELb1ELi2ELi1ELi1ELi1ELb0EEENS1_21CollectiveEpilogueBwdISD_SE_SG_Li256ELb1ELb1ELi2EEENS1_19SingleTileSchedulerILb1ELb0ELb0ELi80EEEEEEEEEvNT_6ParamsE)
        /*02bc*/ 	.short	0x0210
        /*02be*/ 	.short	0x06f0


	//----- nvinfo : EIATTR_SW_WAR
	.align		4
.L_556:
        /*02c0*/ 	.byte	0x04, 0x36
        /*02c2*/ 	.short	(.L_558 - .L_557)
.L_557:
        /*02c4*/ 	.word	0x00000008
.L_558:


//--------------------- .nv.info._ZN7cutlass13device_kernelIN5flash11enable_sm90INS1_16FlashAttnBwdSm90INS1_25CollectiveMainloopBwdSm90ILi2ELi1ELi1EN4cute5tupleIJNS5_1CILi1EEES8_S8_EEENS6_IJNS7_ILi64EEENS7_ILi80EEENS7_ILi256EEEEEENS_6half_tEfNS_4arch4Sm90ELb0ELb0ELb0ELb1ELb0ELb0ELb1ELb1ELi2ELi1ELi1ELi1ELb0EEENS1_24CollectiveEpilogueBwdGQAISD_fSG_Li256ELb1ELb0EEENS1_19SingleTileSchedulerILb1ELb0ELb0ELi80EEEEEEEEEvNT_6ParamsE --------------------------
	.section	.nv.info._ZN7cutlass13device_kernelIN5flash11enable_sm90INS1_16FlashAttnBwdSm90INS1_25CollectiveMainloopBwdSm90ILi2ELi1ELi1EN4cute5tupleIJNS5_1CILi1EEES8_S8_EEENS6_IJNS7_ILi64EEENS7_ILi80EEENS7_ILi256EEEEEENS_6half_tEfNS_4arch4Sm90ELb0ELb0ELb0ELb1ELb0ELb0ELb1ELb1ELi2ELi1ELi1ELi1ELb0EEENS1_24CollectiveEpilogueBwdGQAISD_fSG_Li256ELb1ELb0EEENS1_19SingleTileSchedulerILb1ELb0ELb0ELi80EEEEEEEEEvNT_6ParamsE,"",@"SHT_CUDA_INFO"
	.sectionflags	@""
	.align	4


	//----- nvinfo : EIATTR_CUDA_API_VERSION
	.align		4
        /*0000*/ 	.byte	0x04, 0x37
        /*0002*/ 	.short	(.L_560 - .L_559)
.L_559:
        /*0004*/ 	.word	0x00000082


	//----- nvinfo : EIATTR_KPARAM_INFO
	.align		4
.L_560:
        /*0008*/ 	.byte	0x04, 0x17
        /*000a*/ 	.short	(.L_562 - .L_561)
.L_561:
        /*000c*/ 	.word	0x00000000
        /*0010*/ 	.short	0x0000
        /*0012*/ 	.short	0x0070
        /*0014*/ 	.byte	0x00, 0xf0, 0x01, 0x1a


	//----- nvinfo : EIATTR_SPARSE_MMA_MASK
	.align		4
.L_562:
        /*0018*/ 	.byte	0x03, 0x50
        /*001a*/ 	.short	0x0000


	//----- nvinfo : EIATTR_MAXREG_COUNT
	.align		4
        /*001c*/ 	.byte	0x03, 0x1b
        /*001e*/ 	.short	0x00a8


	//----- nvinfo : EIATTR_NUM_BARRIERS
	.align		4
        /*0020*/ 	.byte	0x02, 0x4c
        /*0022*/ 	.byte	0x0a
	.zero		1


	//----- nvinfo : EIATTR_ANNOTATIONS
	.align		4
        /*0024*/ 	.byte	0x04, 0x55
        /*0026*/ 	.short	(.L_564 - .L_563)


	//   ....[0]....
.L_563:
        /*0028*/ 	.word	0x00000001
        /*002c*/ 	.byte	0x40, 0x07, 0x00, 0x00, 0x01, 0x00, 0x00, 0x00, 0xf0, 0x10, 0x00, 0x00, 0x01, 0x00, 0x00, 0x00
        /*003c*/ 	.byte	0x70, 0x85, 0x00, 0x00, 0x01, 0x00, 0x00, 0x00, 0xc0, 0xa0, 0x00, 0x00, 0x01, 0x00, 0x00, 0x00
        /*004c*/ 	.byte	0x20, 0xa1, 0x00, 0x00


	//----- nvinfo : EIATTR_MERCURY_ISA_VERSION
	.align		4
.L_564:
        /*0050*/ 	.byte	0x03, 0x5f
        /*0052*/ 	.short	0x0101


	//----- nvinfo : EIATTR_INT_WARP_WIDE_INSTR_OFFSETS
	.align		4
        /*0054*/ 	.byte	0x04, 0x31
        /*0056*/ 	.short	(.L_566 - .L_565)


	//   ....[0]....
.L_565:
        /*0058*/ 	.word	0x00000180


	//   ....[1]....
        /*005c*/ 	.word	0x00000230


	//   ....[2]....
        /*0060*/ 	.word	0x00009290


	//----- nvinfo : EIATTR_COOP_GROUP_MASK_REGIDS
	.align		4
.L_566:
        /*0064*/ 	.byte	0x04, 0x29
        /*0066*/ 	.short	(.L_568 - .L_567)


	//   ....[0]....
.L_567:
        /*0068*/ 	.word	0xffffffff


	//   ....[1]....
        /*006c*/ 	.word	0xffffffff


	//   ....[2]....
        /*0070*/ 	.word	0xffffffff


	//   ....[3]....
        /*0074*/ 	.word	0xffffffff


	//   ....[4]....
        /*0078*/ 	.word	0xffffffff


	//   ....[5]....
        /*007c*/ 	.word	0xffffffff


	//----- nvinfo : EIATTR_COOP_GROUP_INSTR_OFFSETS
	.align		4
.L_568:
        /*0080*/ 	.byte	0x04, 0x28
        /*0082*/ 	.short	(.L_570 - .L_569)


	//   ....[0]....
.L_569:
        /*0084*/ 	.word	0x00000060


	//   ....[1]....
        /*0088*/ 	.word	0x00000190


	//   ....[2]....
        /*008c*/ 	.word	0x00000240


	//   ....[3]....
        /*0090*/ 	.word	0x000003a0


	//   ....[4]....
        /*0094*/ 	.word	0x000010b0


	//   ....[5]....
        /*0098*/ 	.word	0x00008f00


	//----- nvinfo : EIATTR_REG_RECONFIG
	.align		4
.L_570:
        /*009c*/ 	.byte	0x01, 0x54
	.zero		2


	//----- nvinfo : EIATTR_MBARRIER_INSTR_OFFSETS
	.align		4
        /*00a0*/ 	.byte	0x04, 0x39
        /*00a2*/ 	.short	(.L_572 - .L_571)


	//   ....[0]....
.L_571:
        /*00a4*/ 	.word	0x00000260
        /*00a8*/ 	.word	0x000000ff
        /*00ac*/ 	.word	0x00031800
        /*00b0*/ 	.short	0x0100
        /*00b2*/ 	.byte	0x06
	.zero		1


	//   ....[1]....
        /*00b4*/ 	.word	0x00000350
        /*00b8*/ 	.word	0x000000ff
        /*00bc*/ 	.word	0x00031810
        /*00c0*/ 	.short	0x0100
        /*00c2*/ 	.byte	0x08
	.zero		1


	//   ....[2]....
        /*00c4*/ 	.word	0x00000360
        /*00c8*/ 	.word	0x000000ff
        /*00cc*/ 	.word	0x00031820
        /*00d0*/ 	.short	0x0100
        /*00d2*/ 	.byte	0x08
	.zero		1


	//   ....[3]....
        /*00d4*/ 	.word	0x00000370
        /*00d8*/ 	.word	0x000000ff
        /*00dc*/ 	.word	0x00031818
        /*00e0*/ 	.short	0x0100
        /*00e2*/ 	.byte	0x08
	.zero		1


	//   ....[4]....
        /*00e4*/ 	.word	0x00000380
        /*00e8*/ 	.word	0x000000ff
        /*00ec*/ 	.word	0x00031828
        /*00f0*/ 	.short	0x0100
        /*00f2*/ 	.byte	0x08
	.zero		1


	//   ....[5]....
        /*00f4*/ 	.word	0x000004b0
        /*00f8*/ 	.word	0x000000ff
        /*00fc*/ 	.word	0x00031830
        /*0100*/ 	.short	0x0100
        /*0102*/ 	.byte	0x08
	.zero		1


	//   ....[6]....
        /*0104*/ 	.word	0x000004c0
        /*0108*/ 	.word	0x000000ff
        /*010c*/ 	.word	0x00031838
        /*0110*/ 	.short	0x0100
        /*0112*/ 	.byte	0x08
	.zero		1


	//   ....[7]....
        /*0114*/ 	.word	0x00001040
        /*0118*/ 	.word	0x00000012
        /*011c*/ 	.word	0x00031800
        /*0120*/ 	.short	0x010a
        /*0122*/ 	.byte	0x3f
	.zero		1


	//   ....[8]....
        /*0124*/ 	.word	0x000010d0
        /*0128*/ 	.word	0x00000012
        /*012c*/ 	.word	0x00031800
        /*0130*/ 	.short	0x010a
        /*0132*/ 	.byte	0x3f
	.zero		1


	//   ....[9]....
        /*0134*/ 	.word	0x00001a30
        /*0138*/ 	.word	0x00000011
        /*013c*/ 	.word	0x00031810
        /*0140*/ 	.short	0x010a
        /*0142*/ 	.byte	0x3f
	.zero		1


	//   ....[10]....
        /*0144*/ 	.word	0x00001af0
        /*0148*/ 	.word	0x00000011
        /*014c*/ 	.word	0x00031810
        /*0150*/ 	.short	0x010a
        /*0152*/ 	.byte	0x3f
	.zero		1


	//   ....[11]....
        /*0154*/ 	.word	0x00003680
        /*0158*/ 	.word	0x00000012
        /*015c*/ 	.word	0x00031830
        /*0160*/ 	.short	0x010a
        /*0162*/ 	.byte	0x3f
	.zero		1


	//   ....[12]....
        /*0164*/ 	.word	0x00003740
        /*0168*/ 	.word	0x00000012
        /*016c*/ 	.word	0x00031830
        /*0170*/ 	.short	0x010a
        /*0172*/ 	.byte	0x3f
	.zero		1


	//   ....[13]....
        /*0174*/ 	.word	0x00007910
        /*0178*/ 	.word	0x00000018
        /*017c*/ 	.word	0x00000000
        /*0180*/ 	.short	0x0101
        /*0182*/ 	.byte	0x3f
	.zero		1


	//   ....[14]....
        /*0184*/ 	.word	0x00008000
        /*0188*/ 	.word	0x00000011
        /*018c*/ 	.word	0x00000000
        /*0190*/ 	.short	0x0101
        /*0192*/ 	.byte	0x3f
	.zero		1


	//   ....[15]....
        /*0194*/ 	.word	0x00009600
        /*0198*/ 	.word	0x00000000
        /*019c*/ 	.word	0x00031820
        /*01a0*/ 	.short	0x010a
        /*01a2*/ 	.byte	0x3f
	.zero		1


	//   ....[16]....
        /*01a4*/ 	.word	0x0000a040
        /*01a8*/ 	.word	0x00000000
        /*01ac*/ 	.word	0x00031838
        /*01b0*/ 	.short	0x010a
        /*01b2*/ 	.byte	0x3f
	.zero		1


	//   ....[17]....
        /*01b4*/ 	.word	0x0000a3f0
        /*01b8*/ 	.word	0x00000013
        /*01bc*/ 	.word	0x00031820
        /*01c0*/ 	.short	0x010a
        /*01c2*/ 	.byte	0x3f
	.zero		1


	//   ....[18]....
        /*01c4*/ 	.word	0x0000a820
        /*01c8*/ 	.word	0x00000000
        /*01cc*/ 	.word	0x00031838
        /*01d0*/ 	.short	0x010a
        /*01d2*/ 	.byte	0x3f
	.zero		1


	//   ....[19]....
        /*01d4*/ 	.word	0x0000ad50
        /*01d8*/ 	.word	0x00000006
        /*01dc*/ 	.word	0x00000000
        /*01e0*/ 	.short	0x010a
        /*01e2*/ 	.byte	0x3f
	.zero		1


	//   ....[20]....
        /*01e4*/ 	.word	0x0000ade0
        /*01e8*/ 	.word	0x00000005
        /*01ec*/ 	.word	0x00000000
        /*01f0*/ 	.short	0x010a
        /*01f2*/ 	.byte	0x3f
	.zero		1


	//   ....[21]....
        /*01f4*/ 	.word	0x0000ae30
        /*01f8*/ 	.word	0x00000007
        /*01fc*/ 	.word	0x00031838
        /*0200*/ 	.short	0x010a
        /*0202*/ 	.byte	0x3f
	.zero		1


	//   ....[22]....
        /*0204*/ 	.word	0x0000ae90
        /*0208*/ 	.word	0x00000012
        /*020c*/ 	.word	0x00031800
        /*0210*/ 	.short	0x010a
        /*0212*/ 	.byte	0x3f
	.zero		1


	//   ....[23]....
        /*0214*/ 	.word	0x0000aee0
        /*0218*/ 	.word	0x00000011
        /*021c*/ 	.word	0x00031810
        /*0220*/ 	.short	0x010a
        /*0222*/ 	.byte	0x3f
	.zero		1


	//   ....[24]....
        /*0224*/ 	.word	0x0000af30
        /*0228*/ 	.word	0x00000012
        /*022c*/ 	.word	0x00031830
        /*0230*/ 	.short	0x010a
        /*0232*/ 	.byte	0x3f
	.zero		1


	//   ....[25]....
        /*0234*/ 	.word	0x0000af80
        /*0238*/ 	.word	0x00000000
        /*023c*/ 	.word	0x00031820
        /*0240*/ 	.short	0x010a
        /*0242*/ 	.byte	0x3f
	.zero		1


	//   ....[26]....
        /*0244*/ 	.word	0x0000afd0
        /*0248*/ 	.word	0x00000000
        /*024c*/ 	.word	0x00031838
        /*0250*/ 	.short	0x010a
        /*0252*/ 	.byte	0x3f
	.zero		1


	//   ....[27]....
        /*0254*/ 	.word	0x0000b030
        /*0258*/ 	.word	0x00000013
        /*025c*/ 	.word	0x00031820
        /*0260*/ 	.short	0x010a
        /*0262*/ 	.byte	0x3f
	.zero		1


	//   ....[28]....
        /*0264*/ 	.word	0x0000b080
        /*0268*/ 	.word	0x00000000
        /*026c*/ 	.word	0x00031838
        /*0270*/ 	.short	0x010a
        /*0272*/ 	.byte	0x3f
	.zero		1


	//   ....[29]....
        /*0274*/ 	.word	0x0000b0d0
        /*0278*/ 	.word	0x00000006
        /*027c*/ 	.word	0x00000000
        /*0280*/ 	.short	0x010a
        /*0282*/ 	.byte	0x3f
	.zero		1


	//   ....[30]....
        /*0284*/ 	.word	0x0000b120
        /*0288*/ 	.word	0x00000005
        /*028c*/ 	.word	0x00000000
        /*0290*/ 	.short	0x010a
        /*0292*/ 	.byte	0x3f
	.zero		1


	//----- nvinfo : EIATTR_NUM_MBARRIERS
	.align		4
.L_572:
        /*0294*/ 	.byte	0x03, 0x38
        /*0296*/ 	.short	0x0007


	//----- nvinfo : EIATTR_EXIT_INSTR_OFFSETS
	.align		4
        /*0298*/ 	.byte	0x04, 0x1c
        /*029a*/ 	.short	(.L_574 - .L_573)


	//   ....[0]....
.L_573:
        /*029c*/ 	.word	0x0000ae80


	//----- nvinfo : EIATTR_MAX_THREADS
	.align		4
.L_574:
        /*02a0*/ 	.byte	0x04, 0x05
        /*02a2*/ 	.short	(.L_576 - .L_575)
.L_575:
        /*02a4*/ 	.word	0x00000180
        /*02a8*/ 	.word	0x00000001
        /*02ac*/ 	.word	0x00000001


	//----- nvinfo : EIATTR_CRS_STACK_SIZE
	.align		4
.L_576:
        /*02b0*/ 	.byte	0x04, 0x1e
        /*02b2*/ 	.short	(.L_578 - .L_577)
.L_577:
        /*02b4*/ 	.word	0x00000000


	//----- nvinfo : EIATTR_CBANK_PARAM_SIZE
	.align		4
.L_578:
        /*02b8*/ 	.byte	0x03, 0x19
        /*02ba*/ 	.short	0x06f0


	//----- nvinfo : EIATTR_PARAM_CBANK
	.align		4
        /*02bc*/ 	.byte	0x04, 0x0a
        /*02be*/ 	.short	(.L_580 - .L_579)
	.align		4
.L_579:
        /*02c0*/ 	.word	index@(.nv.constant0._ZN7cutlass13device_kernelIN5flash11enable_sm90INS1_16FlashAttnBwdSm90INS1_25CollectiveMainloopBwdSm90ILi2ELi1ELi1EN4cute5tupleIJNS5_1CILi1EEES8_S8_EEENS6_IJNS7_ILi64EEENS7_ILi80EEENS7_ILi256EEEEEENS_6half_tEfNS_4arch4Sm90ELb0ELb0ELb0ELb1ELb0ELb0ELb1ELb1ELi2ELi1ELi1ELi1ELb0EEENS1_24CollectiveEpilogueBwdGQAISD_fSG_Li256ELb1ELb0EEENS1_19SingleTileSchedulerILb1ELb0ELb0ELi80EEEEEEEEEvNT_6ParamsE)
        /*02c4*/ 	.short	0x0210
        /*02c6*/ 	.short	0x06f0


	//----- nvinfo : EIATTR_SW_WAR
	.align		4
.L_580:
        /*02c8*/ 	.byte	0x04, 0x36
        /*02ca*/ 	.short	(.L_582 - .L_581)
.L_581:
        /*02cc*/ 	.word	0x00000008
.L_582:


//--------------------- .nv.info._ZN7cutlass13device_kernelIN5flash11enable_sm90INS1_16FlashAttnBwdSm90INS1_25CollectiveMainloopBwdSm90ILi2ELi1ELi1EN4cute5tupleIJNS5_1CILi1EEES8_S8_EEENS6_IJNS7_ILi64EEENS7_ILi80EEENS7_ILi256EEEEEENS_6half_tEfNS_4arch4Sm90ELb0ELb1ELb0ELb0ELb0ELb0ELb1ELb1ELi2ELi1ELi1ELi1ELb0EEENS1_21CollectiveEpilogueBwdISD_SE_SG_Li256ELb0ELb1ELi2EEENS1_19SingleTileSchedulerILb0ELb0ELb0ELi80EEEEEEEEEvNT_6ParamsE --------------------------
	.section	.nv.info._ZN7cutlass13device_kernelIN5flash11enable_sm90INS1_16FlashAttnBwdSm90INS1_25CollectiveMainloopBwdSm90ILi2ELi1ELi1EN4cute5tupleIJNS5_1CILi1EEES8_S8_EEENS6_IJNS7_ILi64EEENS7_ILi80EEENS7_ILi256EEEEEENS_6half_tEfNS_4arch4Sm90ELb0ELb1ELb0ELb0ELb0ELb0ELb1ELb1ELi2ELi1ELi1ELi1ELb0EEENS1_21CollectiveEpilogueBwdISD_SE_SG_Li256ELb0ELb1ELi2EEENS1_19SingleTileSchedulerILb0ELb0ELb0ELi80EEEEEEEEEvNT_6ParamsE,"",@"SHT_CUDA_INFO"
	.sectionflags	@""
	.align	4


	//----- nvinfo : EIATTR_CUDA_API_VERSION
	.align		4
        /*0000*/ 	.byte	0x04, 0x37
        /*0002*/ 	.short	(.L_584 - .L_583)
.L_583:
        /*0004*/ 	.word	0x00000082


	//----- nvinfo : EIATTR_KPARAM_INFO
	.align		4
.L_584:
        /*0008*/ 	.byte	0x04, 0x17
        /*000a*/ 	.short	(.L_586 - .L_585)
.L_585:
        /*000c*/ 	.word	0x00000000
        /*0010*/ 	.short	0x0000
        /*0012*/ 	.short	0x0070
        /*0014*/ 	.byte	0x00, 0xf0, 0x01, 0x24


	//----- nvinfo : EIATTR_SPARSE_MMA_MASK
	.align		4
.L_586:
        /*0018*/ 	.byte	0x03, 0x50
        /*001a*/ 	.short	0x0000


	//----- nvinfo : EIATTR_MAXREG_COUNT
	.align		4
        /*001c*/ 	.byte	0x03, 0x1b
        /*001e*/ 	.short	0x00a8


	//----- nvinfo : EIATTR_NUM_BARRIERS
	.align		4
        /*0020*/ 	.byte	0x02, 0x4c
        /*0022*/ 	.byte	0x0a
	.zero		1


	//----- nvinfo : EIATTR_EXTERNS
	.align		4
        /*0024*/ 	.byte	0x04, 0x0f
        /*0026*/ 	.short	(.L_588 - .L_587)


	//   ....[0]....
	.align		4
.L_587:
        /*0028*/ 	.word	index@(__assertfail)


	//----- nvinfo : EIATTR_ANNOTATIONS
	.align		4
.L_588:
        /*002c*/ 	.byte	0x04, 0x55
        /*002e*/ 	.short	(.L_590 - .L_589)


	//   ....[0]....
.L_589:
        /*0030*/ 	.word	0x00000001
        /*0034*/ 	.byte	0x20, 0x03, 0x00, 0x00, 0x01, 0x00, 0x00, 0x00, 0x40, 0x0e, 0x00, 0x00, 0x01, 0x00, 0x00, 0x00
        /*0044*/ 	.byte	0xb0, 0xed, 0x00, 0x00


	//----- nvinfo : EIATTR_MERCURY_ISA_VERSION
	.align		4
.L_590:
        /*0048*/ 	.byte	0x03, 0x5f
        /*004a*/ 	.short	0x0101


	//----- nvinfo : EIATTR_INT_WARP_WIDE_INSTR_OFFSETS
	.align		4
        /*004c*/ 	.byte	0x04, 0x31
        /*004e*/ 	.short	(.L_592 - .L_591)


	//   ....[0]....
.L_591:
        /*0050*/ 	.word	0x000001f0


	//   ....[1]....
        /*0054*/ 	.word	0x00000220


	//----- nvinfo : EIATTR_COOP_GROUP_MASK_REGIDS
	.align		4
.L_592:
        /*0058*/ 	.byte	0x04, 0x29
        /*005a*/ 	.short	(.L_594 - .L_593)


	//   ....[0]....
.L_593:
        /*005c*/ 	.word	0xffffffff


	//   ....[1]....
        /*0060*/ 	.word	0xffffffff


	//   ....[2]....
        /*0064*/ 	.word	0xffffffff


	//   ....[3]....
        /*0068*/ 	.word	0xffffffff


	//   ....[4]....
        /*006c*/ 	.word	0xffffffff


	//   ....[5]....
        /*0070*/ 	.word	0xffffffff


	//   ....[6]....
        /*0074*/ 	.word	0xffffffff


	//----- nvinfo : EIATTR_COOP_GROUP_INSTR_OFFSETS
	.align		4
.L_594:
        /*0078*/ 	.byte	0x04, 0x28
        /*007a*/ 	.short	(.L_596 - .L_595)


	//   ....[0]....
.L_595:
        /*007c*/ 	.word	0x00000060


	//   ....[1]....
        /*0080*/ 	.word	0x00000200


	//   ....[2]....
        /*0084*/ 	.word	0x00000280


	//   ....[3]....
        /*0088*/ 	.word	0x00000460


	//   ....[4]....
        /*008c*/ 	.word	0x00000e00


	//   ....[5]....
        /*0090*/ 	.word	0x0000b210


	//   ....[6]....
        /*0094*/ 	.word	0x0000d4c0


	//----- nvinfo : EIATTR_REG_RECONFIG
	.align		4
.L_596:
        /*0098*/ 	.byte	0x01, 0x54
	.zero		2


	//----- nvinfo : EIATTR_SYSCALL_OFFSETS
	.align		4
        /*009c*/ 	.byte	0x04, 0x46
        /*009e*/ 	.short	(.L_598 - .L_597)


	//   ....[0]....
.L_597:
        /*00a0*/ 	.word	0x0000ac30


	//   ....[1]....
        /*00a4*/ 	.word	0x0000ad70


	//   ....[2]....
        /*00a8*/ 	.word	0x0000ae90


	//   ....[3]....
        /*00ac*/ 	.word	0x0000afb0


	//----- nvinfo : EIATTR_MBARRIER_INSTR_OFFSETS
	.align		4
.L_598:
        /*00b0*/ 	.byte	0x04, 0x39
        /*00b2*/ 	.short	(.L_600 - .L_599)


	//   ....[0]....
.L_599:
        /*00b4*/ 	.word	0x000002f0
        /*00b8*/ 	.word	0x000000ff
        /*00bc*/ 	.word	0x00031800
        /*00c0*/ 	.short	0x0100
        /*00c2*/ 	.byte	0x06
	.zero		1


	//   ....[1]....
        /*00c4*/ 	.word	0x00000410
        /*00c8*/ 	.word	0x000000ff
        /*00cc*/ 	.word	0x00031810
        /*00d0*/ 	.short	0x0100
        /*00d2*/ 	.byte	0x08
	.zero		1


	//   ....[2]....
        /*00d4*/ 	.word	0x00000420
        /*00d8*/ 	.word	0x000000ff
        /*00dc*/ 	.word	0x00031820
        /*00e0*/ 	.short	0x0100
        /*00e2*/ 	.byte	0x08
	.zero		1


	//   ....[3]....
        /*00e4*/ 	.word	0x00000430
        /*00e8*/ 	.word	0x000000ff
        /*00ec*/ 	.word	0x00031818
        /*00f0*/ 	.short	0x0100
        /*00f2*/ 	.byte	0x08
	.zero		1


	//   ....[4]....
        /*00f4*/ 	.word	0x00000440
        /*00f8*/ 	.word	0x000000ff
        /*00fc*/ 	.word	0x00031828
        /*0100*/ 	.short	0x0100
        /*0102*/ 	.byte	0x08
	.zero		1


	//   ....[5]....
        /*0104*/ 	.word	0x00000570
        /*0108*/ 	.word	0x000000ff
        /*010c*/ 	.word	0x00031830
        /*0110*/ 	.short	0x0100
        /*0112*/ 	.byte	0x08
	.zero		1


	//   ....[6]....
        /*0114*/ 	.word	0x00000580
        /*0118*/ 	.word	0x000000ff
        /*011c*/ 	.word	0x00031838
        /*0120*/ 	.short	0x0100
        /*0122*/ 	.byte	0x08
	.zero		1


	//   ....[7]....
        /*0124*/ 	.word	0x00000d90
        /*0128*/ 	.word	0x00000011
        /*012c*/ 	.word	0x00031800
        /*0130*/ 	.short	0x010a
        /*0132*/ 	.byte	0x3f
	.zero		1


	//   ....[8]....
        /*0134*/ 	.word	0x00000e20
        /*0138*/ 	.word	0x00000011
        /*013c*/ 	.word	0x00031800
        /*0140*/ 	.short	0x010a
        /*0142*/ 	.byte	0x3f
	.zero		1


	//   ....[9]....
        /*0144*/ 	.word	0x00001790
        /*0148*/ 	.word	0x00000010
        /*014c*/ 	.word	0x00031810
        /*0150*/ 	.short	0x010a
        /*0152*/ 	.byte	0x3f
	.zero		1


	//   ....[10]....
        /*0154*/ 	.word	0x00001860
        /*0158*/ 	.word	0x00000010
        /*015c*/ 	.word	0x00031810
        /*0160*/ 	.short	0x010a
        /*0162*/ 	.byte	0x3f
	.zero		1


	//   ....[11]....
        /*0164*/ 	.word	0x00003e10
        /*0168*/ 	.word	0x00000011
        /*016c*/ 	.word	0x00031830
        /*0170*/ 	.short	0x010a
        /*0172*/ 	.byte	0x3f
	.zero		1


	//   ....[12]....
        /*0174*/ 	.word	0x00003ed0
        /*0178*/ 	.word	0x00000011
        /*017c*/ 	.word	0x00031830
        /*0180*/ 	.short	0x010a
        /*0182*/ 	.byte	0x3f
	.zero		1


	//   ....[13]....
        /*0184*/ 	.word	0x00009b70
        /*0188*/ 	.word	0x00000018
        /*018c*/ 	.word	0x00000000
        /*0190*/ 	.short	0x0101
        /*0192*/ 	.byte	0x3f
	.zero		1


	//   ....[14]....
        /*0194*/ 	.word	0x0000a560
        /*0198*/ 	.word	0x00000010
        /*019c*/ 	.word	0x00000000
        /*01a0*/ 	.short	0x0101
        /*01a2*/ 	.byte	0x3f
	.zero		1


	//   ....[15]....
        /*01a4*/ 	.word	0x0000d9b0
        /*01a8*/ 	.word	0x00000005
        /*01ac*/ 	.word	0x00031820
        /*01b0*/ 	.short	0x010a
        /*01b2*/ 	.byte	0x3f
	.zero		1


	//   ....[16]....
        /*01b4*/ 	.word	0x0000e280
        /*01b8*/ 	.word	0x00000005
        /*01bc*/ 	.word	0x00031838
        /*01c0*/ 	.short	0x010a
        /*01c2*/ 	.byte	0x3f
	.zero		1


	//   ....[17]....
        /*01c4*/ 	.word	0x0000e5e0
        /*01c8*/ 	.word	0x00000013
        /*01cc*/ 	.word	0x00031820
        /*01d0*/ 	.short	0x010a
        /*01d2*/ 	.byte	0x3f
	.zero		1


	//   ....[18]....
        /*01d4*/ 	.word	0x0000e9c0
        /*01d8*/ 	.word	0x00000005
        /*01dc*/ 	.word	0x00031838
        /*01e0*/ 	.short	0x010a
        /*01e2*/ 	.byte	0x3f
	.zero		1


	//   ....[19]....
        /*01e4*/ 	.word	0x0000ee80
        /*01e8*/ 	.word	0x00000005
        /*01ec*/ 	.word	0x00000000
        /*01f0*/ 	.short	0x010a
        /*01f2*/ 	.byte	0x3f
	.zero		1


	//   ....[20]....
        /*01f4*/ 	.word	0x0000ef10
        /*01f8*/ 	.word	0x00000003
        /*01fc*/ 	.word	0x00000000
        /*0200*/ 	.short	0x010a
        /*0202*/ 	.byte	0x3f
	.zero		1


	//   ....[21]....
        /*0204*/ 	.word	0x0000ef60
        /*0208*/ 	.word	0x00000004
        /*020c*/ 	.word	0x00031838
        /*0210*/ 	.short	0x010a
        /*0212*/ 	.byte	0x3f
	.zero		1


	//   ....[22]....
        /*0214*/ 	.word	0x0000efc0
        /*0218*/ 	.word	0x00000011
        /*021c*/ 	.word	0x00031800
        /*0220*/ 	.short	0x010a
        /*0222*/ 	.byte	0x3f
	.zero		1


	//   ....[23]....
        /*0224*/ 	.word	0x0000f010
        /*0228*/ 	.word	0x00000010
        /*022c*/ 	.word	0x00031810
        /*0230*/ 	.short	0x010a
        /*0232*/ 	.byte	0x3f
	.zero		1


	//   ....[24]....
        /*0234*/ 	.word	0x0000f060
        /*0238*/ 	.word	0x00000011
        /*023c*/ 	.word	0x00031830
        /*0240*/ 	.short	0x010a
        /*0242*/ 	.byte	0x3f
	.zero		1


	//   ....[25]....
        /*0244*/ 	.word	0x0000f0b0
        /*0248*/ 	.word	0x00000005
        /*024c*/ 	.word	0x00031820
        /*0250*/ 	.short	0x010a
        /*0252*/ 	.byte	0x3f
	.zero		1


	//   ....[26]....
        /*0254*/ 	.word	0x0000f100
        /*0258*/ 	.word	0x00000005
        /*025c*/ 	.word	0x00031838
        /*0260*/ 	.short	0x010a
        /*0262*/ 	.byte	0x3f
	.zero		1


	//   ....[27]....
        /*0264*/ 	.word	0x0000f160
        /*0268*/ 	.word	0x00000013
        /*026c*/ 	.word	0x00031820
        /*0270*/ 	.short	0x010a
        /*0272*/ 	.byte	0x3f
	.zero		1


	//   ....[28]....
        /*0274*/ 	.word	0x0000f1b0
        /*0278*/ 	.word	0x00000005
        /*027c*/ 	.word	0x00031838
        /*0280*/ 	.short	0x010a
        /*0282*/ 	.byte	0x3f
	.zero		1


	//   ....[29]....
        /*0284*/ 	.word	0x0000f280
        /*0288*/ 	.word	0x00000005
        /*028c*/ 	.word	0x00000000
        /*0290*/ 	.short	0x010a
        /*0292*/ 	.byte	0x3f
	.zero		1


	//   ....[30]....
        /*0294*/ 	.word	0x0000f2d0
        /*0298*/ 	.word	0x00000003
        /*029c*/ 	.word	0x00000000
        /*02a0*/ 	.short	0x010a
        /*02a2*/ 	.byte	0x3f
	.zero		1


	//----- nvinfo : EIATTR_NUM_MBARRIERS
	.align		4
.L_600:
        /*02a4*/ 	.byte	0x03, 0x38
        /*02a6*/ 	.short	0x0007


	//----- nvinfo : EIATTR_EXIT_INSTR_OFFSETS
	.align		4
        /*02a8*/ 	.byte	0x04, 0x1c
        /*02aa*/ 	.short	(.L_602 - .L_601)


	//   ....[0]....
.L_601:
        /*02ac*/ 	.word	0x00000650


	//   ....[1]....
        /*02b0*/ 	.word	0x0000bb50


	//   ....[2]....
        /*02b4*/ 	.word	0x0000d470


	//   ....[3]....
        /*02b8*/ 	.word	0x0000efb0


	//----- nvinfo : EIATTR_MAX_THREADS
	.align		4
.L_602:
        /*02bc*/ 	.byte	0x04, 0x05
        /*02be*/ 	.short	(.L_604 - .L_603)
.L_603:
        /*02c0*/ 	.word	0x00000180
        /*02c4*/ 	.word	0x00000001
        /*02c8*/ 	.word	0x00000001


	//----- nvinfo : EIATTR_CRS_STACK_SIZE
	.align		4
.L_604:
        /*02cc*/ 	.byte	0x04, 0x1e
        /*02ce*/ 	.short	(.L_606 - .L_605)
.L_605:
        /*02d0*/ 	.word	0x00000000


	//----- nvinfo : EIATTR_CBANK_PARAM_SIZE
	.align		4
.L_606:
        /*02d4*/ 	.byte	0x03, 0x19
        /*02d6*/ 	.short	0x0970


	//----- nvinfo : EIATTR_PARAM_CBANK
	.align		4
        /*02d8*/ 	.byte	0x04, 0x0a
        /*02da*/ 	.short	(.L_608 - .L_607)
	.align		4
.L_607:
        /*02dc*/ 	.word	index@(.nv.constant0._ZN7cutlass13device_kernelIN5flash11enable_sm90INS1_16FlashAttnBwdSm90INS1_25CollectiveMainloopBwdSm90ILi2ELi1ELi1EN4cute5tupleIJNS5_1CILi1EEES8_S8_EEENS6_IJNS7_ILi64EEENS7_ILi80EEENS7_ILi256EEEEEENS_6half_tEfNS_4arch4Sm90ELb0ELb1ELb0ELb0ELb0ELb0ELb1ELb1ELi2ELi1ELi1ELi1ELb0EEENS1_21CollectiveEpilogueBwdISD_SE_SG_Li256ELb0ELb1ELi2EEENS1_19SingleTileSchedulerILb0ELb0ELb0ELi80EEEEEEEEEvNT_6ParamsE)
        /*02e0*/ 	.short	0x0210
        /*02e2*/ 	.short	0x0970


	//----- nvinfo : EIATTR_SW_WAR
	.align		4
.L_608:
        /*02e4*/ 	.byte	0x04, 0x36
        /*02e6*/ 	.short	(.L_610 - .L_609)
.L_609:
        /*02e8*/ 	.word	0x00000008
.L_610:


//--------------------- .nv.info._ZN7cutlass13device_kernelIN5flash11enable_sm90INS1_16FlashAttnBwdSm90INS1_25CollectiveMainloopBwdSm90ILi2ELi1ELi1EN4cute5tupleIJNS5_1CILi1EEES8_S8_EEENS6_IJNS7_ILi64EEENS7_ILi80EEENS7_ILi256EEEEEENS_6half_tEfNS_4arch4Sm90ELb0ELb1ELb0ELb0ELb0ELb0ELb1ELb1ELi2ELi1ELi1ELi1ELb0EEENS1_24CollectiveEpilogueBwdGQAISD_fSG_Li256ELb0ELb0EEENS1_19SingleTileSchedulerILb0ELb0ELb0ELi80EEEEEEEEEvNT_6ParamsE --------------------------
	.section	.nv.info._ZN7cutlass13device_kernelIN5flash11enable_sm90INS1_16FlashAttnBwdSm90INS1_25CollectiveMainloopBwdSm90ILi2ELi1ELi1EN4cute5tupleIJNS5_1CILi1EEES8_S8_EEENS6_IJNS7_ILi64EEENS7_ILi80EEENS7_ILi256EEEEEENS_6half_tEfNS_4arch4Sm90ELb0ELb1ELb0ELb0ELb0ELb0ELb1ELb1ELi2ELi1ELi1ELi1ELb0EEENS1_24CollectiveEpilogueBwdGQAISD_fSG_Li256ELb0ELb0EEENS1_19SingleTileSchedulerILb0ELb0ELb0ELi80EEEEEEEEEvNT_6ParamsE,"",@"SHT_CUDA_INFO"
	.sectionflags	@""
	.align	4


	//----- nvinfo : EIATTR_CUDA_API_VERSION
	.align		4
        /*0000*/ 	.byte	0x04, 0x37
        /*0002*/ 	.short	(.L_612 - .L_611)
.L_611:
        /*0004*/ 	.word	0x00000082


	//----- nvinfo : EIATTR_KPARAM_INFO
	.align		4
.L_612:
        /*0008*/ 	.byte	0x04, 0x17
        /*000a*/ 	.short	(.L_614 - .L_613)
.L_613:
        /*000c*/ 	.word	0x00000000
        /*0010*/ 	.short	0x0000
        /*0012*/ 	.short	0x0070
        /*0014*/ 	.byte	0x00, 0xf0, 0x01, 0x1a


	//----- nvinfo : EIATTR_SPARSE_MMA_MASK
	.align		4
.L_614:
        /*0018*/ 	.byte	0x03, 0x50
        /*001a*/ 	.short	0x0000


	//----- nvinfo : EIATTR_MAXREG_COUNT
	.align		4
        /*001c*/ 	.byte	0x03, 0x1b
        /*001e*/ 	.short	0x00a8


	//----- nvinfo : EIATTR_NUM_BARRIERS
	.align		4
        /*0020*/ 	.byte	0x02, 0x4c
        /*0022*/ 	.byte	0x0a
	.zero		1


	//----- nvinfo : EIATTR_ANNOTATIONS
	.align		4
        /*0024*/ 	.byte	0x04, 0x55
        /*0026*/ 	.short	(.L_616 - .L_615)


	//   ....[0]....
.L_615:
        /*0028*/ 	.word	0x00000001
        /*002c*/ 	.byte	0xc0, 0x02, 0x00, 0x00, 0x01, 0x00, 0x00, 0x00, 0xe0, 0x0d, 0x00, 0x00, 0x01, 0x00, 0x00, 0x00
        /*003c*/ 	.byte	0xe0, 0xac, 0x00, 0x00


	//----- nvinfo : EIATTR_MERCURY_ISA_VERSION
	.align		4
.L_616:
        /*0040*/ 	.byte	0x03, 0x5f
        /*0042*/ 	.short	0x0101


	//----- nvinfo : EIATTR_INT_WARP_WIDE_INSTR_OFFSETS
	.align		4
        /*0044*/ 	.byte	0x04, 0x31
        /*0046*/ 	.short	(.L_618 - .L_617)


	//   ....[0]....
.L_617:
        /*0048*/ 	.word	0x00000190


	//   ....[1]....
        /*004c*/ 	.word	0x000001c0


	//----- nvinfo : EIATTR_COOP_GROUP_MASK_REGIDS
	.align		4
.L_618:
        /*0050*/ 	.byte	0x04, 0x29
        /*0052*/ 	.short	(.L_620 - .L_619)


	//   ....[0]....
.L_619:
        /*0054*/ 	.word	0xffffffff


	//   ....[1]....
        /*0058*/ 	.word	0xffffffff


	//   ....[2]....
        /*005c*/ 	.word	0xffffffff


	//   ....[3]....
        /*0060*/ 	.word	0xffffffff


	//   ....[4]....
        /*0064*/ 	.word	0xffffffff


	//   ....[5]....
        /*0068*/ 	.word	0xffffffff


	//----- nvinfo : EIATTR_COOP_GROUP_INSTR_OFFSETS
	.align		4
.L_620:
        /*006c*/ 	.byte	0x04, 0x28
        /*006e*/ 	.short	(.L_622 - .L_621)


	//   ....[0]....
.L_621:
        /*0070*/ 	.word	0x00000060


	//   ....[1]....
        /*0074*/ 	.word	0x000001a0


	//   ....[2]....
        /*0078*/ 	.word	0x00000220


	//   ....[3]....
        /*007c*/ 	.word	0x00000400


	//   ....[4]....
        /*0080*/ 	.word	0x00000da0


	//   ....[5]....
        /*0084*/ 	.word	0x00009420


	//----- nvinfo : EIATTR_REG_RECONFIG
	.align		4
.L_622:
        /*0088*/ 	.byte	0x01, 0x54
	.zero		2


	//----- nvinfo : EIATTR_MBARRIER_INSTR_OFFSETS
	.align		4
        /*008c*/ 	.byte	0x04, 0x39
        /*008e*/ 	.short	(.L_624 - .L_623)


	//   ....[0]....
.L_623:
        /*0090*/ 	.word	0x00000290
        /*0094*/ 	.word	0x000000ff
        /*0098*/ 	.word	0x00031800
        /*009c*/ 	.short	0x0100
        /*009e*/ 	.byte	0x06
	.zero		1


	//   ....[1]....
        /*00a0*/ 	.word	0x000003b0
        /*00a4*/ 	.word	0x000000ff
        /*00a8*/ 	.word	0x00031810
        /*00ac*/ 	.short	0x0100
        /*00ae*/ 	.byte	0x08
	.zero		1


	//   ....[2]....
        /*00b0*/ 	.word	0x000003c0
        /*00b4*/ 	.word	0x000000ff
        /*00b8*/ 	.word	0x00031820
        /*00bc*/ 	.short	0x0100
        /*00be*/ 	.byte	0x08
	.zero		1


	//   ....[3]....
        /*00c0*/ 	.word	0x000003d0
        /*00c4*/ 	.word	0x000000ff
        /*00c8*/ 	.word	0x00031818
        /*00cc*/ 	.short	0x0100
        /*00ce*/ 	.byte	0x08
	.zero		1


	//   ....[4]....
        /*00d0*/ 	.word	0x000003e0
        /*00d4*/ 	.word	0x000000ff
        /*00d8*/ 	.word	0x00031828
        /*00dc*/ 	.short	0x0100
        /*00de*/ 	.byte	0x08
	.zero		1


	//   ....[5]....
        /*00e0*/ 	.word	0x00000510
        /*00e4*/ 	.word	0x000000ff
        /*00e8*/ 	.word	0x00031830
        /*00ec*/ 	.short	0x0100
        /*00ee*/ 	.byte	0x08
	.zero		1


	//   ....[6]....
        /*00f0*/ 	.word	0x00000520
        /*00f4*/ 	.word	0x000000ff
        /*00f8*/ 	.word	0x00031838
        /*00fc*/ 	.short	0x0100
        /*00fe*/ 	.byte	0x08
	.zero		1


	//   ....[7]....
        /*0100*/ 	.word	0x00000d30
        /*0104*/ 	.word	0x00000011
        /*0108*/ 	.word	0x00031800
        /*010c*/ 	.short	0x010a
        /*010e*/ 	.byte	0x3f
	.zero		1


	//   ....[8]....
        /*0110*/ 	.word	0x00000dc0
        /*0114*/ 	.word	0x00000011
        /*0118*/ 	.word	0x00031800
        /*011c*/ 	.short	0x010a
        /*011e*/ 	.byte	0x3f
	.zero		1


	//   ....[9]....
        /*0120*/ 	.word	0x00001740
        /*0124*/ 	.word	0x00000010
        /*0128*/ 	.word	0x00031810
        /*012c*/ 	.short	0x010a
        /*012e*/ 	.byte	0x3f
	.zero		1


	//   ....[10]....
        /*0130*/ 	.word	0x00001800
        /*0134*/ 	.word	0x00000010
        /*0138*/ 	.word	0x00031810
        /*013c*/ 	.short	0x010a
        /*013e*/ 	.byte	0x3f
	.zero		1


	//   ....[11]....
        /*0140*/ 	.word	0x000033d0
        /*0144*/ 	.word	0x00000011
        /*0148*/ 	.word	0x00031830
        /*014c*/ 	.short	0x010a
        /*014e*/ 	.byte	0x3f
	.zero		1


	//   ....[12]....
        /*0150*/ 	.word	0x00003490
        /*0154*/ 	.word	0x00000011
        /*0158*/ 	.word	0x00031830
        /*015c*/ 	.short	0x010a
        /*015e*/ 	.byte	0x3f
	.zero		1


	//   ....[13]....
        /*0160*/ 	.word	0x00007f20
        /*0164*/ 	.word	0x00000018
        /*0168*/ 	.word	0x00000000
        /*016c*/ 	.short	0x0101
        /*016e*/ 	.byte	0x3f
	.zero		1


	//   ....[14]....
        /*0170*/ 	.word	0x00008630
        /*0174*/ 	.word	0x00000010
        /*0178*/ 	.word	0x00000000
        /*017c*/ 	.short	0x0101
        /*017e*/ 	.byte	0x3f
	.zero		1


	//   ....[15]....
        /*0180*/ 	.word	0x00009900
        /*0184*/ 	.word	0x00000006
        /*0188*/ 	.word	0x00031820
        /*018c*/ 	.short	0x010a
        /*018e*/ 	.byte	0x3f
	.zero		1


	//   ....[16]....
        /*0190*/ 	.word	0x0000a1d0
        /*0194*/ 	.word	0x00000006
        /*0198*/ 	.word	0x00031838
        /*019c*/ 	.short	0x010a
        /*019e*/ 	.byte	0x3f
	.zero		1


	//   ....[17]....
        /*01a0*/ 	.word	0x0000a530
        /*01a4*/ 	.word	0x00000014
        /*01a8*/ 	.word	0x00031820
        /*01ac*/ 	.short	0x010a
        /*01ae*/ 	.byte	0x3f
	.zero		1


	//   ....[18]....
        /*01b0*/ 	.word	0x0000a910
        /*01b4*/ 	.word	0x00000006
        /*01b8*/ 	.word	0x00031838
        /*01bc*/ 	.short	0x010a
        /*01be*/ 	.byte	0x3f
	.zero		1


	//   ....[19]....
        /*01c0*/ 	.word	0x0000adb0
        /*01c4*/ 	.word	0x00000005
        /*01c8*/ 	.word	0x00000000
        /*01cc*/ 	.short	0x010a
        /*01ce*/ 	.byte	0x3f
	.zero		1


	//   ....[20]....
        /*01d0*/ 	.word	0x0000ae40
        /*01d4*/ 	.word	0x00000003
        /*01d8*/ 	.word	0x00000000
        /*01dc*/ 	.short	0x010a
        /*01de*/ 	.byte	0x3f
	.zero		1


	//   ....[21]....
        /*01e0*/ 	.word	0x0000ae90
        /*01e4*/ 	.word	0x00000007
        /*01e8*/ 	.word	0x00031838
        /*01ec*/ 	.short	0x010a
        /*01ee*/ 	.byte	0x3f
	.zero		1


	//   ....[22]....
        /*01f0*/ 	.word	0x0000aef0
        /*01f4*/ 	.word	0x00000011
        /*01f8*/ 	.word	0x00031800
        /*01fc*/ 	.short	0x010a
        /*01fe*/ 	.byte	0x3f
	.zero		1


	//   ....[23]....
        /*0200*/ 	.word	0x0000af40
        /*0204*/ 	.word	0x00000010
        /*0208*/ 	.word	0x00031810
        /*020c*/ 	.short	0x010a
        /*020e*/ 	.byte	0x3f
	.zero		1


	//   ....[24]....
        /*0210*/ 	.word	0x0000af90
        /*0214*/ 	.word	0x00000011
        /*0218*/ 	.word	0x00031830
        /*021c*/ 	.short	0x010a
        /*021e*/ 	.byte	0x3f
	.zero		1


	//   ....[25]....
        /*0220*/ 	.word	0x0000afe0
        /*0224*/ 	.word	0x00000006
        /*0228*/ 	.word	0x00031820
        /*022c*/ 	.short	0x010a
        /*022e*/ 	.byte	0x3f
	.zero		1


	//   ....[26]....
        /*0230*/ 	.word	0x0000b030
        /*0234*/ 	.word	0x00000006
        /*0238*/ 	.word	0x00031838
        /*023c*/ 	.short	0x010a
        /*023e*/ 	.byte	0x3f
	.zero		1


	//   ....[27]....
        /*0240*/ 	.word	0x0000b090
        /*0244*/ 	.word	0x00000014
        /*0248*/ 	.word	0x00031820
        /*024c*/ 	.short	0x010a
        /*024e*/ 	.byte	0x3f
	.zero		1


	//   ....[28]....
        /*0250*/ 	.word	0x0000b0e0
        /*0254*/ 	.word	0x00000006
        /*0258*/ 	.word	0x00031838
        /*025c*/ 	.short	0x010a
        /*025e*/ 	.byte	0x3f
	.zero		1


	//   ....[29]....
        /*0260*/ 	.word	0x0000b130
        /*0264*/ 	.word	0x00000005
        /*0268*/ 	.word	0x00000000
        /*026c*/ 	.short	0x010a
        /*026e*/ 	.byte	0x3f
	.zero		1


	//   ....[30]....
        /*0270*/ 	.word	0x0000b180
        /*0274*/ 	.word	0x00000003
        /*0278*/ 	.word	0x00000000
        /*027c*/ 	.short	0x010a
        /*027e*/ 	.byte	0x3f
	.zero		1


	//----- nvinfo : EIATTR_NUM_MBARRIERS
	.align		4
.L_624:
        /*0280*/ 	.byte	0x03, 0x38
        /*0282*/ 	.short	0x0007


	//----- nvinfo : EIATTR_EXIT_INSTR_OFFSETS
	.align		4
        /*0284*/ 	.byte	0x04, 0x1c
        /*0286*/ 	.short	(.L_626 - .L_625)


	//   ....[0]....
.L_625:
        /*0288*/ 	.word	0x0000aee0


	//----- nvinfo : EIATTR_MAX_THREADS
	.align		4
.L_626:
        /*028c*/ 	.byte	0x04, 0x05
        /*028e*/ 	.short	(.L_628 - .L_627)
.L_627:
        /*0290*/ 	.word	0x00000180
        /*0294*/ 	.word	0x00000001
        /*0298*/ 	.word	0x00000001


	//----- nvinfo : EIATTR_CRS_STACK_SIZE
	.align		4
.L_628:
        /*029c*/ 	.byte	0x04, 0x1e
        /*029e*/ 	.short	(.L_630 - .L_629)
.L_629:
        /*02a0*/ 	.word	0x00000000


	//----- nvinfo : EIATTR_CBANK_PARAM_SIZE
	.align		4
.L_630:
        /*02a4*/ 	.byte	0x03, 0x19
        /*02a6*/ 	.short	0x06f0


	//----- nvinfo : EIATTR_PARAM_CBANK
	.align		4
        /*02a8*/ 	.byte	0x04, 0x0a
        /*02aa*/ 	.short	(.L_632 - .L_631)
	.align		4
.L_631:
        /*02ac*/ 	.word	index@(.nv.constant0._ZN7cutlass13device_kernelIN5flash11enable_sm90INS1_16FlashAttnBwdSm90INS1_25CollectiveMainloopBwdSm90ILi2ELi1ELi1EN4cute5tupleIJNS5_1CILi1EEES8_S8_EEENS6_IJNS7_ILi64EEENS7_ILi80EEENS7_ILi256EEEEEENS_6half_tEfNS_4arch4Sm90ELb0ELb1ELb0ELb0ELb0ELb0ELb1ELb1ELi2ELi1ELi1ELi1ELb0EEENS1_24CollectiveEpilogueBwdGQAISD_fSG_Li256ELb0ELb0EEENS1_19SingleTileSchedulerILb0ELb0ELb0ELi80EEEEEEEEEvNT_6ParamsE)
        /*02b0*/ 	.short	0x0210
        /*02b2*/ 	.short	0x06f0


	//----- nvinfo : EIATTR_SW_WAR
	.align		4
.L_632:
        /*02b4*/ 	.byte	0x04, 0x36
        /*02b6*/ 	.short	(.L_634 - .L_633)
.L_633:
        /*02b8*/ 	.word	0x00000008
.L_634:


//--------------------- .nv.info._ZN7cutlass13device_kernelIN5flash11enable_sm90INS1_16FlashAttnBwdSm90INS1_25CollectiveMainloopBwdSm90ILi2ELi1ELi1EN4cute5tupleIJNS5_1CILi1EEES8_S8_EEENS6_IJNS7_ILi64EEENS7_ILi80EEENS7_ILi256EEEEEENS_6half_tEfNS_4arch4Sm90ELb0ELb1ELb0ELb1ELb0ELb0ELb1ELb1ELi2ELi1ELi1ELi1ELb0EEENS1_21CollectiveEpilogueBwdISD_SE_SG_Li256ELb1ELb1ELi2EEENS1_19SingleTileSchedulerILb1ELb0ELb0ELi80EEEEEEEEEvNT_6ParamsE --------------------------
	.section	.nv.info._ZN7cutlass13device_kernelIN5flash11enable_sm90INS1_16FlashAttnBwdSm90INS1_25CollectiveMainloopBwdSm90ILi2ELi1ELi1EN4cute5tupleIJNS5_1CILi1EEES8_S8_EEENS6_IJNS7_ILi64EEENS7_ILi80EEENS7_ILi256EEEEEENS_6half_tEfNS_4arch4Sm90ELb0ELb1ELb0ELb1ELb0ELb0ELb1ELb1ELi2ELi1ELi1ELi1ELb0EEENS1_21CollectiveEpilogueBwdISD_SE_SG_Li256ELb1ELb1ELi2EEENS1_19SingleTileSchedulerILb1ELb0ELb0ELi80EEEEEEEEEvNT_6ParamsE,"",@"SHT_CUDA_INFO"
	.sectionflags	@""
	.align	4


	//----- nvinfo : EIATTR_CUDA_API_VERSION
	.align		4
        /*0000*/ 	.byte	0x04, 0x37
        /*0002*/ 	.short	(.L_636 - .L_635)
.L_635:
        /*0004*/ 	.word	0x00000082


	//----- nvinfo : EIATTR_KPARAM_INFO
	.align		4
.L_636:
        /*0008*/ 	.byte	0x04, 0x17
        /*000a*/ 	.short	(.L_638 - .L_637)
.L_637:
        /*000c*/ 	.word	0x00000000
        /*0010*/ 	.short	0x0000
        /*0012*/ 	.short	0x0070
        /*0014*/ 	.byte	0x00, 0xf0, 0x01, 0x1a


	//----- nvinfo : EIATTR_SPARSE_MMA_MASK
	.align		4
.L_638:
        /*0018*/ 	.byte	0x03, 0x50
        /*001a*/ 	.short	0x0000


	//----- nvinfo : EIATTR_MAXREG_COUNT
	.align		4
        /*001c*/ 	.byte	0x03, 0x1b
        /*001e*/ 	.short	0x00a8


	//----- nvinfo : EIATTR_NUM_BARRIERS
	.align		4
        /*0020*/ 	.byte	0x02, 0x4c
        /*0022*/ 	.byte	0x0a
	.zero		1


	//----- nvinfo : EIATTR_ANNOTATIONS
	.align		4
        /*0024*/ 	.byte	0x04, 0x55
        /*0026*/ 	.short	(.L_640 - .L_639)


	//   ....[0]....
.L_639:
        /*0028*/ 	.word	0x00000001
        /*002c*/ 	.byte	0xc0, 0x02, 0x00, 0x00, 0x01, 0x00, 0x00, 0x00, 0x20, 0x12, 0x00, 0x00, 0x01, 0x00, 0x00, 0x00
        /*003c*/ 	.byte	0x20, 0xf4, 0x00, 0x00


	//----- nvinfo : EIATTR_MERCURY_ISA_VERSION
	.align		4
.L_640:
        /*0040*/ 	.byte	0x03, 0x5f
        /*0042*/ 	.short	0x0101


	//----- nvinfo : EIATTR_INT_WARP_WIDE_INSTR_OFFSETS
	.align		4
        /*0044*/ 	.byte	0x04, 0x31
        /*0046*/ 	.short	(.L_642 - .L_641)


	//   ....[0]....
.L_641:
        /*0048*/ 	.word	0x00000190


	//   ....[1]....
        /*004c*/ 	.word	0x000001c0


	//----- nvinfo : EIATTR_COOP_GROUP_MASK_REGIDS
	.align		4
.L_642:
        /*0050*/ 	.byte	0x04, 0x29
        /*0052*/ 	.short	(.L_644 - .L_643)


	//   ....[0]....
.L_643:
        /*0054*/ 	.word	0xffffffff


	//   ....[1]....
        /*0058*/ 	.word	0xffffffff


	//   ....[2]....
        /*005c*/ 	.word	0xffffffff


	//   ....[3]....
        /*0060*/ 	.word	0xffffffff


	//   ....[4]....
        /*0064*/ 	.word	0xffffffff


	//   ....[5]....
        /*0068*/ 	.word	0xffffffff


	//----- nvinfo : EIATTR_COOP_GROUP_INSTR_OFFSETS
	.align		4
.L_644:
        /*006c*/ 	.byte	0x04, 0x28
        /*006e*/ 	.short	(.L_646 - .L_645)


	//   ....[0]....
.L_645:
        /*0070*/ 	.word	0x00000060


	//   ....[1]....
        /*0074*/ 	.word	0x000001a0


	//   ....[2]....
        /*0078*/ 	.word	0x00000220


	//   ....[3]....
        /*007c*/ 	.word	0x00000400


	//   ....[4]....
        /*0080*/ 	.word	0x000011e0


	//   ....[5]....
        /*0084*/ 	.word	0x0000d300


	//----- nvinfo : EIATTR_REG_RECONFIG
	.align		4
.L_646:
        /*0088*/ 	.byte	0x01, 0x54
	.zero		2


	//----- nvinfo : EIATTR_MBARRIER_INSTR_OFFSETS
	.align		4
        /*008c*/ 	.byte	0x04, 0x39
        /*008e*/ 	.short	(.L_648 - .L_647)


	//   ....[0]....
.L_647:
        /*0090*/ 	.word	0x00000290
        /*0094*/ 	.word	0x000000ff
        /*0098*/ 	.word	0x00031600
        /*009c*/ 	.short	0x0100
        /*009e*/ 	.byte	0x06
	.zero		1


	//   ....[1]....
        /*00a0*/ 	.word	0x000003b0
        /*00a4*/ 	.word	0x000000ff
        /*00a8*/ 	.word	0x00031610
        /*00ac*/ 	.short	0x0100
        /*00ae*/ 	.byte	0x08
	.zero		1


	//   ....[2]....
        /*00b0*/ 	.word	0x000003c0
        /*00b4*/ 	.word	0x000000ff
        /*00b8*/ 	.word	0x00031620
        /*00bc*/ 	.short	0x0100
        /*00be*/ 	.byte	0x08
	.zero		1


	//   ....[3]....
        /*00c0*/ 	.word	0x000003d0
        /*00c4*/ 	.word	0x000000ff
        /*00c8*/ 	.word	0x00031618
        /*00cc*/ 	.short	0x0100
        /*00ce*/ 	.byte	0x08
	.zero		1


	//   ....[4]....
        /*00d0*/ 	.word	0x000003e0
        /*00d4*/ 	.word	0x000000ff
        /*00d8*/ 	.word	0x00031628
        /*00dc*/ 	.short	0x0100
        /*00de*/ 	.byte	0x08
	.zero		1


	//   ....[5]....
        /*00e0*/ 	.word	0x00000510
        /*00e4*/ 	.word	0x000000ff
        /*00e8*/ 	.word	0x00031630
        /*00ec*/ 	.short	0x0100
        /*00ee*/ 	.byte	0x08
	.zero		1


	//   ....[6]....
        /*00f0*/ 	.word	0x00000520
        /*00f4*/ 	.word	0x000000ff
        /*00f8*/ 	.word	0x00031638
        /*00fc*/ 	.short	0x0100
        /*00fe*/ 	.byte	0x08
	.zero		1


	//   ....[7]....
        /*0100*/ 	.word	0x00001190
        /*0104*/ 	.word	0x00000011
        /*0108*/ 	.word	0x00031600
        /*010c*/ 	.short	0x010a
        /*010e*/ 	.byte	0x3f
	.zero		1


	//   ....[8]....
        /*0110*/ 	.word	0x00001200
        /*0114*/ 	.word	0x00000011
        /*0118*/ 	.word	0x00031600
        /*011c*/ 	.short	0x010a
        /*011e*/ 	.byte	0x3f
	.zero		1


	//   ....[9]....
        /*0120*/ 	.word	0x00001be0
        /*0124*/ 	.word	0x00000010
        /*0128*/ 	.word	0x00031610
        /*012c*/ 	.short	0x010a
        /*012e*/ 	.byte	0x3f
	.zero		1


	//   ....[10]....
        /*0130*/ 	.word	0x00001ca0
        /*0134*/ 	.word	0x00000010
        /*0138*/ 	.word	0x00031610
        /*013c*/ 	.short	0x010a
        /*013e*/ 	.byte	0x3f
	.zero		1


	//   ....[11]....
        /*0140*/ 	.word	0x00003860
        /*0144*/ 	.word	0x00000011
        /*0148*/ 	.word	0x00031630
        /*014c*/ 	.short	0x010a
        /*014e*/ 	.byte	0x3f
	.zero		1


	//   ....[12]....
        /*0150*/ 	.word	0x00003920
        /*0154*/ 	.word	0x00000011
        /*0158*/ 	.word	0x00031630
        /*015c*/ 	.short	0x010a
        /*015e*/ 	.byte	0x3f
	.zero		1


	//   ....[13]....
        /*0160*/ 	.word	0x00008390
        /*0164*/ 	.word	0x00000018
        /*0168*/ 	.word	0x00000000
        /*016c*/ 	.short	0x0101
        /*016e*/ 	.byte	0x3f
	.zero		1


	//   ....[14]....
        /*0170*/ 	.word	0x00008a90
        /*0174*/ 	.word	0x00000010
        /*0178*/ 	.word	0x00000000
        /*017c*/ 	.short	0x0101
        /*017e*/ 	.byte	0x3f
	.zero		1


	//   ....[15]....
        /*0180*/ 	.word	0x0000ddb0
        /*0184*/ 	.word	0x00000006
        /*0188*/ 	.word	0x00031620
        /*018c*/ 	.short	0x010a
        /*018e*/ 	.byte	0x3f
	.zero		1


	//   ....[16]....
        /*0190*/ 	.word	0x0000e7f0
        /*0194*/ 	.word	0x00000006
        /*0198*/ 	.word	0x00031638
        /*019c*/ 	.short	0x010a
        /*019e*/ 	.byte	0x3f
	.zero		1


	//   ....[17]....
        /*01a0*/ 	.word	0x0000eb40
        /*01a4*/ 	.word	0x00000014
        /*01a8*/ 	.word	0x00031620
        /*01ac*/ 	.short	0x010a
        /*01ae*/ 	.byte	0x3f
	.zero		1


	//   ....[18]....
        /*01b0*/ 	.word	0x0000ef80
        /*01b4*/ 	.word	0x00000006
        /*01b8*/ 	.word	0x00031638
        /*01bc*/ 	.short	0x010a
        /*01be*/ 	.byte	0x3f
	.zero		1


	//   ....[19]....
        /*01c0*/ 	.word	0x0000f4f0
        /*01c4*/ 	.word	0x00000005
        /*01c8*/ 	.word	0x00000000
        /*01cc*/ 	.short	0x010a
        /*01ce*/ 	.byte	0x3f
	.zero		1


	//   ....[20]....
        /*01d0*/ 	.word	0x0000f580
        /*01d4*/ 	.word	0x00000003
        /*01d8*/ 	.word	0x00000000
        /*01dc*/ 	.short	0x010a
        /*01de*/ 	.byte	0x3f
	.zero		1


	//   ....[21]....
        /*01e0*/ 	.word	0x0000f5d0
        /*01e4*/ 	.word	0x00000002
        /*01e8*/ 	.word	0x00031638
        /*01ec*/ 	.short	0x010a
        /*01ee*/ 	.byte	0x3f
	.zero		1


	//   ....[22]....
        /*01f0*/ 	.word	0x0000f630
        /*01f4*/ 	.word	0x00000011
        /*01f8*/ 	.word	0x00031600
        /*01fc*/ 	.short	0x010a
        /*01fe*/ 	.byte	0x3f
	.zero		1


	//   ....[23]....
        /*0200*/ 	.word	0x0000f680
        /*0204*/ 	.word	0x00000010
        /*0208*/ 	.word	0x00031610
        /*020c*/ 	.short	0x010a
        /*020e*/ 	.byte	0x3f
	.zero		1


	//   ....[24]....
        /*0210*/ 	.word	0x0000f6d0
        /*0214*/ 	.word	0x00000011
        /*0218*/ 	.word	0x00031630
        /*021c*/ 	.short	0x010a
        /*021e*/ 	.byte	0x3f
	.zero		1


	//   ....[25]....
        /*0220*/ 	.word	0x0000f720
        /*0224*/ 	.word	0x00000006
        /*0228*/ 	.word	0x00031620
        /*022c*/ 	.short	0x010a
        /*022e*/ 	.byte	0x3f
	.zero		1


	//   ....[26]....
        /*0230*/ 	.word	0x0000f770
        /*0234*/ 	.word	0x00000006
        /*0238*/ 	.word	0x00031638
        /*023c*/ 	.short	0x010a
        /*023e*/ 	.byte	0x3f
	.zero		1


	//   ....[27]....
        /*0240*/ 	.word	0x0000f7d0
        /*0244*/ 	.word	0x00000014
        /*0248*/ 	.word	0x00031620
        /*024c*/ 	.short	0x010a
        /*024e*/ 	.byte	0x3f
	.zero		1


	//   ....[28]....
        /*0250*/ 	.word	0x0000f820
        /*0254*/ 	.word	0x00000006
        /*0258*/ 	.word	0x00031638
        /*025c*/ 	.short	0x010a
        /*025e*/ 	.byte	0x3f
	.zero		1


	//   ....[29]....
        /*0260*/ 	.word	0x0000f870
        /*0264*/ 	.word	0x00000005
        /*0268*/ 	.word	0x00000000
        /*026c*/ 	.short	0x010a
        /*026e*/ 	.byte	0x3f
	.zero		1


	//   ....[30]....
        /*0270*/ 	.word	0x0000f8c0
        /*0274*/ 	.word	0x00000003
        /*0278*/ 	.word	0x00000000
        /*027c*/ 	.short	0x010a
        /*027e*/ 	.byte	0x3f
	.zero		1


	//----- nvinfo : EIATTR_NUM_MBARRIERS
	.align		4
.L_648:
        /*0280*/ 	.byte	0x03, 0x38
        /*0282*/ 	.short	0x0007


	//----- nvinfo : EIATTR_EXIT_INSTR_OFFSETS
	.align		4
        /*0284*/ 	.byte	0x04, 0x1c
        /*0286*/ 	.short	(.L_650 - .L_649)


	//   ....[0]....
.L_649:
        /*0288*/ 	.word	0x0000f620


	//----- nvinfo : EIATTR_MAX_THREADS
	.align		4
.L_650:
        /*028c*/ 	.byte	0x04, 0x05
        /*028e*/ 	.short	(.L_652 - .L_651)
.L_651:
        /*0290*/ 	.word	0x00000180
        /*0294*/ 	.word	0x00000001
        /*0298*/ 	.word	0x00000001


	//----- nvinfo : EIATTR_CRS_STACK_SIZE
	.align		4
.L_652:
        /*029c*/ 	.byte	0x04, 0x1e
        /*029e*/ 	.short	(.L_654 - .L_653)
.L_653:
        /*02a0*/ 	.word	0x00000000


	//----- nvinfo : EIATTR_CBANK_PARAM_SIZE
	.align		4
.L_654:
        /*02a4*/ 	.byte	0x03, 0x19
        /*02a6*/ 	.short	0x06f0


	//----- nvinfo : EIATTR_PARAM_CBANK
	.align		4
        /*02a8*/ 	.byte	0x04, 0x0a
        /*02aa*/ 	.short	(.L_656 - .L_655)
	.align		4
.L_655:
        /*02ac*/ 	.word	index@(.nv.constant0._ZN7cutlass13device_kernelIN5flash11enable_sm90INS1_16FlashAttnBwdSm90INS1_25CollectiveMainloopBwdSm90ILi2ELi1ELi1EN4cute5tupleIJNS5_1CILi1EEES8_S8_EEENS6_IJNS7_ILi64EEENS7_ILi80EEENS7_ILi256EEEEEENS_6half_tEfNS_4arch4Sm90ELb0ELb1ELb0ELb1ELb0ELb0ELb1ELb1ELi2ELi1ELi1ELi1ELb0EEENS1_21CollectiveEpilogueBwdISD_SE_SG_Li256ELb1ELb1ELi2EEENS1_19SingleTileSchedulerILb1ELb0ELb0ELi80EEEEEEEEEvNT_6ParamsE)
        /*02b0*/ 	.short	0x0210
        /*02b2*/ 	.short	0x06f0


	//----- nvinfo : EIATTR_SW_WAR
	.align		4
.L_656:
        /*02b4*/ 	.byte	0x04, 0x36
        /*02b6*/ 	.short	(.L_658 - .L_657)
.L_657:
        /*02b8*/ 	.word	0x00000008
.L_658:


//--------------------- .nv.info._ZN7cutlass13device_kernelIN5flash11enable_sm90INS1_16FlashAttnBwdSm90INS1_25CollectiveMainloopBwdSm90ILi2ELi1ELi1EN4cute5tupleIJNS5_1CILi1EEES8_S8_EEENS6_IJNS7_ILi64EEENS7_ILi80EEENS7_ILi256EEEEEENS_6half_tEfNS_4arch4Sm90ELb0ELb1ELb0ELb1ELb0ELb0ELb1ELb1ELi2ELi1ELi1ELi1ELb0EEENS1_24CollectiveEpilogueBwdGQAISD_fSG_Li256ELb1ELb0EEENS1_19SingleTileSchedulerILb1ELb0ELb0ELi80EEEEEEEEEvNT_6ParamsE --------------------------
	.section	.nv.info._ZN7cutlass13device_kernelIN5flash11enable_sm90INS1_16FlashAttnBwdSm90INS1_25CollectiveMainloopBwdSm90ILi2ELi1ELi1EN4cute5tupleIJNS5_1CILi1EEES8_S8_EEENS6_IJNS7_ILi64EEENS7_ILi80EEENS7_ILi256EEEEEENS_6half_tEfNS_4arch4Sm90ELb0ELb1ELb0ELb1ELb0ELb0ELb1ELb1ELi2ELi1ELi1ELi1ELb0EEENS1_24CollectiveEpilogueBwdGQAISD_fSG_Li256ELb1ELb0EEENS1_19SingleTileSchedulerILb1ELb0ELb0ELi80EEEEEEEEEvNT_6ParamsE,"",@"SHT_CUDA_INFO"
	.sectionflags	@""
	.align	4


	//----- nvinfo : EIATTR_CUDA_API_VERSION
	.align		4
        /*0000*/ 	.byte	0x04, 0x37
        /*0002*/ 	.short	(.L_660 - .L_659)
.L_659:
        /*0004*/ 	.word	0x00000082


	//----- nvinfo : EIATTR_KPARAM_INFO
	.align		4
.L_660:
        /*0008*/ 	.byte	0x04, 0x17
        /*000a*/ 	.short	(.L_662 - .L_661)
.L_661:
        /*000c*/ 	.word	0x00000000
        /*0010*/ 	.short	0x0000
        /*0012*/ 	.short	0x0070
        /*0014*/ 	.byte	0x00, 0xf0, 0x01, 0x1a


	//----- nvinfo : EIATTR_SPARSE_MMA_MASK
	.align		4
.L_662:
        /*0018*/ 	.byte	0x03, 0x50
        /*001a*/ 	.short	0x0000


	//----- nvinfo : EIATTR_MAXREG_COUNT
	.align		4
        /*001c*/ 	.byte	0x03, 0x1b
        /*001e*/ 	.short	0x00a8


	//----- nvinfo : EIATTR_NUM_BARRIERS
	.align		4
        /*0020*/ 	.byte	0x02, 0x4c
        /*0022*/ 	.byte	0x0a
	.zero		1


	//----- nvinfo : EIATTR_ANNOTATIONS
	.align		4
        /*0024*/ 	.byte	0x04, 0x55
        /*0026*/ 	.short	(.L_664 - .L_663)


	//   ....[0]....
.L_663:
        /*0028*/ 	.word	0x00000001
        /*002c*/ 	.byte	0xc0, 0x02, 0x00, 0x00, 0x01, 0x00, 0x00, 0x00, 0x90, 0x07, 0x00, 0x00, 0x01, 0x00, 0x00, 0x00
        /*003c*/ 	.byte	0x60, 0x12, 0x00, 0x00, 0x01, 0x00, 0x00, 0x00, 0x70, 0x12, 0x00, 0x00, 0x01, 0x00, 0x00, 0x00
        /*004c*/ 	.byte	0x20, 0x90, 0x00, 0x00, 0x01, 0x00, 0x00, 0x00, 0xd0, 0xba, 0x00, 0x00


	//----- nvinfo : EIATTR_MERCURY_ISA_VERSION
	.align		4
.L_664:
        /*0058*/ 	.byte	0x03, 0x5f
        /*005a*/ 	.short	0x0101


	//----- nvinfo : EIATTR_INT_WARP_WIDE_INSTR_OFFSETS
	.align		4
        /*005c*/ 	.byte	0x04, 0x31
        /*005e*/ 	.short	(.L_666 - .L_665)


	//   ....[0]....
.L_665:
        /*0060*/ 	.word	0x00000190


	//   ....[1]....
        /*0064*/ 	.word	0x000001c0


	//----- nvinfo : EIATTR_COOP_GROUP_MASK_REGIDS
	.align		4
.L_666:
        /*0068*/ 	.byte	0x04, 0x29
        /*006a*/ 	.short	(.L_668 - .L_667)


	//   ....[0]....
.L_667:
        /*006c*/ 	.word	0xffffffff


	//   ....[1]....
        /*0070*/ 	.word	0xffffffff


	//   ....[2]....
        /*0074*/ 	.word	0xffffffff


	//   ....[3]....
        /*0078*/ 	.word	0xffffffff


	//   ....[4]....
        /*007c*/ 	.word	0xffffffff


	//   ....[5]....
        /*0080*/ 	.word	0xffffffff


	//----- nvinfo : EIATTR_COOP_GROUP_INSTR_OFFSETS
	.align		4
.L_668:
        /*0084*/ 	.byte	0x04, 0x28
        /*0086*/ 	.short	(.L_670 - .L_669)


	//   ....[0]....
.L_669:
        /*0088*/ 	.word	0x00000060


	//   ....[1]....
        /*008c*/ 	.word	0x000001a0


	//   ....[2]....
        /*0090*/ 	.word	0x00000220


	//   ....[3]....
        /*0094*/ 	.word	0x00000400


	//   ....[4]....
        /*0098*/ 	.word	0x00001220


	//   ....[5]....
        /*009c*/ 	.word	0x000099b0


	//----- nvinfo : EIATTR_REG_RECONFIG
	.align		4
.L_670:
        /*00a0*/ 	.byte	0x01, 0x54
	.zero		2


	//----- nvinfo : EIATTR_MBARRIER_INSTR_OFFSETS
	.align		4
        /*00a4*/ 	.byte	0x04, 0x39
        /*00a6*/ 	.short	(.L_672 - .L_671)


	//   ....[0]....
.L_671:
        /*00a8*/ 	.word	0x00000290
        /*00ac*/ 	.word	0x000000ff
        /*00b0*/ 	.word	0x00031800
        /*00b4*/ 	.short	0x0100
        /*00b6*/ 	.byte	0x06
	.zero		1


	//   ....[1]....
        /*00b8*/ 	.word	0x000003b0
        /*00bc*/ 	.word	0x000000ff
        /*00c0*/ 	.word	0x00031810
        /*00c4*/ 	.short	0x0100
        /*00c6*/ 	.byte	0x08
	.zero		1


	//   ....[2]....
        /*00c8*/ 	.word	0x000003c0
        /*00cc*/ 	.word	0x000000ff
        /*00d0*/ 	.word	0x00031820
        /*00d4*/ 	.short	0x0100
        /*00d6*/ 	.byte	0x08
	.zero		1


	//   ....[3]....
        /*00d8*/ 	.word	0x000003d0
        /*00dc*/ 	.word	0x000000ff
        /*00e0*/ 	.word	0x00031818
        /*00e4*/ 	.short	0x0100
        /*00e6*/ 	.byte	0x08
	.zero		1


	//   ....[4]....
        /*00e8*/ 	.word	0x000003e0
        /*00ec*/ 	.word	0x000000ff
        /*00f0*/ 	.word	0x00031828
        /*00f4*/ 	.short	0x0100
        /*00f6*/ 	.byte	0x08
	.zero		1


	//   ....[5]....
        /*00f8*/ 	.word	0x00000510
        /*00fc*/ 	.word	0x000000ff
        /*0100*/ 	.word	0x00031830
        /*0104*/ 	.short	0x0100
        /*0106*/ 	.byte	0x08
	.zero		1


	//   ....[6]....
        /*0108*/ 	.word	0x00000520
        /*010c*/ 	.word	0x000000ff
        /*0110*/ 	.word	0x00031838
        /*0114*/ 	.short	0x0100
        /*0116*/ 	.byte	0x08
	.zero		1


	//   ....[7]....
        /*0118*/ 	.word	0x00001200
        /*011c*/ 	.word	0x00000011
        /*0120*/ 	.word	0x00031800
        /*0124*/ 	.short	0x010a
        /*0126*/ 	.byte	0x3f
	.zero		1


	//   ....[8]....
        /*0128*/ 	.word	0x00001240
        /*012c*/ 	.word	0x00000011
        /*0130*/ 	.word	0x00031800
        /*0134*/ 	.short	0x010a
        /*0136*/ 	.byte	0x3f
	.zero		1


	//   ....[9]....
        /*0138*/ 	.word	0x00001c20
        /*013c*/ 	.word	0x00000010
        /*0140*/ 	.word	0x00031810
        /*0144*/ 	.short	0x010a
        /*0146*/ 	.byte	0x3f
	.zero		1


	//   ....[10]....
        /*0148*/ 	.word	0x00001ce0
        /*014c*/ 	.word	0x00000010
        /*0150*/ 	.word	0x00031810
        /*0154*/ 	.short	0x010a
        /*0156*/ 	.byte	0x3f
	.zero		1


	//   ....[11]....
        /*0158*/ 	.word	0x000038a0
        /*015c*/ 	.word	0x00000011
        /*0160*/ 	.word	0x00031830
        /*0164*/ 	.short	0x010a
        /*0166*/ 	.byte	0x3f
	.zero		1


	//   ....[12]....
        /*0168*/ 	.word	0x00003960
        /*016c*/ 	.word	0x00000011
        /*0170*/ 	.word	0x00031830
        /*0174*/ 	.short	0x010a
        /*0176*/ 	.byte	0x3f
	.zero		1


	//   ....[13]....
        /*0178*/ 	.word	0x000083b0
        /*017c*/ 	.word	0x00000018
        /*0180*/ 	.word	0x00000000
        /*0184*/ 	.short	0x0101
        /*0186*/ 	.byte	0x3f
	.zero		1


	//   ....[14]....
        /*0188*/ 	.word	0x00008ab0
        /*018c*/ 	.word	0x00000010
        /*0190*/ 	.word	0x00000000
        /*0194*/ 	.short	0x0101
        /*0196*/ 	.byte	0x3f
	.zero		1


	//   ....[15]....
        /*0198*/ 	.word	0x0000a460
        /*019c*/ 	.word	0x00000006
        /*01a0*/ 	.word	0x00031820
        /*01a4*/ 	.short	0x010a
        /*01a6*/ 	.byte	0x3f
	.zero		1


	//   ....[16]....
        /*01a8*/ 	.word	0x0000aea0
        /*01ac*/ 	.word	0x00000006
        /*01b0*/ 	.word	0x00031838
        /*01b4*/ 	.short	0x010a
        /*01b6*/ 	.byte	0x3f
	.zero		1


	//   ....[17]....
        /*01b8*/ 	.word	0x0000b1f0
        /*01bc*/ 	.word	0x00000014
        /*01c0*/ 	.word	0x00031820
        /*01c4*/ 	.short	0x010a
        /*01c6*/ 	.byte	0x3f
	.zero		1


	//   ....[18]....
        /*01c8*/ 	.word	0x0000b630
        /*01cc*/ 	.word	0x00000006
        /*01d0*/ 	.word	0x00031838
        /*01d4*/ 	.short	0x010a
        /*01d6*/ 	.byte	0x3f
	.zero		1


	//   ....[19]....
        /*01d8*/ 	.word	0x0000bba0
        /*01dc*/ 	.word	0x00000005
        /*01e0*/ 	.word	0x00000000
        /*01e4*/ 	.short	0x010a
        /*01e6*/ 	.byte	0x3f
	.zero		1


	//   ....[20]....
        /*01e8*/ 	.word	0x0000bc30
        /*01ec*/ 	.word	0x00000003
        /*01f0*/ 	.word	0x00000000
        /*01f4*/ 	.short	0x010a
        /*01f6*/ 	.byte	0x3f
	.zero		1


	//   ....[21]....
        /*01f8*/ 	.word	0x0000bc80
        /*01fc*/ 	.word	0x00000002
        /*0200*/ 	.word	0x00031838
        /*0204*/ 	.short	0x010a
        /*0206*/ 	.byte	0x3f
	.zero		1


	//   ....[22]....
        /*0208*/ 	.word	0x0000bce0
        /*020c*/ 	.word	0x00000011
        /*0210*/ 	.word	0x00031800
        /*0214*/ 	.short	0x010a
        /*0216*/ 	.byte	0x3f
	.zero		1


	//   ....[23]....
        /*0218*/ 	.word	0x0000bd30
        /*021c*/ 	.word	0x00000010
        /*0220*/ 	.word	0x00031810
        /*0224*/ 	.short	0x010a
        /*0226*/ 	.byte	0x3f
	.zero		1


	//   ....[24]....
        /*0228*/ 	.word	0x0000bd80
        /*022c*/ 	.word	0x00000011
        /*0230*/ 	.word	0x00031830
        /*0234*/ 	.short	0x010a
        /*0236*/ 	.byte	0x3f
	.zero		1


	//   ....[25]....
        /*0238*/ 	.word	0x0000bdd0
        /*023c*/ 	.word	0x00000006
        /*0240*/ 	.word	0x00031820
        /*0244*/ 	.short	0x010a
        /*0246*/ 	.byte	0x3f
	.zero		1


	//   ....[26]....
        /*0248*/ 	.word	0x0000be20
        /*024c*/ 	.word	0x00000006
        /*0250*/ 	.word	0x00031838
        /*0254*/ 	.short	0x010a
        /*0256*/ 	.byte	0x3f
	.zero		1


	//   ....[27]....
        /*0258*/ 	.word	0x0000be80
        /*025c*/ 	.word	0x00000014
        /*0260*/ 	.word	0x00031820
        /*0264*/ 	.short	0x010a
        /*0266*/ 	.byte	0x3f
	.zero		1


	//   ....[28]....
        /*0268*/ 	.word	0x0000bed0
        /*026c*/ 	.word	0x00000006
        /*0270*/ 	.word	0x00031838
        /*0274*/ 	.short	0x010a
        /*0276*/ 	.byte	0x3f
	.zero		1


	//   ....[29]....
        /*0278*/ 	.word	0x0000bf20
        /*027c*/ 	.word	0x00000005
        /*0280*/ 	.word	0x00000000
        /*0284*/ 	.short	0x010a
        /*0286*/ 	.byte	0x3f
	.zero		1


	//   ....[30]....
        /*0288*/ 	.word	0x0000bf70
        /*028c*/ 	.word	0x00000003
        /*0290*/ 	.word	0x00000000
        /*0294*/ 	.short	0x010a
        /*0296*/ 	.byte	0x3f
	.zero		1


	//----- nvinfo : EIATTR_NUM_MBARRIERS
	.align		4
.L_672:
        /*0298*/ 	.byte	0x03, 0x38
        /*029a*/ 	.short	0x0007


	//----- nvinfo : EIATTR_EXIT_INSTR_OFFSETS
	.align		4
        /*029c*/ 	.byte	0x04, 0x1c
        /*029e*/ 	.short	(.L_674 - .L_673)


	//   ....[0]....
.L_673:
        /*02a0*/ 	.word	0x0000bcd0


	//----- nvinfo : EIATTR_MAX_THREADS
	.align		4
.L_674:
        /*02a4*/ 	.byte	0x04, 0x05
        /*02a6*/ 	.short	(.L_676 - .L_675)
.L_675:
        /*02a8*/ 	.word	0x00000180
        /*02ac*/ 	.word	0x00000001
        /*02b0*/ 	.word	0x00000001


	//----- nvinfo : EIATTR_CRS_STACK_SIZE
	.align		4
.L_676:
        /*02b4*/ 	.byte	0x04, 0x1e
        /*02b6*/ 	.short	(.L_678 - .L_677)
.L_677:
        /*02b8*/ 	.word	0x00000000


	//----- nvinfo : EIATTR_CBANK_PARAM_SIZE
	.align		4
.L_678:
        /*02bc*/ 	.byte	0x03, 0x19
        /*02be*/ 	.short	0x06f0


	//----- nvinfo : EIATTR_PARAM_CBANK
	.align		4
        /*02c0*/ 	.byte	0x04, 0x0a
        /*02c2*/ 	.short	(.L_680 - .L_679)
	.align		4
.L_679:
        /*02c4*/ 	.word	index@(.nv.constant0._ZN7cutlass13device_kernelIN5flash11enable_sm90INS1_16FlashAttnBwdSm90INS1_25CollectiveMainloopBwdSm90ILi2ELi1ELi1EN4cute5tupleIJNS5_1CILi1EEES8_S8_EEENS6_IJNS7_ILi64EEENS7_ILi80EEENS7_ILi256EEEEEENS_6half_tEfNS_4arch4Sm90ELb0ELb1ELb0ELb1ELb0ELb0ELb1ELb1ELi2ELi1ELi1ELi1ELb0EEENS1_24CollectiveEpilogueBwdGQAISD_fSG_Li256ELb1ELb0EEENS1_19SingleTileSchedulerILb1ELb0ELb0ELi80EEEEEEEEEvNT_6ParamsE)
        /*02c8*/ 	.short	0x0210
        /*02ca*/ 	.short	0x06f0


	//----- nvinfo : EIATTR_SW_WAR
	.align		4
.L_680:
        /*02cc*/ 	.byte	0x04, 0x36
        /*02ce*/ 	.short	(.L_682 - .L_681)
.L_681:
        /*02d0*/ 	.word	0x00000008
.L_682:


//--------------------- .nv.info._ZN7cutlass13device_kernelIN5flash11enable_sm90INS1_16FlashAttnBwdSm90INS1_25CollectiveMainloopBwdSm90ILi2ELi1ELi1EN4cute5tupleIJNS5_1CILi1EEES8_S8_EEENS6_IJNS7_ILi64EEENS7_ILi80EEENS7_ILi256EEEEEENS_6half_tEfNS_4arch4Sm90ELb1ELb0ELb0ELb0ELb0ELb0ELb1ELb1ELi2ELi1ELi1ELi1ELb0EEENS1_21CollectiveEpilogueBwdISD_SE_SG_Li256ELb0ELb1ELi2EEENS1_25SingleTileBwdLPTSchedulerILb0ELi80ELb0EEEEEEEEEvNT_6ParamsE --------------------------
	.section	.nv.info._ZN7cutlass13device_kernelIN5flash11enable_sm90INS1_16FlashAttnBwdSm90INS1_25CollectiveMainloopBwdSm90ILi2ELi1ELi1EN4cute5tupleIJNS5_1CILi1EEES8_S8_EEENS6_IJNS7_ILi64EEENS7_ILi80EEENS7_ILi256EEEEEENS_6half_tEfNS_4arch4Sm90ELb1ELb0ELb0ELb0ELb0ELb0ELb1ELb1ELi2ELi1ELi1ELi1ELb0EEENS1_21CollectiveEpilogueBwdISD_SE_SG_Li256ELb0ELb1ELi2EEENS1_25SingleTileBwdLPTSchedulerILb0ELi80ELb0EEEEEEEEEvNT_6ParamsE,"",@"SHT_CUDA_INFO"
	.sectionflags	@""
	.align	4


	//----- nvinfo : EIATTR_CUDA_API_VERSION
	.align		4
        /*0000*/ 	.byte	0x04, 0x37
        /*0002*/ 	.short	(.L_684 - .L_683)
.L_683:
        /*0004*/ 	.word	0x00000082


	//----- nvinfo : EIATTR_KPARAM_INFO
	.align		4
.L_684:
        /*0008*/ 	.byte	0x04, 0x17
        /*000a*/ 	.short	(.L_686 - .L_685)
.L_685:
        /*000c*/ 	.word	0x00000000
        /*0010*/ 	.short	0x0000
        /*0012*/ 	.short	0x0070
        /*0014*/ 	.byte	0x00, 0xf0, 0x01, 0x24


	//----- nvinfo : EIATTR_SPARSE_MMA_MASK
	.align		4
.L_686:
        /*0018*/ 	.byte	0x03, 0x50
        /*001a*/ 	.short	0x0000


	//----- nvinfo : EIATTR_MAXREG_COUNT
	.align		4
        /*001c*/ 	.byte	0x03, 0x1b
        /*001e*/ 	.short	0x00a8


	//----- nvinfo : EIATTR_NUM_BARRIERS
	.align		4
        /*0020*/ 	.byte	0x02, 0x4c
        /*0022*/ 	.byte	0x0a
	.zero		1


	//----- nvinfo : EIATTR_EXTERNS
	.align		4
        /*0024*/ 	.byte	0x04, 0x0f
        /*0026*/ 	.short	(.L_688 - .L_687)


	//   ....[0]....
	.align		4
.L_687:
        /*0028*/ 	.word	index@(__assertfail)


	//----- nvinfo : EIATTR_ANNOTATIONS
	.align		4
.L_688:
        /*002c*/ 	.byte	0x04, 0x55
        /*002e*/ 	.short	(.L_690 - .L_689)


	//   ....[0]....
.L_689:
        /*0030*/ 	.word	0x00000001
        /*0034*/ 	.byte	0x80, 0x13, 0x00, 0x00, 0x01, 0x00, 0x00, 0x00, 0xc0, 0x13, 0x00, 0x00, 0x01, 0x00, 0x00, 0x00
        /*0044*/ 	.byte	0x10, 0x3f, 0x00, 0x00, 0x01, 0x00, 0x00, 0x00, 0xc0, 0x3f, 0x00, 0x00, 0x01, 0x00, 0x00, 0x00
        /*0054*/ 	.byte	0x60, 0x46, 0x00, 0x00, 0x01, 0x00, 0x00, 0x00, 0xc0, 0xe0, 0x00, 0x00, 0x01, 0x00, 0x00, 0x00
        /*0064*/ 	.byte	0x40, 0xe1, 0x00, 0x00


	//----- nvinfo : EIATTR_MERCURY_ISA_VERSION
	.align		4
.L_690:
        /*0068*/ 	.byte	0x03, 0x5f
        /*006a*/ 	.short	0x0101


	//----- nvinfo : EIATTR_INT_WARP_WIDE_INSTR_OFFSETS
	.align		4
        /*006c*/ 	.byte	0x04, 0x31
        /*006e*/ 	.short	(.L_692 - .L_691)


	//   ....[0]....
.L_691:
        /*0070*/ 	.word	0x000001e0


	//   ....[1]....
        /*0074*/ 	.word	0x00000290


	//----- nvinfo : EIATTR_COOP_GROUP_MASK_REGIDS
	.align		4
.L_692:
        /*0078*/ 	.byte	0x04, 0x29
        /*007a*/ 	.short	(.L_694 - .L_693)


	//   ....[0]....
.L_693:
        /*007c*/ 	.word	0xffffffff


	//   ....[1]....
        /*0080*/ 	.word	0xffffffff


	//   ....[2]....
        /*0084*/ 	.word	0xffffffff


	//   ....[3]....
        /*0088*/ 	.word	0xffffffff


	//   ....[4]....
        /*008c*/ 	.word	0xffffffff


	//   ....[5]....
        /*0090*/ 	.word	0xffffffff


	//   ....[6]....
        /*0094*/ 	.word	0xffffffff


	//----- nvinfo : EIATTR_COOP_GROUP_INSTR_OFFSETS
	.align		4
.L_694:
        /*0098*/ 	.byte	0x04, 0x28
        /*009a*/ 	.short	(.L_696 - .L_695)


	//   ....[0]....
.L_695:
        /*009c*/ 	.word	0x00000060


	//   ....[1]....
        /*00a0*/ 	.word	0x000001f0


	//   ....[2]....
        /*00a4*/ 	.word	0x000002a0


	//   ....[3]....
        /*00a8*/ 	.word	0x00000400


	//   ....[4]....
        /*00ac*/ 	.word	0x00000f80


	//   ....[5]....
        /*00b0*/ 	.word	0x0000aee0


	//   ....[6]....
        /*00b4*/ 	.word	0x0000d120


	//----- nvinfo : EIATTR_REG_RECONFIG
	.align		4
.L_696:
        /*00b8*/ 	.byte	0x01, 0x54
	.zero		2


	//----- nvinfo : EIATTR_SYSCALL_OFFSETS
	.align		4
        /*00bc*/ 	.byte	0x04, 0x46
        /*00be*/ 	.short	(.L_698 - .L_697)


	//   ....[0]....
.L_697:
        /*00c0*/ 	.word	0x0000a900


	//   ....[1]....
        /*00c4*/ 	.word	0x0000aa40


	//   ....[2]....
        /*00c8*/ 	.word	0x0000ab60


	//   ....[3]....
        /*00cc*/ 	.word	0x0000ac80


	//----- nvinfo : EIATTR_MBARRIER_INSTR_OFFSETS
	.align		4
.L_698:
        /*00d0*/ 	.byte	0x04, 0x39
        /*00d2*/ 	.short	(.L_700 - .L_699)


	//   ....[0]....
.L_699:
        /*00d4*/ 	.word	0x000002c0
        /*00d8*/ 	.word	0x000000ff
        /*00dc*/ 	.word	0x00031800
        /*00e0*/ 	.short	0x0100
        /*00e2*/ 	.byte	0x06
	.zero		1


	//   ....[1]....
        /*00e4*/ 	.word	0x000003b0
        /*00e8*/ 	.word	0x000000ff
        /*00ec*/ 	.word	0x00031810
        /*00f0*/ 	.short	0x0100
        /*00f2*/ 	.byte	0x08
	.zero		1


	//   ....[2]....
        /*00f4*/ 	.word	0x000003c0
        /*00f8*/ 	.word	0x000000ff
        /*00fc*/ 	.word	0x00031820
        /*0100*/ 	.short	0x0100
        /*0102*/ 	.byte	0x08
	.zero		1


	//   ....[3]....
        /*0104*/ 	.word	0x000003d0
        /*0108*/ 	.word	0x000000ff
        /*010c*/ 	.word	0x00031818
        /*0110*/ 	.short	0x0100
        /*0112*/ 	.byte	0x08
	.zero		1


	//   ....[4]....
        /*0114*/ 	.word	0x000003e0
        /*0118*/ 	.word	0x000000ff
        /*011c*/ 	.word	0x00031828
        /*0120*/ 	.short	0x0100
        /*0122*/ 	.byte	0x08
	.zero		1


	//   ....[5]....
        /*0124*/ 	.word	0x00000510
        /*0128*/ 	.word	0x000000ff
        /*012c*/ 	.word	0x00031830
        /*0130*/ 	.short	0x0100
        /*0132*/ 	.byte	0x08
	.zero		1


	//   ....[6]....
        /*0134*/ 	.word	0x00000520
        /*0138*/ 	.word	0x000000ff
        /*013c*/ 	.word	0x00031838
        /*0140*/ 	.short	0x0100
        /*0142*/ 	.byte	0x08
	.zero		1


	//   ....[7]....
        /*0144*/ 	.word	0x00000f00
        /*0148*/ 	.word	0x00000011
        /*014c*/ 	.word	0x00031800
        /*0150*/ 	.short	0x010a
        /*0152*/ 	.byte	0x3f
	.zero		1


	//   ....[8]....
        /*0154*/ 	.word	0x00001000
        /*0158*/ 	.word	0x00000011
        /*015c*/ 	.word	0x00031800
        /*0160*/ 	.short	0x010a
        /*0162*/ 	.byte	0x3f
	.zero		1


	//   ....[9]....
        /*0164*/ 	.word	0x000018a0
        /*0168*/ 	.word	0x00000010
        /*016c*/ 	.word	0x00031810
        /*0170*/ 	.short	0x010a
        /*0172*/ 	.byte	0x3f
	.zero		1


	//   ....[10]....
        /*0174*/ 	.word	0x00001970
        /*0178*/ 	.word	0x00000010
        /*017c*/ 	.word	0x00031810
        /*0180*/ 	.short	0x010a
        /*0182*/ 	.byte	0x3f
	.zero		1


	//   ....[11]....
        /*0184*/ 	.word	0x00003ee0
        /*0188*/ 	.word	0x00000011
        /*018c*/ 	.word	0x00031830
        /*0190*/ 	.short	0x010a
        /*0192*/ 	.byte	0x3f
	.zero		1


	//   ....[12]....
        /*0194*/ 	.word	0x00003f90
        /*0198*/ 	.word	0x00000011
        /*019c*/ 	.word	0x00031830
        /*01a0*/ 	.short	0x010a
        /*01a2*/ 	.byte	0x3f
	.zero		1


	//   ....[13]....
        /*01a4*/ 	.word	0x00009870
        /*01a8*/ 	.word	0x00000018
        /*01ac*/ 	.word	0x00000000
        /*01b0*/ 	.short	0x0101
        /*01b2*/ 	.byte	0x3f
	.zero		1


	//   ....[14]....
        /*01b4*/ 	.word	0x0000a240
        /*01b8*/ 	.word	0x00000010
        /*01bc*/ 	.word	0x00000000
        /*01c0*/ 	.short	0x0101
        /*01c2*/ 	.byte	0x3f
	.zero		1


	//   ....[15]....
        /*01c4*/ 	.word	0x0000d7a0
        /*01c8*/ 	.word	0x00000007
        /*01cc*/ 	.word	0x00031820
        /*01d0*/ 	.short	0x010a
        /*01d2*/ 	.byte	0x3f
	.zero		1


	//   ....[16]....
        /*01d4*/ 	.word	0x0000e040
        /*01d8*/ 	.word	0x00000007
        /*01dc*/ 	.word	0x00031838
        /*01e0*/ 	.short	0x010a
        /*01e2*/ 	.byte	0x3f
	.zero		1


	//   ....[17]....
        /*01e4*/ 	.word	0x0000e3d0
        /*01e8*/ 	.word	0x00000013
        /*01ec*/ 	.word	0x00031820
        /*01f0*/ 	.short	0x010a
        /*01f2*/ 	.byte	0x3f
	.zero		1


	//   ....[18]....
        /*01f4*/ 	.word	0x0000e7b0
        /*01f8*/ 	.word	0x00000007
        /*01fc*/ 	.word	0x00031838
        /*0200*/ 	.short	0x010a
        /*0202*/ 	.byte	0x3f
	.zero		1


	//   ....[19]....
        /*0204*/ 	.word	0x0000ec70
        /*0208*/ 	.word	0x00000003
        /*020c*/ 	.word	0x00000000
        /*0210*/ 	.short	0x010a
        /*0212*/ 	.byte	0x3f
	.zero		1


	//   ....[20]....
        /*0214*/ 	.word	0x0000ed00
        /*0218*/ 	.word	0x00000011
        /*021c*/ 	.word	0x00000000
        /*0220*/ 	.short	0x010a
        /*0222*/ 	.byte	0x3f
	.zero		1


	//   ....[21]....
        /*0224*/ 	.word	0x0000ed50
        /*0228*/ 	.word	0x00000005
        /*022c*/ 	.word	0x00031838
        /*0230*/ 	.short	0x010a
        /*0232*/ 	.byte	0x3f
	.zero		1


	//   ....[22]....
        /*0234*/ 	.word	0x0000edb0
        /*0238*/ 	.word	0x00000011
        /*023c*/ 	.word	0x00031800
        /*0240*/ 	.short	0x010a
        /*0242*/ 	.byte	0x3f
	.zero		1


	//   ....[23]....
        /*0244*/ 	.word	0x0000ee00
        /*0248*/ 	.word	0x00000010
        /*024c*/ 	.word	0x00031810
        /*0250*/ 	.short	0x010a
        /*0252*/ 	.byte	0x3f
	.zero		1


	//   ....[24]....
        /*0254*/ 	.word	0x0000ee50
        /*0258*/ 	.word	0x00000011
        /*025c*/ 	.word	0x00031830
        /*0260*/ 	.short	0x010a
        /*0262*/ 	.byte	0x3f
	.zero		1


	//   ....[25]....
        /*0264*/ 	.word	0x0000eea0
        /*0268*/ 	.word	0x00000007
        /*026c*/ 	.word	0x00031820
        /*0270*/ 	.short	0x010a
        /*0272*/ 	.byte	0x3f
	.zero		1


	//   ....[26]....
        /*0274*/ 	.word	0x0000eef0
        /*0278*/ 	.word	0x00000007
        /*027c*/ 	.word	0x00031838
        /*0280*/ 	.short	0x010a
        /*0282*/ 	.byte	0x3f
	.zero		1


	//   ....[27]....
        /*0284*/ 	.word	0x0000ef50
        /*0288*/ 	.word	0x00000013
        /*028c*/ 	.word	0x00031820
        /*0290*/ 	.short	0x010a
        /*0292*/ 	.byte	0x3f
	.zero		1


	//   ....[28]....
        /*0294*/ 	.word	0x0000efa0
        /*0298*/ 	.word	0x00000007
        /*029c*/ 	.word	0x00031838
        /*02a0*/ 	.short	0x010a
        /*02a2*/ 	.byte	0x3f
	.zero		1


	//   ....[29]....
        /*02a4*/ 	.word	0x0000f070
        /*02a8*/ 	.word	0x00000003
        /*02ac*/ 	.word	0x00000000
        /*02b0*/ 	.short	0x010a
        /*02b2*/ 	.byte	0x3f
	.zero		1


	//   ....[30]....
        /*02b4*/ 	.word	0x0000f0c0
        /*02b8*/ 	.word	0x00000011
        /*02bc*/ 	.word	0x00000000
        /*02c0*/ 	.short	0x010a
        /*02c2*/ 	.byte	0x3f
	.zero		1


	//----- nvinfo : EIATTR_NUM_MBARRIERS
	.align		4
.L_700:
        /*02c4*/ 	.byte	0x03, 0x38
        /*02c6*/ 	.short	0x0007


	//----- nvinfo : EIATTR_EXIT_INSTR_OFFSETS
	.align		4
        /*02c8*/ 	.byte	0x04, 0x1c
        /*02ca*/ 	.short	(.L_702 - .L_701)


	//   ....[0]....
.L_701:
        /*02cc*/ 	.word	0x00000880


	//   ....[1]....
        /*02d0*/ 	.word	0x0000b7d0


	//   ....[2]....
        /*02d4*/ 	.word	0x0000d0d0


	//   ....[3]....
        /*02d8*/ 	.word	0x0000eda0


	//----- nvinfo : EIATTR_MAX_THREADS
	.align		4
.L_702:
        /*02dc*/ 	.byte	0x04, 0x05
        /*02de*/ 	.short	(.L_704 - .L_703)
.L_703:
        /*02e0*/ 	.word	0x00000180
        /*02e4*/ 	.word	0x00000001
        /*02e8*/ 	.word	0x00000001


	//----- nvinfo : EIATTR_CRS_STACK_SIZE
	.align		4
.L_704:
        /*02ec*/ 	.byte	0x04, 0x1e
        /*02ee*/ 	.short	(.L_706 - .L_705)
.L_705:
        /*02f0*/ 	.word	0x00000000


	//----- nvinfo : EIATTR_CBANK_PARAM_SIZE
	.align		4
.L_706:
        /*02f4*/ 	.byte	0x03, 0x19
        /*02f6*/ 	.short	0x0970


	//----- nvinfo : EIATTR_PARAM_CBANK
	.align		4
        /*02f8*/ 	.byte	0x04, 0x0a
        /*02fa*/ 	.short	(.L_708 - .L_707)
	.align		4
.L_707:
        /*02fc*/ 	.word	index@(.nv.constant0._ZN7cutlass13device_kernelIN5flash11enable_sm90INS1_16FlashAttnBwdSm90INS1_25CollectiveMainloopBwdSm90ILi2ELi1ELi1EN4cute5tupleIJNS5_1CILi1EEES8_S8_EEENS6_IJNS7_ILi64EEENS7_ILi80EEENS7_ILi256EEEEEENS_6half_tEfNS_4arch4Sm90ELb1ELb0ELb0ELb0ELb0ELb0ELb1ELb1ELi2ELi1ELi1ELi1ELb0EEENS1_21CollectiveEpilogueBwdISD_SE_SG_Li256ELb0ELb1ELi2EEENS1_25SingleTileBwdLPTSchedulerILb0ELi80ELb0EEEEEEEEEvNT_6ParamsE)
        /*0300*/ 	.short	0x0210
        /*0302*/ 	.short	0x0970


	//----- nvinfo : EIATTR_SW_WAR
	.align		4
.L_708:
        /*0304*/ 	.byte	0x04, 0x36
        /*0306*/ 	.short	(.L_710 - .L_709)
.L_709:
        /*0308*/ 	.word	0x00000008
.L_710:


//--------------------- .nv.info._ZN7cutlass13device_kernelIN5flash11enable_sm90INS1_16FlashAttnBwdSm90INS1_25CollectiveMainloopBwdSm90ILi2ELi1ELi1EN4cute5tupleIJNS5_1CILi1EEES8_S8_EEENS6_IJNS7_ILi64EEENS7_ILi80EEENS7_ILi256EEEEEENS_6half_tEfNS_4arch4Sm90ELb1ELb0ELb0ELb0ELb0ELb0ELb1ELb1ELi2ELi1ELi1ELi1ELb0EEENS1_24CollectiveEpilogueBwdGQAISD_fSG_Li256ELb0ELb0EEENS1_25SingleTileBwdLPTSchedulerILb0ELi80ELb0EEEEEEEEEvNT_6ParamsE --------------------------
	.section	.nv.info._ZN7cutlass13device_kernelIN5flash11enable_sm90INS1_16FlashAttnBwdSm90INS1_25CollectiveMainloopBwdSm90ILi2ELi1ELi1EN4cute5tupleIJNS5_1CILi1EEES8_S8_EEENS6_IJNS7_ILi64EEENS7_ILi80EEENS7_ILi256EEEEEENS_6half_tEfNS_4arch4Sm90ELb1ELb0ELb0ELb0ELb0ELb0ELb1ELb1ELi2ELi1ELi1ELi1ELb0EEENS1_24CollectiveEpilogueBwdGQAISD_fSG_Li256ELb0ELb0EEENS1_25SingleTileBwdLPTSchedulerILb0ELi80ELb0EEEEEEEEEvNT_6ParamsE,"",@"SHT_CUDA_INFO"
	.sectionflags	@""
	.align	4


	//----- nvinfo : EIATTR_CUDA_API_VERSION
	.align		4
        /*0000*/ 	.byte	0x04, 0x37
        /*0002*/ 	.short	(.L_712 - .L_711)
.L_711:
        /*0004*/ 	.word	0x00000082


	//----- nvinfo : EIATTR_KPARAM_INFO
	.align		4
.L_712:
        /*0008*/ 	.byte	0x04, 0x17
        /*000a*/ 	.short	(.L_714 - .L_713)
.L_713:
        /*000c*/ 	.word	0x00000000
        /*0010*/ 	.short	0x0000
        /*0012*/ 	.short	0x0070
        /*0014*/ 	.byte	0x00, 0xf0, 0x01, 0x1c


	//----- nvinfo : EIATTR_SPARSE_MMA_MASK
	.align		4
.L_714:
        /*0018*/ 	.byte	0x03, 0x50
        /*001a*/ 	.short	0x0000


	//----- nvinfo : EIATTR_MAXREG_COUNT
	.align		4
        /*001c*/ 	.byte	0x03, 0x1b
        /*001e*/ 	.short	0x00a8


	//----- nvinfo : EIATTR_NUM_BARRIERS
	.align		4
        /*0020*/ 	.byte	0x02, 0x4c
        /*0022*/ 	.byte	0x0a
	.zero		1


	//----- nvinfo : EIATTR_ANNOTATIONS
	.align		4
        /*0024*/ 	.byte	0x04, 0x55
        /*0026*/ 	.short	(.L_716 - .L_715)


	//   ....[0]....
.L_715:
        /*0028*/ 	.word	0x00000001
        /*002c*/ 	.byte	0xf0, 0x06, 0x00, 0x00, 0x01, 0x00, 0x00, 0x00, 0x90, 0x07, 0x00, 0x00, 0x01, 0x00, 0x00, 0x00
        /*003c*/ 	.byte	0x80, 0x08, 0x00, 0x00, 0x01, 0x00, 0x00, 0x00, 0xa0, 0x08, 0x00, 0x00, 0x01, 0x00, 0x00, 0x00
        /*004c*/ 	.byte	0x60, 0x10, 0x00, 0x00, 0x01, 0x00, 0x00, 0x00, 0x90, 0x10, 0x00, 0x00, 0x01, 0x00, 0x00, 0x00
        /*005c*/ 	.byte	0xd0, 0x86, 0x00, 0x00, 0x01, 0x00, 0x00, 0x00, 0x20, 0x87, 0x00, 0x00, 0x01, 0x00, 0x00, 0x00
        /*006c*/ 	.byte	0x00, 0x9f, 0x00, 0x00, 0x01, 0x00, 0x00, 0x00, 0x80, 0x9f, 0x00, 0x00


	//----- nvinfo : EIATTR_MERCURY_ISA_VERSION
	.align		4
.L_716:
        /*0078*/ 	.byte	0x03, 0x5f
        /*007a*/ 	.short	0x0101


	//----- nvinfo : EIATTR_INT_WARP_WIDE_INSTR_OFFSETS
	.align		4
        /*007c*/ 	.byte	0x04, 0x31
        /*007e*/ 	.short	(.L_718 - .L_717)


	//   ....[0]....
.L_717:
        /*0080*/ 	.word	0x00000180


	//   ....[1]....
        /*0084*/ 	.word	0x00000230


	//----- nvinfo : EIATTR_COOP_GROUP_MASK_REGIDS
	.align		4
.L_718:
        /*0088*/ 	.byte	0x04, 0x29
        /*008a*/ 	.short	(.L_720 - .L_719)


	//   ....[0]....
.L_719:
        /*008c*/ 	.word	0xffffffff


	//   ....[1]....
        /*0090*/ 	.word	0xffffffff


	//   ....[2]....
        /*0094*/ 	.word	0xffffffff


	//   ....[3]....
        /*0098*/ 	.word	0xffffffff


	//   ....[4]....
        /*009c*/ 	.word	0xffffffff


	//   ....[5]....
        /*00a0*/ 	.word	0xffffffff


	//----- nvinfo : EIATTR_COOP_GROUP_INSTR_OFFSETS
	.align		4
.L_720:
        /*00a4*/ 	.byte	0x04, 0x28
        /*00a6*/ 	.short	(.L_722 - .L_721)


	//   ....[0]....
.L_721:
        /*00a8*/ 	.word	0x00000060


	//   ....[1]....
        /*00ac*/ 	.word	0x00000190


	//   ....[2]....
        /*00b0*/ 	.word	0x00000240


	//   ....[3]....
        /*00b4*/ 	.word	0x000003a0


	//   ....[4]....
        /*00b8*/ 	.word	0x00000fc0


	//   ....[5]....
        /*00bc*/ 	.word	0x00008f70


	//----- nvinfo : EIATTR_REG_RECONFIG
	.align		4
.L_722:
        /*00c0*/ 	.byte	0x01, 0x54
	.zero		2


	//----- nvinfo : EIATTR_MBARRIER_INSTR_OFFSETS
	.align		4
        /*00c4*/ 	.byte	0x04, 0x39
        /*00c6*/ 	.short	(.L_724 - .L_723)


	//   ....[0]....
.L_723:
        /*00c8*/ 	.word	0x00000260
        /*00cc*/ 	.word	0x000000ff
        /*00d0*/ 	.word	0x00031800
        /*00d4*/ 	.short	0x0100
        /*00d6*/ 	.byte	0x06
	.zero		1


	//   ....[1]....
        /*00d8*/ 	.word	0x00000350
        /*00dc*/ 	.word	0x000000ff
        /*00e0*/ 	.word	0x00031810
        /*00e4*/ 	.short	0x0100
        /*00e6*/ 	.byte	0x08
	.zero		1


	//   ....[2]....
        /*00e8*/ 	.word	0x00000360
        /*00ec*/ 	.word	0x000000ff
        /*00f0*/ 	.word	0x00031820
        /*00f4*/ 	.short	0x0100
        /*00f6*/ 	.byte	0x08
	.zero		1


	//   ....[3]....
        /*00f8*/ 	.word	0x00000370
        /*00fc*/ 	.word	0x000000ff
        /*0100*/ 	.word	0x00031818
        /*0104*/ 	.short	0x0100
        /*0106*/ 	.byte	0x08
	.zero		1


	//   ....[4]....
        /*0108*/ 	.word	0x00000380
        /*010c*/ 	.word	0x000000ff
        /*0110*/ 	.word	0x00031828
        /*0114*/ 	.short	0x0100
        /*0116*/ 	.byte	0x08
	.zero		1


	//   ....[5]....
        /*0118*/ 	.word	0x000004b0
        /*011c*/ 	.word	0x000000ff
        /*0120*/ 	.word	0x00031830
        /*0124*/ 	.short	0x0100
        /*0126*/ 	.byte	0x08
	.zero		1


	//   ....[6]....
        /*0128*/ 	.word	0x000004c0
        /*012c*/ 	.word	0x000000ff
        /*0130*/ 	.word	0x00031838
        /*0134*/ 	.short	0x0100
        /*0136*/ 	.byte	0x08
	.zero		1


	//   ....[7]....
        /*0138*/ 	.word	0x00000f40
        /*013c*/ 	.word	0x00000011
        /*0140*/ 	.word	0x00031800
        /*0144*/ 	.short	0x010a
        /*0146*/ 	.byte	0x3f
	.zero		1


	//   ....[8]....
        /*0148*/ 	.word	0x00001040
        /*014c*/ 	.word	0x00000011
        /*0150*/ 	.word	0x00031800
        /*0154*/ 	.short	0x010a
        /*0156*/ 	.byte	0x3f
	.zero		1


	//   ....[9]....
        /*0158*/ 	.word	0x00001920
        /*015c*/ 	.word	0x00000010
        /*0160*/ 	.word	0x00031810
        /*0164*/ 	.short	0x010a
        /*0166*/ 	.byte	0x3f
	.zero		1


	//   ....[10]....
        /*0168*/ 	.word	0x000019e0
        /*016c*/ 	.word	0x00000010
        /*0170*/ 	.word	0x00031810
        /*0174*/ 	.short	0x010a
        /*0176*/ 	.byte	0x3f
	.zero		1


	//   ....[11]....
        /*0178*/ 	.word	0x00003570
        /*017c*/ 	.word	0x00000011
        /*0180*/ 	.word	0x00031830
        /*0184*/ 	.short	0x010a
        /*0186*/ 	.byte	0x3f
	.zero		1


	//   ....[12]....
        /*0188*/ 	.word	0x00003630
        /*018c*/ 	.word	0x00000011
        /*0190*/ 	.word	0x00031830
        /*0194*/ 	.short	0x010a
        /*0196*/ 	.byte	0x3f
	.zero		1


	//   ....[13]....
        /*0198*/ 	.word	0x00007a60
        /*019c*/ 	.word	0x00000018
        /*01a0*/ 	.word	0x00000000
        /*01a4*/ 	.short	0x0101
        /*01a6*/ 	.byte	0x3f
	.zero		1


	//   ....[14]....
        /*01a8*/ 	.word	0x00008160
        /*01ac*/ 	.word	0x00000010
        /*01b0*/ 	.word	0x00000000
        /*01b4*/ 	.short	0x0101
        /*01b6*/ 	.byte	0x3f
	.zero		1


	//   ....[15]....
        /*01b8*/ 	.word	0x000095e0
        /*01bc*/ 	.word	0x00000007
        /*01c0*/ 	.word	0x00031820
        /*01c4*/ 	.short	0x010a
        /*01c6*/ 	.byte	0x3f
	.zero		1


	//   ....[16]....
        /*01c8*/ 	.word	0x00009e80
        /*01cc*/ 	.word	0x00000007
        /*01d0*/ 	.word	0x00031838
        /*01d4*/ 	.short	0x010a
        /*01d6*/ 	.byte	0x3f
	.zero		1


	//   ....[17]....
        /*01d8*/ 	.word	0x0000a210
        /*01dc*/ 	.word	0x00000013
        /*01e0*/ 	.word	0x00031820
        /*01e4*/ 	.short	0x010a
        /*01e6*/ 	.byte	0x3f
	.zero		1


	//   ....[18]....
        /*01e8*/ 	.word	0x0000a5f0
        /*01ec*/ 	.word	0x00000007
        /*01f0*/ 	.word	0x00031838
        /*01f4*/ 	.short	0x010a
        /*01f6*/ 	.byte	0x3f
	.zero		1


	//   ....[19]....
        /*01f8*/ 	.word	0x0000aa90
        /*01fc*/ 	.word	0x00000003
        /*0200*/ 	.word	0x00000000
        /*0204*/ 	.short	0x010a
        /*0206*/ 	.byte	0x3f
	.zero		1


	//   ....[20]....
        /*0208*/ 	.word	0x0000ab20
        /*020c*/ 	.word	0x00000011
        /*0210*/ 	.word	0x00000000
        /*0214*/ 	.short	0x010a
        /*0216*/ 	.byte	0x3f
	.zero		1


	//   ....[21]....
        /*0218*/ 	.word	0x0000ab70
        /*021c*/ 	.word	0x00000004
        /*0220*/ 	.word	0x00031838
        /*0224*/ 	.short	0x010a
        /*0226*/ 	.byte	0x3f
	.zero		1


	//   ....[22]....
        /*0228*/ 	.word	0x0000abd0
        /*022c*/ 	.word	0x00000011
        /*0230*/ 	.word	0x00031800
        /*0234*/ 	.short	0x010a
        /*0236*/ 	.byte	0x3f
	.zero		1


	//   ....[23]....
        /*0238*/ 	.word	0x0000ac20
        /*023c*/ 	.word	0x00000010
        /*0240*/ 	.word	0x00031810
        /*0244*/ 	.short	0x010a
        /*0246*/ 	.byte	0x3f
	.zero		1


	//   ....[24]....
        /*0248*/ 	.word	0x0000ac70
        /*024c*/ 	.word	0x00000011
        /*0250*/ 	.word	0x00031830
        /*0254*/ 	.short	0x010a
        /*0256*/ 	.byte	0x3f
	.zero		1


	//   ....[25]....
        /*0258*/ 	.word	0x0000acc0
        /*025c*/ 	.word	0x00000007
        /*0260*/ 	.word	0x00031820
        /*0264*/ 	.short	0x010a
        /*0266*/ 	.byte	0x3f
	.zero		1


	//   ....[26]....
        /*0268*/ 	.word	0x0000ad10
        /*026c*/ 	.word	0x00000007
        /*0270*/ 	.word	0x00031838
        /*0274*/ 	.short	0x010a
        /*0276*/ 	.byte	0x3f
	.zero		1


	//   ....[27]....
        /*0278*/ 	.word	0x0000ad70
        /*027c*/ 	.word	0x00000013
        /*0280*/ 	.word	0x00031820
        /*0284*/ 	.short	0x010a
        /*0286*/ 	.byte	0x3f
	.zero		1


	//   ....[28]....
        /*0288*/ 	.word	0x0000adc0
        /*028c*/ 	.word	0x00000007
        /*0290*/ 	.word	0x00031838
        /*0294*/ 	.short	0x010a
        /*0296*/ 	.byte	0x3f
	.zero		1


	//   ....[29]....
        /*0298*/ 	.word	0x0000ae10
        /*029c*/ 	.word	0x00000003
        /*02a0*/ 	.word	0x00000000
        /*02a4*/ 	.short	0x010a
        /*02a6*/ 	.byte	0x3f
	.zero		1


	//   ....[30]....
        /*02a8*/ 	.word	0x0000ae60
        /*02ac*/ 	.word	0x00000011
        /*02b0*/ 	.word	0x00000000
        /*02b4*/ 	.short	0x010a
        /*02b6*/ 	.byte	0x3f
	.zero		1


	//----- nvinfo : EIATTR_NUM_MBARRIERS
	.align		4
.L_724:
        /*02b8*/ 	.byte	0x03, 0x38
        /*02ba*/ 	.short	0x0007


	//----- nvinfo : EIATTR_EXIT_INSTR_OFFSETS
	.align		4
        /*02bc*/ 	.byte	0x04, 0x1c
        /*02be*/ 	.short	(.L_726 - .L_725)


	//   ....[0]....
.L_725:
        /*02c0*/ 	.word	0x0000abc0


	//----- nvinfo : EIATTR_MAX_THREADS
	.align		4
.L_726:
        /*02c4*/ 	.byte	0x04, 0x05
        /*02c6*/ 	.short	(.L_728 - .L_727)
.L_727:
        /*02c8*/ 	.word	0x00000180
        /*02cc*/ 	.word	0x00000001
        /*02d0*/ 	.word	0x00000001


	//----- nvinfo : EIATTR_CRS_STACK_SIZE
	.align		4
.L_728:
        /*02d4*/ 	.byte	0x04, 0x1e
        /*02d6*/ 	.short	(.L_730 - .L_729)
.L_729:
        /*02d8*/ 	.word	0x00000000


	//----- nvinfo : EIATTR_CBANK_PARAM_SIZE
	.align		4
.L_730:
        /*02dc*/ 	.byte	0x03, 0x19
        /*02de*/ 	.short	0x0770


	//----- nvinfo : EIATTR_PARAM_CBANK
	.align		4
        /*02e0*/ 	.byte	0x04, 0x0a
        /*02e2*/ 	.short	(.L_732 - .L_731)
	.align		4
.L_731:
        /*02e4*/ 	.word	index@(.nv.constant0._ZN7cutlass13device_kernelIN5flash11enable_sm90INS1_16FlashAttnBwdSm90INS1_25CollectiveMainloopBwdSm90ILi2ELi1ELi1EN4cute5tupleIJNS5_1CILi1EEES8_S8_EEENS6_IJNS7_ILi64EEENS7_ILi80EEENS7_ILi256EEEEEENS_6half_tEfNS_4arch4Sm90ELb1ELb0ELb0ELb0ELb0ELb0ELb1ELb1ELi2ELi1ELi1ELi1ELb0EEENS1_24CollectiveEpilogueBwdGQAISD_fSG_Li256ELb0ELb0EEENS1_25SingleTileBwdLPTSchedulerILb0ELi80ELb0EEEEEEEEEvNT_6ParamsE)
        /*02e8*/ 	.short	0x0210
        /*02ea*/ 	.short	0x0770


	//----- nvinfo : EIATTR_SW_WAR
	.align		4
.L_732:
        /*02ec*/ 	.byte	0x04, 0x36
        /*02ee*/ 	.short	(.L_734 - .L_733)
.L_733:
        /*02f0*/ 	.word	0x00000008
.L_734:


//--------------------- .nv.info._ZN7cutlass13device_kernelIN5flash22FlashAttnBwdPreprocessIN4cute5tupleIJNS3_1CILi64EEENS5_ILi256EEEEEENS_6half_tEfNS_4arch4Sm90ELb1ELb0EEEEEvNT_6ParamsE --------------------------
	.section	.nv.info._ZN7cutlass13device_kernelIN5flash22FlashAttnBwdPreprocessIN4cute5tupleIJNS3_1CILi64EEENS5_ILi256EEEEEENS_6half_tEfNS_4arch4Sm90ELb1ELb0EEEEEvNT_6ParamsE,"",@"SHT_CUDA_INFO"
	.sectionflags	@""
	.align	4


	//----- nvinfo : EIATTR_CUDA_API_VERSION
	.align		4
        /*0000*/ 	.byte	0x04, 0x37
        /*0002*/ 	.short	(.L_736 - .L_735)
.L_735:
        /*0004*/ 	.word	0x00000082


	//----- nvinfo : EIATTR_KPARAM_INFO
	.align		4
.L_736:
        /*0008*/ 	.byte	0x04, 0x17
        /*000a*/ 	.short	(.L_738 - .L_737)
.L_737:
        /*000c*/ 	.word	0x00000000
        /*0010*/ 	.short	0x0000
        /*0012*/ 	.short	0x0000
        /*0014*/ 	.byte	0x00, 0xf0, 0xc1, 0x03


	//----- nvinfo : EIATTR_SPARSE_MMA_MASK
	.align		4
.L_738:
        /*0018*/ 	.byte	0x03, 0x50
        /*001a*/ 	.short	0x0000


	//----- nvinfo : EIATTR_MAXREG_COUNT
	.align		4
        /*001c*/ 	.byte	0x03, 0x1b
        /*001e*/ 	.short	0x0080


	//----- nvinfo : EIATTR_MERCURY_ISA_VERSION
	.align		4
        /*0020*/ 	.byte	0x03, 0x5f
        /*0022*/ 	.short	0x0101


	//----- nvinfo : EIATTR_COOP_GROUP_MASK_REGIDS
	.align		4
        /*0024*/ 	.byte	0x04, 0x29
        /*0026*/ 	.short	(.L_740 - .L_739)


	//   ....[0]....
.L_739:
        /*0028*/ 	.word	0xffffffff


	//   ....[1]....
        /*002c*/ 	.word	0xffffffff


	//   ....[2]....
        /*0030*/ 	.word	0xffffffff


	//   ....[3]....
        /*0034*/ 	.word	0xffffffff


	//   ....[4]....
        /*0038*/ 	.word	0xffffffff


	//   ....[5]....
        /*003c*/ 	.word	0xffffffff


	//   ....[6]....
        /*0040*/ 	.word	0xffffffff


	//   ....[7]....
        /*0044*/ 	.word	0xffffffff


	//   ....[8]....
        /*0048*/ 	.word	0xffffffff


	//   ....[9]....
        /*004c*/ 	.word	0xffffffff


	//   ....[10]....
        /*0050*/ 	.word	0xffffffff


	//   ....[11]....
        /*0054*/ 	.word	0xffffffff


	//   ....[12]....
        /*0058*/ 	.word	0xffffffff


	//   ....[13]....
        /*005c*/ 	.word	0xffffffff


	//   ....[14]....
        /*0060*/ 	.word	0xffffffff


	//   ....[15]....
        /*0064*/ 	.word	0xffffffff


	//----- nvinfo : EIATTR_COOP_GROUP_INSTR_OFFSETS
	.align		4
.L_740:
        /*0068*/ 	.byte	0x04, 0x28
        /*006a*/ 	.short	(.L_742 - .L_741)


	//   ....[0]....
.L_741:
        /*006c*/ 	.word	0x00002010


	//   ....[1]....
        /*0070*/ 	.word	0x00002020


	//   ....[2]....
        /*0074*/ 	.word	0x00002030


	//   ....[3]....
        /*0078*/ 	.word	0x00002040


	//   ....[4]....
        /*007c*/ 	.word	0x00002070


	//   ....[5]....
        /*0080*/ 	.word	0x000020a0


	//   ....[6]....
        /*0084*/ 	.word	0x000020d0


	//   ....[7]....
        /*0088*/ 	.word	0x000020f0


	//   ....[8]....
        /*008c*/ 	.word	0x00002140


	//   ....[9]....
        /*0090*/ 	.word	0x00002160


	//   ....[10]....
        /*0094*/ 	.word	0x00002190


	//   ....[11]....
        /*0098*/ 	.word	0x000021b0


	//   ....[12]....
        /*009c*/ 	.word	0x00002260


	//   ....[13]....
        /*00a0*/ 	.word	0x000022a0


	//   ....[14]....
        /*00a4*/ 	.word	0x000022d0


	//   ....[15]....
        /*00a8*/ 	.word	0x000022f0


	//----- nvinfo : EIATTR_EXIT_INSTR_OFFSETS
	.align		4
.L_742:
        /*00ac*/ 	.byte	0x04, 0x1c
        /*00ae*/ 	.short	(.L_744 - .L_743)


	//   ....[0]....
.L_743:
        /*00b0*/ 	.word	0x000028e0


	//   ....[1]....
        /*00b4*/ 	.word	0x00002960


	//----- nvinfo : EIATTR_MAX_THREADS
	.align		4
.L_744:
        /*00b8*/ 	.byte	0x04, 0x05
        /*00ba*/ 	.short	(.L_746 - .L_745)
.L_745:
        /*00bc*/ 	.word	0x00000100
        /*00c0*/ 	.word	0x00000001
        /*00c4*/ 	.word	0x00000001


	//----- nvinfo : EIATTR_CRS_STACK_SIZE
	.align		4
.L_746:
        /*00c8*/ 	.byte	0x04, 0x1e
        /*00ca*/ 	.short	(.L_748 - .L_747)
.L_747:
        /*00cc*/ 	.word	0x00000000


	//----- nvinfo : EIATTR_CBANK_PARAM_SIZE
	.align		4
.L_748:
        /*00d0*/ 	.byte	0x03, 0x19
        /*00d2*/ 	.short	0x00f0


	//----- nvinfo : EIATTR_PARAM_CBANK
	.align		4
        /*00d4*/ 	.byte	0x04, 0x0a
        /*00d6*/ 	.short	(.L_750 - .L_749)
	.align		4
.L_749:
        /*00d8*/ 	.word	index@(.nv.constant0._ZN7cutlass13device_kernelIN5flash22FlashAttnBwdPreprocessIN4cute5tupleIJNS3_1CILi64EEENS5_ILi256EEEEEENS_6half_tEfNS_4arch4Sm90ELb1ELb0EEEEEvNT_6ParamsE)
        /*00dc*/ 	.short	0x0210
        /*00de*/ 	.short	0x00f0


	//----- nvinfo : EIATTR_SW_WAR
	.align		4
.L_750:
        /*00e0*/ 	.byte	0x04, 0x36
        /*00e2*/ 	.short	(.L_752 - .L_751)
.L_751:
        /*00e4*/ 	.word	0x00000008
.L_752:


//--------------------- .nv.info._ZN7cutlass13device_kernelIN5flash11enable_sm90INS1_16FlashAttnBwdSm90INS1_25CollectiveMainloopBwdSm90ILi2ELi1ELi1EN4cute5tupleIJNS5_1CILi1EEES8_S8_EEENS6_IJNS7_ILi64EEENS7_ILi80EEENS7_ILi256EEEEEENS_6half_tEfNS_4arch4Sm90ELb1ELb0ELb0ELb1ELb0ELb0ELb1ELb1ELi2ELi1ELi1ELi1ELb0EEENS1_21CollectiveEpilogueBwdISD_SE_SG_Li256ELb1ELb1ELi2EEENS1_25SingleTileBwdLPTSchedulerILb1ELi80ELb0EEEEEEEEEvNT_6ParamsE --------------------------
	.section	.nv.info._ZN7cutlass13device_kernelIN5flash11enable_sm90INS1_16FlashAttnBwdSm90INS1_25CollectiveMainloopBwdSm90ILi2ELi1ELi1EN4cute5tupleIJNS5_1CILi1EEES8_S8_EEENS6_IJNS7_ILi64EEENS7_ILi80EEENS7_ILi256EEEEEENS_6half_tEfNS_4arch4Sm90ELb1ELb0ELb0ELb1ELb0ELb0ELb1ELb1ELi2ELi1ELi1ELi1ELb0EEENS1_21CollectiveEpilogueBwdISD_SE_SG_Li256ELb1ELb1ELi2EEENS1_25SingleTileBwdLPTSchedulerILb1ELi80ELb0EEEEEEEEEvNT_6ParamsE,"",@"SHT_CUDA_INFO"
	.sectionflags	@""
	.align	4


	//----- nvinfo : EIATTR_CUDA_API_VERSION
	.align		4
        /*0000*/ 	.byte	0x04, 0x37
        /*0002*/ 	.short	(.L_754 - .L_753)
.L_753:
        /*0004*/ 	.word	0x00000082


	//----- nvinfo : EIATTR_KPARAM_INFO
	.align		4
.L_754:
        /*0008*/ 	.byte	0x04, 0x17
        /*000a*/ 	.short	(.L_756 - .L_755)
.L_755:
        /*000c*/ 	.word	0x00000000
        /*0010*/ 	.short	0x0000
        /*0012*/ 	.short	0x0070
        /*0014*/ 	.byte	0x00, 0xf0, 0x01, 0x1a


	//----- nvinfo : EIATTR_SPARSE_MMA_MASK
	.align		4
.L_756:
        /*0018*/ 	.byte	0x03, 0x50
        /*001a*/ 	.short	0x0000


	//----- nvinfo : EIATTR_MAXREG_COUNT
	.align		4
        /*001c*/ 	.byte	0x03, 0x1b
        /*001e*/ 	.short	0x00a8


	//----- nvinfo : EIATTR_NUM_BARRIERS
	.align		4
        /*0020*/ 	.byte	0x02, 0x4c
        /*0022*/ 	.byte	0x0a
	.zero		1


	//----- nvinfo : EIATTR_ANNOTATIONS
	.align		4
        /*0024*/ 	.byte	0x04, 0x55
        /*0026*/ 	.short	(.L_758 - .L_757)


	//   ....[0]....
.L_757:
        /*0028*/ 	.word	0x00000001
        /*002c*/ 	.byte	0xc0, 0x02, 0x00, 0x00, 0x01, 0x00, 0x00, 0x00, 0x40, 0x07, 0x00, 0x00, 0x01, 0x00, 0x00, 0x00
        /*003c*/ 	.byte	0xf0, 0x07, 0x00, 0x00, 0x01, 0x00, 0x00, 0x00, 0x10, 0x0a, 0x00, 0x00, 0x01, 0x00, 0x00, 0x00
        /*004c*/ 	.byte	0xd0, 0x0c, 0x00, 0x00, 0x01, 0x00, 0x00, 0x00, 0x50, 0x16, 0x00, 0x00, 0x01, 0x00, 0x00, 0x00
        /*005c*/ 	.byte	0x60, 0x16, 0x00, 0x00, 0x01, 0x00, 0x00, 0x00, 0x70, 0x16, 0x00, 0x00, 0x01, 0x00, 0x00, 0x00
        /*006c*/ 	.byte	0x30, 0x97, 0x00, 0x00, 0x01, 0x00, 0x00, 0x00, 0x70, 0x97, 0x00, 0x00, 0x01, 0x00, 0x00, 0x00
        /*007c*/ 	.byte	0x90, 0xb5, 0x00, 0x00, 0x01, 0x00, 0x00, 0x00, 0xc0, 0xb5, 0x00, 0x00, 0x01, 0x00, 0x00, 0x00
        /*008c*/ 	.byte	0x40, 0xf3, 0x00, 0x00


	//----- nvinfo : EIATTR_MERCURY_ISA_VERSION
	.align		4
.L_758:
        /*0090*/ 	.byte	0x03, 0x5f
        /*0092*/ 	.short	0x0101


	//----- nvinfo : EIATTR_INT_WARP_WIDE_INSTR_OFFSETS
	.align		4
        /*0094*/ 	.byte	0x04, 0x31
        /*0096*/ 	.short	(.L_760 - .L_759)


	//   ....[0]....
.L_759:
        /*0098*/ 	.word	0x00000190


	//   ....[1]....
        /*009c*/ 	.word	0x000001c0


	//----- nvinfo : EIATTR_COOP_GROUP_MASK_REGIDS
	.align		4
.L_760:
        /*00a0*/ 	.byte	0x04, 0x29
        /*00a2*/ 	.short	(.L_762 - .L_761)


	//   ....[0]....
.L_761:
        /*00a4*/ 	.word	0xffffffff


	//   ....[1]....
        /*00a8*/ 	.word	0xffffffff


	//   ....[2]....
        /*00ac*/ 	.word	0xffffffff


	//   ....[3]....
        /*00b0*/ 	.word	0xffffffff


	//   ....[4]....
        /*00b4*/ 	.word	0xffffffff


	//   ....[5]....
        /*00b8*/ 	.word	0xffffffff


	//----- nvinfo : EIATTR_COOP_GROUP_INSTR_OFFSETS
	.align		4
.L_762:
        /*00bc*/ 	.byte	0x04, 0x28
        /*00be*/ 	.short	(.L_764 - .L_763)


	//   ....[0]....
.L_763:
        /*00c0*/ 	.word	0x00000060


	//   ....[1]....
        /*00c4*/ 	.word	0x000001a0


	//   ....[2]....
        /*00c8*/ 	.word	0x00000220


	//   ....[3]....
        /*00cc*/ 	.word	0x00000400


	//   ....[4]....
        /*00d0*/ 	.word	0x00001530


	//   ....[5]....
        /*00d4*/ 	.word	0x0000d040


	//----- nvinfo : EIATTR_REG_RECONFIG
	.align		4
.L_764:
        /*00d8*/ 	.byte	0x01, 0x54
	.zero		2


	//----- nvinfo : EIATTR_MBARRIER_INSTR_OFFSETS
	.align		4
        /*00dc*/ 	.byte	0x04, 0x39
        /*00de*/ 	.short	(.L_766 - .L_765)


	//   ....[0]....
.L_765:
        /*00e0*/ 	.word	0x00000290
        /*00e4*/ 	.word	0x000000ff
        /*00e8*/ 	.word	0x00031600
        /*00ec*/ 	.short	0x0100
        /*00ee*/ 	.byte	0x06
	.zero		1


	//   ....[1]....
        /*00f0*/ 	.word	0x000003b0
        /*00f4*/ 	.word	0x000000ff
        /*00f8*/ 	.word	0x00031610
        /*00fc*/ 	.short	0x0100
        /*00fe*/ 	.byte	0x08
	.zero		1


	//   ....[2]....
        /*0100*/ 	.word	0x000003c0
        /*0104*/ 	.word	0x000000ff
        /*0108*/ 	.word	0x00031620
        /*010c*/ 	.short	0x0100
        /*010e*/ 	.byte	0x08
	.zero		1


	//   ....[3]....
        /*0110*/ 	.word	0x000003d0
        /*0114*/ 	.word	0x000000ff
        /*0118*/ 	.word	0x00031618
        /*011c*/ 	.short	0x0100
        /*011e*/ 	.byte	0x08
	.zero		1


	//   ....[4]....
        /*0120*/ 	.word	0x000003e0
        /*0124*/ 	.word	0x000000ff
        /*0128*/ 	.word	0x00031628
        /*012c*/ 	.short	0x0100
        /*012e*/ 	.byte	0x08
	.zero		1


	//   ....[5]....
        /*0130*/ 	.word	0x00000510
        /*0134*/ 	.word	0x000000ff
        /*0138*/ 	.word	0x00031630
        /*013c*/ 	.short	0x0100
        /*013e*/ 	.byte	0x08
	.zero		1


	//   ....[6]....
        /*0140*/ 	.word	0x00000520
        /*0144*/ 	.word	0x000000ff
        /*0148*/ 	.word	0x00031638
        /*014c*/ 	.short	0x0100
        /*014e*/ 	.byte	0x08
	.zero		1


	//   ....[7]....
        /*0150*/ 	.word	0x00001510
        /*0154*/ 	.word	0x000000e1
        /*0158*/ 	.word	0x00031600
        /*015c*/ 	.short	0x010a
        /*015e*/ 	.byte	0x3f
	.zero		1


	//   ....[8]....
        /*0160*/ 	.word	0x00001630
        /*0164*/ 	.word	0x000000e1
        /*0168*/ 	.word	0x00031600
        /*016c*/ 	.short	0x010a
        /*016e*/ 	.byte	0x3f
	.zero		1


	//   ....[9]....
        /*0170*/ 	.word	0x00001ea0
        /*0174*/ 	.word	0x000000e0
        /*0178*/ 	.word	0x00031610
        /*017c*/ 	.short	0x010a
        /*017e*/ 	.byte	0x3f
	.zero		1


	//   ....[10]....
        /*0180*/ 	.word	0x00001f60
        /*0184*/ 	.word	0x000000e0
        /*0188*/ 	.word	0x00031610
        /*018c*/ 	.short	0x010a
        /*018e*/ 	.byte	0x3f
	.zero		1


	//   ....[11]....
        /*0190*/ 	.word	0x00003af0
        /*0194*/ 	.word	0x000000e1
        /*0198*/ 	.word	0x00031630
        /*019c*/ 	.short	0x010a
        /*019e*/ 	.byte	0x3f
	.zero		1


	//   ....[12]....
        /*01a0*/ 	.word	0x00003bb0
        /*01a4*/ 	.word	0x000000e1
        /*01a8*/ 	.word	0x00031630
        /*01ac*/ 	.short	0x010a
        /*01ae*/ 	.byte	0x3f
	.zero		1


	//   ....[13]....
        /*01b0*/ 	.word	0x00008070
        /*01b4*/ 	.word	0x00000018
        /*01b8*/ 	.word	0x00000000
        /*01bc*/ 	.short	0x0101
        /*01be*/ 	.byte	0x3f
	.zero		1


	//   ....[14]....
        /*01c0*/ 	.word	0x00008770
        /*01c4*/ 	.word	0x000000e0
        /*01c8*/ 	.word	0x00000000
        /*01cc*/ 	.short	0x0101
        /*01ce*/ 	.byte	0x3f
	.zero		1


	//   ....[15]....
        /*01d0*/ 	.word	0x0000dca0
        /*01d4*/ 	.word	0x00000006
        /*01d8*/ 	.word	0x00031620
        /*01dc*/ 	.short	0x010a
        /*01de*/ 	.byte	0x3f
	.zero		1


	//   ....[16]....
        /*01e0*/ 	.word	0x0000e710
        /*01e4*/ 	.word	0x00000006
        /*01e8*/ 	.word	0x00031638
        /*01ec*/ 	.short	0x010a
        /*01ee*/ 	.byte	0x3f
	.zero		1


	//   ....[17]....
        /*01f0*/ 	.word	0x0000ea60
        /*01f4*/ 	.word	0x00000014
        /*01f8*/ 	.word	0x00031620
        /*01fc*/ 	.short	0x010a
        /*01fe*/ 	.byte	0x3f
	.zero		1


	//   ....[18]....
        /*0200*/ 	.word	0x0000eea0
        /*0204*/ 	.word	0x00000006
        /*0208*/ 	.word	0x00031638
        /*020c*/ 	.short	0x010a
        /*020e*/ 	.byte	0x3f
	.zero		1


	//   ....[19]....
        /*0210*/ 	.word	0x0000f410
        /*0214*/ 	.word	0x00000005
        /*0218*/ 	.word	0x00000000
        /*021c*/ 	.short	0x010a
        /*021e*/ 	.byte	0x3f
	.zero		1


	//   ....[20]....
        /*0220*/ 	.word	0x0000f4a0
        /*0224*/ 	.word	0x00000003
        /*0228*/ 	.word	0x00000000
        /*022c*/ 	.short	0x010a
        /*022e*/ 	.byte	0x3f
	.zero		1


	//   ....[21]....
        /*0230*/ 	.word	0x0000f4f0
        /*0234*/ 	.word	0x00000002
        /*0238*/ 	.word	0x00031638
        /*023c*/ 	.short	0x010a
        /*023e*/ 	.byte	0x3f
	.zero		1


	//   ....[22]....
        /*0240*/ 	.word	0x0000f550
        /*0244*/ 	.word	0x000000e1
        /*0248*/ 	.word	0x00031600
        /*024c*/ 	.short	0x010a
        /*024e*/ 	.byte	0x3f
	.zero		1


	//   ....[23]....
        /*0250*/ 	.word	0x0000f5a0
        /*0254*/ 	.word	0x000000e0
        /*0258*/ 	.word	0x00031610
        /*025c*/ 	.short	0x010a
        /*025e*/ 	.byte	0x3f
	.zero		1


	//   ....[24]....
        /*0260*/ 	.word	0x0000f5f0
        /*0264*/ 	.word	0x000000e1
        /*0268*/ 	.word	0x00031630
        /*026c*/ 	.short	0x010a
        /*026e*/ 	.byte	0x3f
	.zero		1


	//   ....[25]....
        /*0270*/ 	.word	0x0000f640
        /*0274*/ 	.word	0x00000006
        /*0278*/ 	.word	0x00031620
        /*027c*/ 	.short	0x010a
        /*027e*/ 	.byte	0x3f
	.zero		1


	//   ....[26]....
        /*0280*/ 	.word	0x0000f690
        /*0284*/ 	.word	0x00000006
        /*0288*/ 	.word	0x00031638
        /*028c*/ 	.short	0x010a
        /*028e*/ 	.byte	0x3f
	.zero		1


	//   ....[27]....
        /*0290*/ 	.word	0x0000f6f0
        /*0294*/ 	.word	0x00000014
        /*0298*/ 	.word	0x00031620
        /*029c*/ 	.short	0x010a
        /*029e*/ 	.byte	0x3f
	.zero		1


	//   ....[28]....
        /*02a0*/ 	.word	0x0000f740
        /*02a4*/ 	.word	0x00000006
        /*02a8*/ 	.word	0x00031638
        /*02ac*/ 	.short	0x010a
        /*02ae*/ 	.byte	0x3f
	.zero		1


	//   ....[29]....
        /*02b0*/ 	.word	0x0000f790
        /*02b4*/ 	.word	0x00000005
        /*02b8*/ 	.word	0x00000000
        /*02bc*/ 	.short	0x010a
        /*02be*/ 	.byte	0x3f
	.zero		1


	//   ....[30]....
        /*02c0*/ 	.word	0x0000f7e0
        /*02c4*/ 	.word	0x00000003
        /*02c8*/ 	.word	0x00000000
        /*02cc*/ 	.short	0x010a
        /*02ce*/ 	.byte	0x3f
	.zero		1


	//----- nvinfo : EIATTR_NUM_MBARRIERS
	.align		4
.L_766:
        /*02d0*/ 	.byte	0x03, 0x38
        /*02d2*/ 	.short	0x0007


	//----- nvinfo : EIATTR_EXIT_INSTR_OFFSETS
	.align		4
        /*02d4*/ 	.byte	0x04, 0x1c
        /*02d6*/ 	.short	(.L_768 - .L_767)


	//   ....[0]....
.L_767:
        /*02d8*/ 	.word	0x0000f540


	//----- nvinfo : EIATTR_MAX_THREADS
	.align		4
.L_768:
        /*02dc*/ 	.byte	0x04, 0x05
        /*02de*/ 	.short	(.L_770 - .L_769)
.L_769:
        /*02e0*/ 	.word	0x00000180
        /*02e4*/ 	.word	0x00000001
        /*02e8*/ 	.word	0x00000001


	//----- nvinfo : EIATTR_CRS_STACK_SIZE
	.align		4
.L_770:
        /*02ec*/ 	.byte	0x04, 0x1e
        /*02ee*/ 	.short	(.L_772 - .L_771)
.L_771:
        /*02f0*/ 	.word	0x00000000


	//----- nvinfo : EIATTR_CBANK_PARAM_SIZE
	.align		4
.L_772:
        /*02f4*/ 	.byte	0x03, 0x19
        /*02f6*/ 	.short	0x06f0


	//----- nvinfo : EIATTR_PARAM_CBANK
	.align		4
        /*02f8*/ 	.byte	0x04, 0x0a
        /*02fa*/ 	.short	(.L_774 - .L_773)
	.align		4
.L_773:
        /*02fc*/ 	.word	index@(.nv.constant0._ZN7cutlass13device_kernelIN5flash11enable_sm90INS1_16FlashAttnBwdSm90INS1_25CollectiveMainloopBwdSm90ILi2ELi1ELi1EN4cute5tupleIJNS5_1CILi1EEES8_S8_EEENS6_IJNS7_ILi64EEENS7_ILi80EEENS7_ILi256EEEEEENS_6half_tEfNS_4arch4Sm90ELb1ELb0ELb0ELb1ELb0ELb0ELb1ELb1ELi2ELi1ELi1ELi1ELb0EEENS1_21CollectiveEpilogueBwdISD_SE_SG_Li256ELb1ELb1ELi2EEENS1_25SingleTileBwdLPTSchedulerILb1ELi80ELb0EEEEEEEEEvNT_6ParamsE)
        /*0300*/ 	.short	0x0210
        /*0302*/ 	.short	0x06f0


	//----- nvinfo : EIATTR_SW_WAR
	.align		4
.L_774:
        /*0304*/ 	.byte	0x04, 0x36
        /*0306*/ 	.short	(.L_776 - .L_775)
.L_775:
        /*0308*/ 	.word	0x00000008
.L_776:


//--------------------- .nv.info._ZN7cutlass13device_kernelIN5flash32FlashAttnBwdPostprocessConvertdQIN4cute5tupleIJNS3_1CILi80EEENS5_ILi256EEEEEENS_6half_tEfNS_4arch4Sm90ELi256ENS3_8TiledMMAINS3_8MMA_AtomIJNS3_4SM904GMMA25MMA_64x16x16_F32F16F16_SSILNSF_5MajorE1ELSH_1ELNSF_7ScaleInE1ELSI_1EEEEEENS3_6LayoutINS4_IJNS5_ILi2EEENS5_ILi1EEESN_EEENS4_IJSN_NS5_ILi0EEESP_EEEEENS4_IJNS3_10UnderscoreESS_SS_EEEEELb1EEEEEvNT_6ParamsE --------------------------
	.section	.nv.info._ZN7cutlass13device_kernelIN5flash32FlashAttnBwdPostprocessConvertdQIN4cute5tupleIJNS3_1CILi80EEENS5_ILi256EEEEEENS_6half_tEfNS_4arch4Sm90ELi256ENS3_8TiledMMAINS3_8MMA_AtomIJNS3_4SM904GMMA25MMA_64x16x16_F32F16F16_SSILNSF_5MajorE1ELSH_1ELNSF_7ScaleInE1ELSI_1EEEEEENS3_6LayoutINS4_IJNS5_ILi2EEENS5_ILi1EEESN_EEENS4_IJSN_NS5_ILi0EEESP_EEEEENS4_IJNS3_10UnderscoreESS_SS_EEEEELb1EEEEEvNT_6ParamsE,"",@"SHT_CUDA_INFO"
	.sectionflags	@""
	.align	4


	//----- nvinfo : EIATTR_CUDA_API_VERSION
	.align		4
        /*0000*/ 	.byte	0x04, 0x37
        /*0002*/ 	.short	(.L_778 - .L_777)
.L_777:
        /*0004*/ 	.word	0x00000082


	//----- nvinfo : EIATTR_KPARAM_INFO
	.align		4
.L_778:
        /*0008*/ 	.byte	0x04, 0x17
        /*000a*/ 	.short	(.L_780 - .L_779)
.L_779:
        /*000c*/ 	.word	0x00000000
        /*0010*/ 	.short	0x0000
        /*0012*/ 	.short	0x0000
        /*0014*/ 	.byte	0x00, 0xf0, 0xc1, 0x01


	//----- nvinfo : EIATTR_SPARSE_MMA_MASK
	.align		4
.L_780:
        /*0018*/ 	.byte	0x03, 0x50
        /*001a*/ 	.short	0x0000


	//----- nvinfo : EIATTR_MAXREG_COUNT
	.align		4
        /*001c*/ 	.byte	0x03, 0x1b
        /*001e*/ 	.short	0x0080


	//----- nvinfo : EIATTR_NUM_BARRIERS
	.align		4
        /*0020*/ 	.byte	0x02, 0x4c
        /*0022*/ 	.byte	0x01
	.zero		1


	//----- nvinfo : EIATTR_MERCURY_ISA_VERSION
	.align		4
        /*0024*/ 	.byte	0x03, 0x5f
        /*0026*/ 	.short	0x0101


	//----- nvinfo : EIATTR_MBARRIER_INSTR_OFFSETS
	.align		4
        /*0028*/ 	.byte	0x04, 0x39
        /*002a*/ 	.short	(.L_782 - .L_781)


	//   ....[0]....
.L_781:
        /*002c*/ 	.word	0x00000490
        /*0030*/ 	.word	0x000000ff
        /*0034*/ 	.word	0x0001e000
        /*0038*/ 	.short	0x0100
        /*003a*/ 	.byte	0x06
	.zero		1


	//   ....[1]....
        /*003c*/ 	.word	0x000005a0
        /*0040*/ 	.word	0x00000002
        /*0044*/ 	.word	0x0001e000
        /*0048*/ 	.short	0x010a
        /*004a*/ 	.byte	0x3f
	.zero		1


	//----- nvinfo : EIATTR_NUM_MBARRIERS
	.align		4
.L_782:
        /*004c*/ 	.byte	0x03, 0x38
        /*004e*/ 	.short	0x0001


	//----- nvinfo : EIATTR_EXIT_INSTR_OFFSETS
	.align		4
        /*0050*/ 	.byte	0x04, 0x1c
        /*0052*/ 	.short	(.L_784 - .L_783)


	//   ....[0]....
.L_783:
        /*0054*/ 	.word	0x000001a0


	//   ....[1]....
        /*0058*/ 	.word	0x00001e40


	//   ....[2]....
        /*005c*/ 	.word	0x00001f10


	//----- nvinfo : EIATTR_MAX_THREADS
	.align		4
.L_784:
        /*0060*/ 	.byte	0x04, 0x05
        /*0062*/ 	.short	(.L_786 - .L_785)
.L_785:
        /*0064*/ 	.word	0x00000100
        /*0068*/ 	.word	0x00000001
        /*006c*/ 	.word	0x00000001


	//----- nvinfo : EIATTR_CRS_STACK_SIZE
	.align		4
.L_786:
        /*0070*/ 	.byte	0x04, 0x1e
        /*0072*/ 	.short	(.L_788 - .L_787)
.L_787:
        /*0074*/ 	.word	0x00000000


	//----- nvinfo : EIATTR_CBANK_PARAM_SIZE
	.align		4
.L_788:
        /*0078*/ 	.byte	0x03, 0x19
        /*007a*/ 	.short	0x0070


	//----- nvinfo : EIATTR_PARAM_CBANK
	.align		4
        /*007c*/ 	.byte	0x04, 0x0a
        /*007e*/ 	.short	(.L_790 - .L_789)
	.align		4
.L_789:
        /*0080*/ 	.word	index@(.nv.constant0._ZN7cutlass13device_kernelIN5flash32FlashAttnBwdPostprocessConvertdQIN4cute5tupleIJNS3_1CILi80EEENS5_ILi256EEEEEENS_6half_tEfNS_4arch4Sm90ELi256ENS3_8TiledMMAINS3_8MMA_AtomIJNS3_4SM904GMMA25MMA_64x16x16_F32F16F16_SSILNSF_5MajorE1ELSH_1ELNSF_7ScaleInE1ELSI_1EEEEEENS3_6LayoutINS4_IJNS5_ILi2EEENS5_ILi1EEESN_EEENS4_IJSN_NS5_ILi0EEESP_EEEEENS4_IJNS3_10UnderscoreESS_SS_EEEEELb1EEEEEvNT_6ParamsE)
        /*0084*/ 	.short	0x0210
        /*0086*/ 	.short	0x0070


	//----- nvinfo : EIATTR_SW_WAR
	.align		4
.L_790:
        /*0088*/ 	.byte	0x04, 0x36
        /*008a*/ 	.short	(.L_792 - .L_791)
.L_791:
        /*008c*/ 	.word	0x00000008
.L_792:


//--------------------- .nv.info._ZN7cutlass13device_kernelIN5flash32FlashAttnBwdPostprocessConvertdQIN4cute5tupleIJNS3_1CILi64EEENS5_ILi256EEEEEENS_6half_tEfNS_4arch4Sm90ELi256ENS3_8TiledMMAINS3_8MMA_AtomIJNS3_4SM904GMMA25MMA_64x64x16_F32F16F16_SSILNSF_5MajorE1ELSH_0ELNSF_7ScaleInE1ELSI_1EEEEEENS3_6LayoutINS4_IJNS5_ILi2EEENS5_ILi1EEESN_EEENS4_IJSN_NS5_ILi0EEESP_EEEEENS4_IJNS3_10UnderscoreESS_SS_EEEEELb1EEEEEvNT_6ParamsE --------------------------
	.section	.nv.info._ZN7cutlass13device_kernelIN5flash32FlashAttnBwdPostprocessConvertdQIN4cute5tupleIJNS3_1CILi64EEENS5_ILi256EEEEEENS_6half_tEfNS_4arch4Sm90ELi256ENS3_8TiledMMAINS3_8MMA_AtomIJNS3_4SM904GMMA25MMA_64x64x16_F32F16F16_SSILNSF_5MajorE1ELSH_0ELNSF_7ScaleInE1ELSI_1EEEEEENS3_6LayoutINS4_IJNS5_ILi2EEENS5_ILi1EEESN_EEENS4_IJSN_NS5_ILi0EEESP_EEEEENS4_IJNS3_10UnderscoreESS_SS_EEEEELb1EEEEEvNT_6ParamsE,"",@"SHT_CUDA_INFO"
	.sectionflags	@""
	.align	4


	//----- nvinfo : EIATTR_CUDA_API_VERSION
	.align		4
        /*0000*/ 	.byte	0x04, 0x37
        /*0002*/ 	.short	(.L_794 - .L_793)
.L_793:
        /*0004*/ 	.word	0x00000082


	//----- nvinfo : EIATTR_KPARAM_INFO
	.align		4
.L_794:
        /*0008*/ 	.byte	0x04, 0x17
        /*000a*/ 	.short	(.L_796 - .L_795)
.L_795:
        /*000c*/ 	.word	0x00000000
        /*0010*/ 	.short	0x0000
        /*0012*/ 	.short	0x0000
        /*0014*/ 	.byte	0x00, 0xf0, 0xc1, 0x01


	//----- nvinfo : EIATTR_SPARSE_MMA_MASK
	.align		4
.L_796:
        /*0018*/ 	.byte	0x03, 0x50
        /*001a*/ 	.short	0x0000


	//----- nvinfo : EIATTR_MAXREG_COUNT
	.align		4
        /*001c*/ 	.byte	0x03, 0x1b
        /*001e*/ 	.short	0x0080


	//----- nvinfo : EIATTR_NUM_BARRIERS
	.align		4
        /*0020*/ 	.byte	0x02, 0x4c
        /*0022*/ 	.byte	0x01
	.zero		1


	//----- nvinfo : EIATTR_MERCURY_ISA_VERSION
	.align		4
        /*0024*/ 	.byte	0x03, 0x5f
        /*0026*/ 	.short	0x0101


	//----- nvinfo : EIATTR_MBARRIER_INSTR_OFFSETS
	.align		4
        /*0028*/ 	.byte	0x04, 0x39
        /*002a*/ 	.short	(.L_798 - .L_797)


	//   ....[0]....
.L_797:
        /*002c*/ 	.word	0x000004a0
        /*0030*/ 	.word	0x000000ff
        /*0034*/ 	.word	0x00018000
        /*0038*/ 	.short	0x0100
        /*003a*/ 	.byte	0x06
	.zero		1


	//   ....[1]....
        /*003c*/ 	.word	0x000005b0
        /*0040*/ 	.word	0x00000002
        /*0044*/ 	.word	0x00018000
        /*0048*/ 	.short	0x010a
        /*004a*/ 	.byte	0x3f
	.zero		1


	//----- nvinfo : EIATTR_NUM_MBARRIERS
	.align		4
.L_798:
        /*004c*/ 	.byte	0x03, 0x38
        /*004e*/ 	.short	0x0001


	//----- nvinfo : EIATTR_EXIT_INSTR_OFFSETS
	.align		4
        /*0050*/ 	.byte	0x04, 0x1c
        /*0052*/ 	.short	(.L_800 - .L_799)


	//   ....[0]....
.L_799:
        /*0054*/ 	.word	0x000001b0


	//   ....[1]....
        /*0058*/ 	.word	0x00001970


	//   ....[2]....
        /*005c*/ 	.word	0x00001a40


	//----- nvinfo : EIATTR_MAX_THREADS
	.align		4
.L_800:
        /*0060*/ 	.byte	0x04, 0x05
        /*0062*/ 	.short	(.L_802 - .L_801)
.L_801:
        /*0064*/ 	.word	0x00000100
        /*0068*/ 	.word	0x00000001
        /*006c*/ 	.word	0x00000001


	//----- nvinfo : EIATTR_CRS_STACK_SIZE
	.align		4
.L_802:
        /*0070*/ 	.byte	0x04, 0x1e
        /*0072*/ 	.short	(.L_804 - .L_803)
.L_803:
        /*0074*/ 	.word	0x00000000


	//----- nvinfo : EIATTR_CBANK_PARAM_SIZE
	.align		4
.L_804:
        /*0078*/ 	.byte	0x03, 0x19
        /*007a*/ 	.short	0x0070


	//----- nvinfo : EIATTR_PARAM_CBANK
	.align		4
        /*007c*/ 	.byte	0x04, 0x0a
        /*007e*/ 	.short	(.L_806 - .L_805)
	.align		4
.L_805:
        /*0080*/ 	.word	index@(.nv.constant0._ZN7cutlass13device_kernelIN5flash32FlashAttnBwdPostprocessConvertdQIN4cute5tupleIJNS3_1CILi64EEENS5_ILi256EEEEEENS_6half_tEfNS_4arch4Sm90ELi256ENS3_8TiledMMAINS3_8MMA_AtomIJNS3_4SM904GMMA25MMA_64x64x16_F32F16F16_SSILNSF_5MajorE1ELSH_0ELNSF_7ScaleInE1ELSI_1EEEEEENS3_6LayoutINS4_IJNS5_ILi2EEENS5_ILi1EEESN_EEENS4_IJSN_NS5_ILi0EEESP_EEEEENS4_IJNS3_10UnderscoreESS_SS_EEEEELb1EEEEEvNT_6ParamsE)
        /*0084*/ 	.short	0x0210
        /*0086*/ 	.short	0x0070


	//----- nvinfo : EIATTR_SW_WAR
	.align		4
.L_806:
        /*0088*/ 	.byte	0x04, 0x36
        /*008a*/ 	.short	(.L_808 - .L_807)
.L_807:
        /*008c*/ 	.word	0x00000008
.L_808:


//--------------------- .nv.info._ZN7cutlass13device_kernelIN5flash11enable_sm90INS1_16FlashAttnBwdSm90INS1_25CollectiveMainloopBwdSm90ILi2ELi1ELi1EN4cute5tupleIJNS5_1CILi1EEES8_S8_EEENS6_IJNS7_ILi64EEENS7_ILi80EEENS7_ILi256EEEEEENS_6half_tEfNS_4arch4Sm90ELb1ELb0ELb0ELb1ELb0ELb0ELb1ELb1ELi2ELi1ELi1ELi1ELb0EEENS1_24CollectiveEpilogueBwdGQAISD_fSG_Li256ELb1ELb0EEENS1_25SingleTileBwdLPTSchedulerILb1ELi80ELb0EEEEEEEEEvNT_6ParamsE --------------------------
	.section	.nv.info._ZN7cutlass13device_kernelIN5flash11enable_sm90INS1_16FlashAttnBwdSm90INS1_25CollectiveMainloopBwdSm90ILi2ELi1ELi1EN4cute5tupleIJNS5_1CILi1EEES8_S8_EEENS6_IJNS7_ILi64EEENS7_ILi80EEENS7_ILi256EEEEEENS_6half_tEfNS_4arch4Sm90ELb1ELb0ELb0ELb1ELb0ELb0ELb1ELb1ELi2ELi1ELi1ELi1ELb0EEENS1_24CollectiveEpilogueBwdGQAISD_fSG_Li256ELb1ELb0EEENS1_25SingleTileBwdLPTSchedulerILb1ELi80ELb0EEEEEEEEEvNT_6ParamsE,"",@"SHT_CUDA_INFO"
	.sectionflags	@""
	.align	4


	//----- nvinfo : EIATTR_CUDA_API_VERSION
	.align		4
        /*0000*/ 	.byte	0x04, 0x37
        /*0002*/ 	.short	(.L_810 - .L_809)
.L_809:
        /*0004*/ 	.word	0x00000082


	//----- nvinfo : EIATTR_KPARAM_INFO
	.align		4
.L_810:
        /*0008*/ 	.byte	0x04, 0x17
        /*000a*/ 	.short	(.L_812 - .L_811)
.L_811:
        /*000c*/ 	.word	0x00000000
        /*0010*/ 	.short	0x0000
        /*0012*/ 	.short	0x0070
        /*0014*/ 	.byte	0x00, 0xf0, 0x01, 0x1c


	//----- nvinfo : EIATTR_SPARSE_MMA_MASK
	.align		4
.L_812:
        /*0018*/ 	.byte	0x03, 0x50
        /*001a*/ 	.short	0x0000


	//----- nvinfo : EIATTR_MAXREG_COUNT
	.align		4
        /*001c*/ 	.byte	0x03, 0x1b
        /*001e*/ 	.short	0x00a8


	//----- nvinfo : EIATTR_NUM_BARRIERS
	.align		4
        /*0020*/ 	.byte	0x02, 0x4c
        /*0022*/ 	.byte	0x0a
	.zero		1


	//----- nvinfo : EIATTR_ANNOTATIONS
	.align		4
        /*0024*/ 	.byte	0x04, 0x55
        /*0026*/ 	.short	(.L_814 - .L_813)


	//   ....[0]....
.L_813:
        /*0028*/ 	.word	0x00000001
        /*002c*/ 	.byte	0xc0, 0x02, 0x00, 0x00, 0x01, 0x00, 0x00, 0x00, 0x10, 0x07, 0x00, 0x00, 0x01, 0x00, 0x00, 0x00
        /*003c*/ 	.byte	0xa0, 0x07, 0x00, 0x00, 0x01, 0x00, 0x00, 0x00, 0xd0, 0x09, 0x00, 0x00, 0x01, 0x00, 0x00, 0x00
        /*004c*/ 	.byte	0xa0, 0x15, 0x00, 0x00, 0x01, 0x00, 0x00, 0x00, 0xb0, 0x15, 0x00, 0x00, 0x01, 0x00, 0x00, 0x00
        /*005c*/ 	.byte	0xe0, 0x8b, 0x00, 0x00, 0x01, 0x00, 0x00, 0x00, 0x30, 0xb8, 0x00, 0x00


	//----- nvinfo : EIATTR_MERCURY_ISA_VERSION
	.align		4
.L_814:
        /*0068*/ 	.byte	0x03, 0x5f
        /*006a*/ 	.short	0x0101


	//----- nvinfo : EIATTR_INT_WARP_WIDE_INSTR_OFFSETS
	.align		4
        /*006c*/ 	.byte	0x04, 0x31
        /*006e*/ 	.short	(.L_816 - .L_815)


	//   ....[0]....
.L_815:
        /*0070*/ 	.word	0x00000190


	//   ....[1]....
        /*0074*/ 	.word	0x000001c0


	//----- nvinfo : EIATTR_COOP_GROUP_MASK_REGIDS
	.align		4
.L_816:
        /*0078*/ 	.byte	0x04, 0x29
        /*007a*/ 	.short	(.L_818 - .L_817)


	//   ....[0]....
.L_817:
        /*007c*/ 	.word	0xffffffff


	//   ....[1]....
        /*0080*/ 	.word	0xffffffff


	//   ....[2]....
        /*0084*/ 	.word	0xffffffff


	//   ....[3]....
        /*0088*/ 	.word	0xffffffff


	//   ....[4]....
        /*008c*/ 	.word	0xffffffff


	//   ....[5]....
        /*0090*/ 	.word	0xffffffff


	//----- nvinfo : EIATTR_COOP_GROUP_INSTR_OFFSETS
	.align		4
.L_818:
        /*0094*/ 	.byte	0x04, 0x28
        /*0096*/ 	.short	(.L_820 - .L_819)


	//   ....[0]....
.L_819:
        /*0098*/ 	.word	0x00000060


	//   ....[1]....
        /*009c*/ 	.word	0x000001a0


	//   ....[2]....
        /*00a0*/ 	.word	0x00000220


	//   ....[3]....
        /*00a4*/ 	.word	0x00000400


	//   ....[4]....
        /*00a8*/ 	.word	0x000014a0


	//   ....[5]....
        /*00ac*/ 	.word	0x00009530


	//----- nvinfo : EIATTR_REG_RECONFIG
	.align		4
.L_820:
        /*00b0*/ 	.byte	0x01, 0x54
	.zero		2


	//----- nvinfo : EIATTR_MBARRIER_INSTR_OFFSETS
	.align		4
        /*00b4*/ 	.byte	0x04, 0x39
        /*00b6*/ 	.short	(.L_822 - .L_821)


	//   ....[0]....
.L_821:
        /*00b8*/ 	.word	0x00000290
        /*00bc*/ 	.word	0x000000ff
        /*00c0*/ 	.word	0x00031800
        /*00c4*/ 	.short	0x0100
        /*00c6*/ 	.byte	0x06
	.zero		1


	//   ....[1]....
        /*00c8*/ 	.word	0x000003b0
        /*00cc*/ 	.word	0x000000ff
        /*00d0*/ 	.word	0x00031810
        /*00d4*/ 	.short	0x0100
        /*00d6*/ 	.byte	0x08
	.zero		1


	//   ....[2]....
        /*00d8*/ 	.word	0x000003c0
        /*00dc*/ 	.word	0x000000ff
        /*00e0*/ 	.word	0x00031820
        /*00e4*/ 	.short	0x0100
        /*00e6*/ 	.byte	0x08
	.zero		1


	//   ....[3]....
        /*00e8*/ 	.word	0x000003d0
        /*00ec*/ 	.word	0x000000ff
        /*00f0*/ 	.word	0x00031818
        /*00f4*/ 	.short	0x0100
        /*00f6*/ 	.byte	0x08
	.zero		1


	//   ....[4]....
        /*00f8*/ 	.word	0x000003e0
        /*00fc*/ 	.word	0x000000ff
        /*0100*/ 	.word	0x00031828
        /*0104*/ 	.short	0x0100
        /*0106*/ 	.byte	0x08
	.zero		1


	//   ....[5]....
        /*0108*/ 	.word	0x00000510
        /*010c*/ 	.word	0x000000ff
        /*0110*/ 	.word	0x00031830
        /*0114*/ 	.short	0x0100
        /*0116*/ 	.byte	0x08
	.zero		1


	//   ....[6]....
        /*0118*/ 	.word	0x00000520
        /*011c*/ 	.word	0x000000ff
        /*0120*/ 	.word	0x00031838
        /*0124*/ 	.short	0x0100
        /*0126*/ 	.byte	0x08
	.zero		1


	//   ....[7]....
        /*0128*/ 	.word	0x000014c0
        /*012c*/ 	.word	0x00000011
        /*0130*/ 	.word	0x00031800
        /*0134*/ 	.short	0x010a
        /*0136*/ 	.byte	0x3f
	.zero		1


	//   ....[8]....
        /*0138*/ 	.word	0x00001580
        /*013c*/ 	.word	0x00000011
        /*0140*/ 	.word	0x00031800
        /*0144*/ 	.short	0x010a
        /*0146*/ 	.byte	0x3f
	.zero		1


	//   ....[9]....
        /*0148*/ 	.word	0x00001dd0
        /*014c*/ 	.word	0x00000010
        /*0150*/ 	.word	0x00031810
        /*0154*/ 	.short	0x010a
        /*0156*/ 	.byte	0x3f
	.zero		1


	//   ....[10]....
        /*0158*/ 	.word	0x00001e90
        /*015c*/ 	.word	0x00000010
        /*0160*/ 	.word	0x00031810
        /*0164*/ 	.short	0x010a
        /*0166*/ 	.byte	0x3f
	.zero		1


	//   ....[11]....
        /*0168*/ 	.word	0x00003a30
        /*016c*/ 	.word	0x00000011
        /*0170*/ 	.word	0x00031830
        /*0174*/ 	.short	0x010a
        /*0176*/ 	.byte	0x3f
	.zero		1


	//   ....[12]....
        /*0178*/ 	.word	0x00003af0
        /*017c*/ 	.word	0x00000011
        /*0180*/ 	.word	0x00031830
        /*0184*/ 	.short	0x010a
        /*0186*/ 	.byte	0x3f
	.zero		1


	//   ....[13]....
        /*0188*/ 	.word	0x00007f60
        /*018c*/ 	.word	0x00000018
        /*0190*/ 	.word	0x00000000
        /*0194*/ 	.short	0x0101
        /*0196*/ 	.byte	0x3f
	.zero		1


	//   ....[14]....
        /*0198*/ 	.word	0x00008650
        /*019c*/ 	.word	0x00000010
        /*01a0*/ 	.word	0x00000000
        /*01a4*/ 	.short	0x0101
        /*01a6*/ 	.byte	0x3f
	.zero		1


	//   ....[15]....
        /*01a8*/ 	.word	0x0000a190
        /*01ac*/ 	.word	0x00000006
        /*01b0*/ 	.word	0x00031820
        /*01b4*/ 	.short	0x010a
        /*01b6*/ 	.byte	0x3f
	.zero		1


	//   ....[16]....
        /*01b8*/ 	.word	0x0000ac00
        /*01bc*/ 	.word	0x00000006
        /*01c0*/ 	.word	0x00031838
        /*01c4*/ 	.short	0x010a
        /*01c6*/ 	.byte	0x3f
	.zero		1


	//   ....[17]....
        /*01c8*/ 	.word	0x0000af50
        /*01cc*/ 	.word	0x00000014
        /*01d0*/ 	.word	0x00031820
        /*01d4*/ 	.short	0x010a
        /*01d6*/ 	.byte	0x3f
	.zero		1


	//   ....[18]....
        /*01d8*/ 	.word	0x0000b390
        /*01dc*/ 	.word	0x00000006
        /*01e0*/ 	.word	0x00031838
        /*01e4*/ 	.short	0x010a
        /*01e6*/ 	.byte	0x3f
	.zero		1


	//   ....[19]....
        /*01e8*/ 	.word	0x0000b900
        /*01ec*/ 	.word	0x00000005
        /*01f0*/ 	.word	0x00000000
        /*01f4*/ 	.short	0x010a
        /*01f6*/ 	.byte	0x3f
	.zero		1


	//   ....[20]....
        /*01f8*/ 	.word	0x0000b990
        /*01fc*/ 	.word	0x00000003
        /*0200*/ 	.word	0x00000000
        /*0204*/ 	.short	0x010a
        /*0206*/ 	.byte	0x3f
	.zero		1


	//   ....[21]....
        /*0208*/ 	.word	0x0000b9e0
        /*020c*/ 	.word	0x00000002
        /*0210*/ 	.word	0x00031838
        /*0214*/ 	.short	0x010a
        /*0216*/ 	.byte	0x3f
	.zero		1


	//   ....[22]....
        /*0218*/ 	.word	0x0000ba40
        /*021c*/ 	.word	0x00000011
        /*0220*/ 	.word	0x00031800
        /*0224*/ 	.short	0x010a
        /*0226*/ 	.byte	0x3f
	.zero		1


	//   ....[23]....
        /*0228*/ 	.word	0x0000ba90
        /*022c*/ 	.word	0x00000010
        /*0230*/ 	.word	0x00031810
        /*0234*/ 	.short	0x010a
        /*0236*/ 	.byte	0x3f
	.zero		1


	//   ....[24]....
        /*0238*/ 	.word	0x0000bae0
        /*023c*/ 	.word	0x00000011
        /*0240*/ 	.word	0x00031830
        /*0244*/ 	.short	0x010a
        /*0246*/ 	.byte	0x3f
	.zero		1


	//   ....[25]....
        /*0248*/ 	.word	0x0000bb30
        /*024c*/ 	.word	0x00000006
        /*0250*/ 	.word	0x00031820
        /*0254*/ 	.short	0x010a
        /*0256*/ 	.byte	0x3f
	.zero		1


	//   ....[26]....
        /*0258*/ 	.word	0x0000bb80
        /*025c*/ 	.word	0x00000006
        /*0260*/ 	.word	0x00031838
        /*0264*/ 	.short	0x010a
        /*0266*/ 	.byte	0x3f
	.zero		1


	//   ....[27]....
        /*0268*/ 	.word	0x0000bbe0
        /*026c*/ 	.word	0x00000014
        /*0270*/ 	.word	0x00031820
        /*0274*/ 	.short	0x010a
        /*0276*/ 	.byte	0x3f
	.zero		1


	//   ....[28]....
        /*0278*/ 	.word	0x0000bc30
        /*027c*/ 	.word	0x00000006
        /*0280*/ 	.word	0x00031838
        /*0284*/ 	.short	0x010a
        /*0286*/ 	.byte	0x3f
	.zero		1


	//   ....[29]....
        /*0288*/ 	.word	0x0000bc80
        /*028c*/ 	.word	0x00000005
        /*0290*/ 	.word	0x00000000
        /*0294*/ 	.short	0x010a
        /*0296*/ 	.byte	0x3f
	.zero		1


	//   ....[30]....
        /*0298*/ 	.word	0x0000bcd0
        /*029c*/ 	.word	0x00000003
        /*02a0*/ 	.word	0x00000000
        /*02a4*/ 	.short	0x010a
        /*02a6*/ 	.byte	0x3f
	.zero		1


	//----- nvinfo : EIATTR_NUM_MBARRIERS
	.align		4
.L_822:
        /*02a8*/ 	.byte	0x03, 0x38
        /*02aa*/ 	.short	0x0007


	//----- nvinfo : EIATTR_EXIT_INSTR_OFFSETS
	.align		4
        /*02ac*/ 	.byte	0x04, 0x1c
        /*02ae*/ 	.short	(.L_824 - .L_823)


	//   ....[0]....
.L_823:
        /*02b0*/ 	.word	0x0000ba30


	//----- nvinfo : EIATTR_MAX_THREADS
	.align		4
.L_824:
        /*02b4*/ 	.byte	0x04, 0x05
        /*02b6*/ 	.short	(.L_826 - .L_825)
.L_825:
        /*02b8*/ 	.word	0x00000180
        /*02bc*/ 	.word	0x00000001
        /*02c0*/ 	.word	0x00000001


	//----- nvinfo : EIATTR_CRS_STACK_SIZE
	.align		4
.L_826:
        /*02c4*/ 	.byte	0x04, 0x1e
        /*02c6*/ 	.short	(.L_828 - .L_827)
.L_827:
        /*02c8*/ 	.word	0x00000000


	//----- nvinfo : EIATTR_CBANK_PARAM_SIZE
	.align		4
.L_828:
        /*02cc*/ 	.byte	0x03, 0x19
        /*02ce*/ 	.short	0x0770


	//----- nvinfo : EIATTR_PARAM_CBANK
	.align		4
        /*02d0*/ 	.byte	0x04, 0x0a
        /*02d2*/ 	.short	(.L_830 - .L_829)
	.align		4
.L_829:
        /*02d4*/ 	.word	index@(.nv.constant0._ZN7cutlass13device_kernelIN5flash11enable_sm90INS1_16FlashAttnBwdSm90INS1_25CollectiveMainloopBwdSm90ILi2ELi1ELi1EN4cute5tupleIJNS5_1CILi1EEES8_S8_EEENS6_IJNS7_ILi64EEENS7_ILi80EEENS7_ILi256EEEEEENS_6half_tEfNS_4arch4Sm90ELb1ELb0ELb0ELb1ELb0ELb0ELb1ELb1ELi2ELi1ELi1ELi1ELb0EEENS1_24CollectiveEpilogueBwdGQAISD_fSG_Li256ELb1ELb0EEENS1_25SingleTileBwdLPTSchedulerILb1ELi80ELb0EEEEEEEEEvNT_6ParamsE)
        /*02d8*/ 	.short	0x0210
        /*02da*/ 	.short	0x0770


	//----- nvinfo : EIATTR_SW_WAR
	.align		4
.L_830:
        /*02dc*/ 	.byte	0x04, 0x36
        /*02de*/ 	.short	(.L_832 - .L_831)
.L_831:
        /*02e0*/ 	.word	0x00000008
.L_832:


//--------------------- .nv.info._ZN7cutlass13device_kernelIN5flash22FlashAttnBwdPreprocessIN4cute5tupleIJNS3_1CILi64EEENS5_ILi256EEEEEENS_6half_tEfNS_4arch4Sm90ELb1ELb1EEEEEvNT_6ParamsE --------------------------
	.section	.nv.info._ZN7cutlass13device_kernelIN5flash22FlashAttnBwdPreprocessIN4cute5tupleIJNS3_1CILi64EEENS5_ILi256EEEEEENS_6half_tEfNS_4arch4Sm90ELb1ELb1EEEEEvNT_6ParamsE,"",@"SHT_CUDA_INFO"
	.sectionflags	@""
	.align	4


	//----- nvinfo : EIATTR_CUDA_API_VERSION
	.align		4
        /*0000*/ 	.byte	0x04, 0x37
        /*0002*/ 	.short	(.L_834 - .L_833)
.L_833:
        /*0004*/ 	.word	0x00000082


	//----- nvinfo : EIATTR_KPARAM_INFO
	.align		4
.L_834:
        /*0008*/ 	.byte	0x04, 0x17
        /*000a*/ 	.short	(.L_836 - .L_835)
.L_835:
        /*000c*/ 	.word	0x00000000
        /*0010*/ 	.short	0x0000
        /*0012*/ 	.short	0x0000
        /*0014*/ 	.byte	0x00, 0xf0, 0xc1, 0x03


	//----- nvinfo : EIATTR_SPARSE_MMA_MASK
	.align		4
.L_836:
        /*0018*/ 	.byte	0x03, 0x50
        /*001a*/ 	.short	0x0000


	//----- nvinfo : EIATTR_MAXREG_COUNT
	.align		4
        /*001c*/ 	.byte	0x03, 0x1b
        /*001e*/ 	.short	0x0080


	//----- nvinfo : EIATTR_MERCURY_ISA_VERSION
	.align		4
        /*0020*/ 	.byte	0x03, 0x5f
        /*0022*/ 	.short	0x0101


	//----- nvinfo : EIATTR_COOP_GROUP_MASK_REGIDS
	.align		4
        /*0024*/ 	.byte	0x04, 0x29
        /*0026*/ 	.short	(.L_838 - .L_837)


	//   ....[0]....
.L_837:
        /*0028*/ 	.word	0xffffffff


	//   ....[1]....
        /*002c*/ 	.word	0xffffffff


	//   ....[2]....
        /*0030*/ 	.word	0xffffffff


	//   ....[3]....
        /*0034*/ 	.word	0xffffffff


	//   ....[4]....
        /*0038*/ 	.word	0xffffffff


	//   ....[5]....
        /*003c*/ 	.word	0xffffffff


	//   ....[6]....
        /*0040*/ 	.word	0xffffffff


	//   ....[7]....
        /*0044*/ 	.word	0xffffffff


	//   ....[8]....
        /*0048*/ 	.word	0xffffffff


	//   ....[9]....
        /*004c*/ 	.word	0xffffffff


	//   ....[10]....
        /*0050*/ 	.word	0xffffffff


	//   ....[11]....
        /*0054*/ 	.word	0xffffffff


	//   ....[12]....
        /*0058*/ 	.word	0xffffffff


	//   ....[13]....
        /*005c*/ 	.word	0xffffffff


	//   ....[14]....
        /*0060*/ 	.word	0xffffffff


	//   ....[15]....
        /*0064*/ 	.word	0xffffffff


	//----- nvinfo : EIATTR_COOP_GROUP_INSTR_OFFSETS
	.align		4
.L_838:
        /*0068*/ 	.byte	0x04, 0x28
        /*006a*/ 	.short	(.L_840 - .L_839)


	//   ....[0]....
.L_839:
        /*006c*/ 	.word	0x000028c0


	//   ....[1]....
        /*0070*/ 	.word	0x000028d0


	//   ....[2]....
        /*0074*/ 	.word	0x000028e0


	//   ....[3]....
        /*0078*/ 	.word	0x000028f0


	//   ....[4]....
        /*007c*/ 	.word	0x00002920


	//   ....[5]....
        /*0080*/ 	.word	0x00002940


	//   ....[6]....
        /*0084*/ 	.word	0x00002960


	//   ....[7]....
        /*0088*/ 	.word	0x00002970


	//   ....[8]....
        /*008c*/ 	.word	0x000029b0


	//   ....[9]....
        /*0090*/ 	.word	0x000029d0


	//   ....[10]....
        /*0094*/ 	.word	0x000029e0


	//   ....[11]....
        /*0098*/ 	.word	0x000029f0


	//   ....[12]....
        /*009c*/ 	.word	0x00002a50


	//   ....[13]....
        /*00a0*/ 	.word	0x00002a80


	//   ....[14]....
        /*00a4*/ 	.word	0x00002aa0


	//   ....[15]....
        /*00a8*/ 	.word	0x00002ac0


	//----- nvinfo : EIATTR_EXIT_INSTR_OFFSETS
	.align		4
.L_840:
        /*00ac*/ 	.byte	0x04, 0x1c
        /*00ae*/ 	.short	(.L_842 - .L_841)


	//   ....[0]....
.L_841:
        /*00b0*/ 	.word	0x00000320


	//   ....[1]....
        /*00b4*/ 	.word	0x00003270


	//   ....[2]....
        /*00b8*/ 	.word	0x00003310


	//----- nvinfo : EIATTR_MAX_THREADS
	.align		4
.L_842:
        /*00bc*/ 	.byte	0x04, 0x05
        /*00be*/ 	.short	(.L_844 - .L_843)
.L_843:
        /*00c0*/ 	.word	0x00000100
        /*00c4*/ 	.word	0x00000001
        /*00c8*/ 	.word	0x00000001


	//----- nvinfo : EIATTR_CRS_STACK_SIZE
	.align		4
.L_844:
        /*00cc*/ 	.byte	0x04, 0x1e
        /*00ce*/ 	.short	(.L_846 - .L_845)
.L_845:
        /*00d0*/ 	.word	0x00000000


	//----- nvinfo : EIATTR_CBANK_PARAM_SIZE
	.align		4
.L_846:
        /*00d4*/ 	.byte	0x03, 0x19
        /*00d6*/ 	.short	0x00f0


	//----- nvinfo : EIATTR_PARAM_CBANK
	.align		4
        /*00d8*/ 	.byte	0x04, 0x0a
        /*00da*/ 	.short	(.L_848 - .L_847)
	.align		4
.L_847:
        /*00dc*/ 	.word	index@(.nv.constant0._ZN7cutlass13device_kernelIN5flash22FlashAttnBwdPreprocessIN4cute5tupleIJNS3_1CILi64EEENS5_ILi256EEEEEENS_6half_tEfNS_4arch4Sm90ELb1ELb1EEEEEvNT_6ParamsE)
        /*00e0*/ 	.short	0x0210
        /*00e2*/ 	.short	0x00f0


	//----- nvinfo : EIATTR_SW_WAR
	.align		4
.L_848:
        /*00e4*/ 	.byte	0x04, 0x36
        /*00e6*/ 	.short	(.L_850 - .L_849)
.L_849:
        /*00e8*/ 	.word	0x00000008
.L_850:


//--------------------- .nv.callgraph             --------------------------
	.section	.nv.callgraph,"",@"SHT_CUDA_CALLGRAPH"
	.align	4
	.sectionentsize	8
	.align		4
        /*0000*/ 	.word	0x00000000
	.align		4
        /*0004*/ 	.word	0xffffffff
	.align		4
        /*0008*/ 	.word	index@(_ZN7cutlass13device_kernelIN5flash11enable_sm90INS1_16FlashAttnBwdSm90INS1_25CollectiveMainloopBwdSm90ILi2ELi1ELi1EN4cute5tupleIJNS5_1CILi1EEES8_S8_EEENS6_IJNS7_ILi64EEENS7_ILi80EEENS7_ILi256EEEEEENS_6half_tEfNS_4arch4Sm90ELb0ELb0ELb1ELb0ELb0ELb0ELb1ELb1ELi2ELi1ELi1ELi1ELb0EEENS1_21CollectiveEpilogueBwdISD_SE_SG_Li256ELb0ELb1ELi2EEENS1_19SingleTileSchedulerILb0ELb0ELb0ELi80EEEEEEEEEvNT_6ParamsE)
	.align		4
        /*000c*/ 	.word	index@(__assertfail)
	.align		4
        /*0010*/ 	.word	index@(_ZN7cutlass13device_kernelIN5flash11enable_sm90INS1_16FlashAttnBwdSm90INS1_25CollectiveMainloopBwdSm90ILi2ELi1ELi1EN4cute5tupleIJNS5_1CILi1EEES8_S8_EEENS6_IJNS7_ILi64EEENS7_ILi80EEENS7_ILi256EEEEEENS_6half_tEfNS_4arch4Sm90ELb0ELb1ELb1ELb0ELb0ELb0ELb1ELb1ELi2ELi1ELi1ELi1ELb0EEENS1_21CollectiveEpilogueBwdISD_SE_SG_Li256ELb0ELb1ELi2EEENS1_19SingleTileSchedulerILb0ELb0ELb0ELi80EEEEEEEEEvNT_6ParamsE)
	.align		4
        /*0014*/ 	.word	index@(__assertfail)
	.align		4
        /*0018*/ 	.word	index@(_ZN7cutlass13device_kernelIN5flash11enable_sm90INS1_16FlashAttnBwdSm90INS1_25CollectiveMainloopBwdSm90ILi2ELi1ELi1EN4cute5tupleIJNS5_1CILi1EEES8_S8_EEENS6_IJNS7_ILi64EEENS7_ILi80EEENS7_ILi256EEEEEENS_6half_tEfNS_4arch4Sm90ELb1ELb0ELb1ELb0ELb0ELb0ELb1ELb1ELi2ELi1ELi1ELi1ELb0EEENS1_21CollectiveEpilogueBwdISD_SE_SG_Li256ELb0ELb1ELi2EEENS1_25SingleTileBwdLPTSchedulerILb0ELi80ELb0EEEEEEEEEvNT_6ParamsE)
	.align		4
        /*001c*/ 	.word	index@(__assertfail)
	.align		4
        /*0020*/ 	.word	index@(_ZN7cutlass13device_kernelIN5flash11enable_sm90INS1_16FlashAttnBwdSm90INS1_25CollectiveMainloopBwdSm90ILi2ELi1ELi1EN4cute5tupleIJNS5_1CILi1EEES8_S8_EEENS6_IJNS7_ILi64EEENS7_ILi80EEENS7_ILi256EEEEEENS_6half_tEfNS_4arch4Sm90ELb0ELb0ELb0ELb0ELb0ELb0ELb1ELb1ELi2ELi1ELi1ELi1ELb0EEENS1_21CollectiveEpilogueBwdISD_SE_SG_Li256ELb0ELb1ELi2EEENS1_19SingleTileSchedulerILb0ELb0ELb0ELi80EEEEEEEEEvNT_6ParamsE)
	.align		4
        /*0024*/ 	.word	index@(__assertfail)
	.align		4
        /*0028*/ 	.word	index@(_ZN7cutlass13device_kernelIN5flash11enable_sm90INS1_16FlashAttnBwdSm90INS1_25CollectiveMainloopBwdSm90ILi2ELi1ELi1EN4cute5tupleIJNS5_1CILi1EEES8_S8_EEENS6_IJNS7_ILi64EEENS7_ILi80EEENS7_ILi256EEEEEENS_6half_tEfNS_4arch4Sm90ELb0ELb1ELb0ELb0ELb0ELb0ELb1ELb1ELi2ELi1ELi1ELi1ELb0EEENS1_21CollectiveEpilogueBwdISD_SE_SG_Li256ELb0ELb1ELi2EEENS1_19SingleTileSchedulerILb0ELb0ELb0ELi80EEEEEEEEEvNT_6ParamsE)
	.align		4
        /*002c*/ 	.word	index@(__assertfail)
	.align		4
        /*0030*/ 	.word	index@(_ZN7cutlass13device_kernelIN5flash11enable_sm90INS1_16FlashAttnBwdSm90INS1_25CollectiveMainloopBwdSm90ILi2ELi1ELi1EN4cute5tupleIJNS5_1CILi1EEES8_S8_EEENS6_IJNS7_ILi64EEENS7_ILi80EEENS7_ILi256EEEEEENS_6half_tEfNS_4arch4Sm90ELb1ELb0ELb0ELb0ELb0ELb0ELb1ELb1ELi2ELi1ELi1ELi1ELb0EEENS1_21CollectiveEpilogueBwdISD_SE_SG_Li256ELb0ELb1ELi2EEENS1_25SingleTileBwdLPTSchedulerILb0ELi80ELb0EEEEEEEEEvNT_6ParamsE)
	.align		4
        /*0034*/ 	.word	index@(__assertfail)
	.align		4
        /*0038*/ 	.word	0x00000000
	.align		4
        /*003c*/ 	.word	0xfffffffe
	.align		4
        /*0040*/ 	.word	0x00000000
	.align		4
        /*0044*/ 	.word	0xfffffffd
	.align		4
        /*0048*/ 	.word	0x00000000
	.align		4
        /*004c*/ 	.word	0xfffffffc


//--------------------- .nv.constant4             --------------------------
	.section	.nv.constant4,"a",@progbits
	.align	8
	.align		8
.nv.constant4:
        /*0000*/ 	.dword	__assertfail
	.align		8
        /*0008*/ 	.dword	__unnamed_1
	.align		8
        /*0010*/ 	.dword	__unnamed_2
	.align		8
        /*0018*/ 	.dword	_ZN77_INTERNAL_002f1f51_41_flash_bwd_hdim256_fp16_softcapall_sm90_cu_93b96ec2_33674cuda3std3__45__cpo5beginE
	.align		8
        /*0020*/ 	.dword	_ZN77_INTERNAL_002f1f51_41_flash_bwd_hdim256_fp16_softcapall_sm90_cu_93b96ec2_33674cuda3std3__45__cpo3endE
	.align		8
        /*0028*/ 	.dword	_ZN77_INTERNAL_002f1f51_41_flash_bwd_hdim256_fp16_softcapall_sm90_cu_93b96ec2_33674cuda3std3__45__cpo6cbeginE
	.align		8
        /*0030*/ 	.dword	_ZN77_INTERNAL_002f1f51_41_flash_bwd_hdim256_fp16_softcapall_sm90_cu_93b96ec2_33674cuda3std3__45__cpo4cendE
	.align		8
        /*0038*/ 	.dword	_ZN77_INTERNAL_002f1f51_41_flash_bwd_hdim256_fp16_softcapall_sm90_cu_93b96ec2_33674cuda3std3__479_GLOBAL__N__002f1f51_41_flash_bwd_hdim256_fp16_softcapall_sm90_cu_93b96ec2_33676ignoreE
	.align		8
        /*0040*/ 	.dword	_ZN77_INTERNAL_002f1f51_41_flash_bwd_hdim256_fp16_softcapall_sm90_cu_93b96ec2_33674cuda3std3__419piecewise_constructE
	.align		8
        /*0048*/ 	.dword	_ZN77_INTERNAL_002f1f51_41_flash_bwd_hdim256_fp16_softcapall_sm90_cu_93b96ec2_33674cuda3std3__48in_placeE
	.align		8
        /*0050*/ 	.dword	_ZN77_INTERNAL_002f1f51_41_flash_bwd_hdim256_fp16_softcapall_sm90_cu_93b96ec2_33674cuda3std6ranges3__45__cpo4swapE
	.align		8
        /*0058*/ 	.dword	_ZN77_INTERNAL_002f1f51_41_flash_bwd_hdim256_fp16_softcapall_sm90_cu_93b96ec2_33674cuda3std6ranges3__45__cpo9iter_moveE
	.align		8
        /*0060*/ 	.dword	_ZN77_INTERNAL_002f1f51_41_flash_bwd_hdim256_fp16_softcapall_sm90_cu_93b96ec2_33674cute7productE
	.align		8
        /*0068*/ 	.dword	_ZN77_INTERNAL_002f1f51_41_flash_bwd_hdim256_fp16_softcapall_sm90_cu_93b96ec2_33674cute1_E
	.align		8
        /*0070*/ 	.dword	$str$23
	.align		8
        /*0078*/ 	.dword	$str$24


//--------------------- .text._ZN7cutlass13device_kernelIN5flash11enable_sm90INS1_16FlashAttnBwdSm90INS1_25CollectiveMainloopBwdSm90ILi2ELi1ELi1EN4cute5tupleIJNS5_1CILi1EEES8_S8_EEENS6_IJNS7_ILi64EEENS7_ILi80EEENS7_ILi256EEEEEENS_6half_tEfNS_4arch4Sm90ELb0ELb0ELb1ELb0ELb0ELb0ELb1ELb1ELi2ELi1ELi1ELi1ELb0EEENS1_21CollectiveEpilogueBwdISD_SE_SG_Li256ELb0ELb1ELi2EEENS1_19SingleTileSchedulerILb0ELb0ELb0ELi80EEEEEEEEEvNT_6ParamsE --------------------------
	.section	.text._ZN7cutlass13device_kernelIN5flash11enable_sm90INS1_16FlashAttnBwdSm90INS1_25CollectiveMainloopBwdSm90ILi2ELi1ELi1EN4cute5tupleIJNS5_1CILi1EEES8_S8_EEENS6_IJNS7_ILi64EEENS7_ILi80EEENS7_ILi256EEEEEENS_6half_tEfNS_4arch4Sm90ELb0ELb0ELb1ELb0ELb0ELb0ELb1ELb1ELi2ELi1ELi1ELi1ELb0EEENS1_21CollectiveEpilogueBwdISD_SE_SG_Li256ELb0ELb1ELi2EEENS1_19SingleTileSchedulerILb0ELb0ELb0ELi80EEEEEEEEEvNT_6ParamsE,"ax",@progbits
	.align	128
.text._ZN7cutlass13device_kernelIN5flash11enable_sm90INS1_16FlashAttnBwdSm90INS1_25CollectiveMainloopBwdSm90ILi2ELi1ELi1EN4cute5tupleIJNS5_1CILi1EEES8_S8_EEENS6_IJNS7_ILi64EEENS7_ILi80EEENS7_ILi256EEEEEENS_6half_tEfNS_4arch4Sm90ELb0ELb0ELb1ELb0ELb0ELb0ELb1ELb1ELi2ELi1ELi1ELi1ELb0EEENS1_21CollectiveEpilogueBwdISD_SE_SG_Li256ELb0ELb1ELi2EEENS1_19SingleTileSchedulerILb0ELb0ELb0ELi80EEEEEEEEEvNT_6ParamsE:
        .type           _ZN7cutlass13device_kernelIN5flash11enable_sm90INS1_16FlashAttnBwdSm90INS1_25CollectiveMainloopBwdSm90ILi2ELi1ELi1EN4cute5tupleIJNS5_1CILi1EEES8_S8_EEENS6_IJNS7_ILi64EEENS7_ILi80EEENS7_ILi256EEEEEENS_6half_tEfNS_4arch4Sm90ELb0ELb0ELb1ELb0ELb0ELb0ELb1ELb1ELi2ELi1ELi1ELi1ELb0EEENS1_21CollectiveEpilogueBwdISD_SE_SG_Li256ELb0ELb1ELi2EEENS1_19SingleTileSchedulerILb0ELb0ELb0ELi80EEEEEEEEEvNT_6ParamsE,@function
        .size           _ZN7cutlass13device_kernelIN5flash11enable_sm90INS1_16FlashAttnBwdSm90INS1_25CollectiveMainloopBwdSm90ILi2ELi1ELi1EN4cute5tupleIJNS5_1CILi1EEES8_S8_EEENS6_IJNS7_ILi64EEENS7_ILi80EEENS7_ILi256EEEEEENS_6half_tEfNS_4arch4Sm90ELb0ELb0ELb1ELb0ELb0ELb0ELb1ELb1ELi2ELi1ELi1ELi1ELb0EEENS1_21CollectiveEpilogueBwdISD_SE_SG_Li256ELb0ELb1ELi2EEENS1_19SingleTileSchedulerILb0ELb0ELb0ELi80EEEEEEEEEvNT_6ParamsE,(.L_x_2197 - _ZN7cutlass13device_kernelIN5flash11enable_sm90INS1_16FlashAttnBwdSm90INS1_25CollectiveMainloopBwdSm90ILi2ELi1ELi1EN4cute5tupleIJNS5_1CILi1EEES8_S8_EEENS6_IJNS7_ILi64EEENS7_ILi80EEENS7_ILi256EEEEEENS_6half_tEfNS_4arch4Sm90ELb0ELb0ELb1ELb0ELb0ELb0ELb1ELb1ELi2ELi1ELi1ELi1ELb0EEENS1_21CollectiveEpilogueBwdISD_SE_SG_Li256ELb0ELb1ELi2EEENS1_19SingleTileSchedulerILb0ELb0ELb0ELi80EEEEEEEEEvNT_6ParamsE)
        .other          _ZN7cutlass13device_kernelIN5flash11enable_sm90INS1_16FlashAttnBwdSm90INS1_25CollectiveMainloopBwdSm90ILi2ELi1ELi1EN4cute5tupleIJNS5_1CILi1EEES8_S8_EEENS6_IJNS7_ILi64EEENS7_ILi80EEENS7_ILi256EEEEEENS_6half_tEfNS_4arch4Sm90ELb0ELb0ELb1ELb0ELb0ELb0ELb1ELb1ELi2ELi1ELi1ELi1ELb0EEENS1_21CollectiveEpilogueBwdISD_SE_SG_Li256ELb0ELb1ELi2EEENS1_19SingleTileSchedulerILb0ELb0ELb0ELi80EEEEEEEEEvNT_6ParamsE,@"STO_CUDA_ENTRY STV_DEFAULT"
_ZN7cutlass13device_kernelIN5flash11enable_sm90INS1_16FlashAttnBwdSm90INS1_25CollectiveMainloopBwdSm90ILi2ELi1ELi1EN4cute5tupleIJNS5_1CILi1EEES8_S8_EEENS6_IJNS7_ILi64EEENS7_ILi80EEENS7_ILi256EEEEEENS_6half_tEfNS_4arch4Sm90ELb0ELb0ELb1ELb0ELb0ELb0ELb1ELb1ELi2ELi1ELi1ELi1ELb0EEENS1_21CollectiveEpilogueBwdISD_SE_SG_Li256ELb0ELb1ELi2EEENS1_19SingleTileSchedulerILb0ELb0ELb0ELi80EEEEEEEEEvNT_6ParamsE:
[----:B------:R-:W1:Y:S02]  /*0000*/  LDC R1, c[0x0][0x28] ;  /* 0x00000a00ff017b82 */ /* 0x000e640000000800 */
[----:B-1----:R-:W-:Y:S01]  /*0010*/  VIADD R1, R1, 0xfffffff0 ;  /* 0xfffffff001017836 */ /* 0x002fe20000000000 */
[----:B------:R-:W1:Y:S01]  /*0020*/  S2R R4, SR_TID.X ;  /* 0x0000000000047919 */ /* 0x000e620000002100 */
[----:B------:R-:W-:Y:S01]  /*0030*/  ELECT P0, URZ, PT ;  /* 0x00000000003f782f */ /* 0x000fe20003800000 */
[----:B------:R-:W-:Y:S01]  /*0040*/  BSSY B0, `(.L_x_0) ;  /* 0x0000019000007945 */ /* 0x000fe20003800000 */
[----:B-1----:R-:W-:-:S05]  /*0050*/  SHF.R.U32.HI R2, RZ, 0x5, R4 ;  /* 0x00000005ff027819 */ /* 0x002fca0000011604 */
[----:B------:R-:W1:Y:S02]  /*0060*/  SHFL.IDX PT, R0, R2, RZ, 0x1f ;  /* 0x00001fff02007589 */ /* 0x000e6400000e0000 */
[----:B-1----:R-:W-:-:S13]  /*0070*/  ISETP.EQ.AND P0, PT, R0, RZ, P0 ;  /* 0x000000ff0000720c */ /* 0x002fda0000702270 */
[----:B------:R-:W-:Y:S05]  /*0080*/  @!P0 BRA `(.L_x_1) ;  /* 0x0000000000508947 */ /* 0x000fea0003800000 */
[----:B------:R-:W-:Y:S02]  /*0090*/  ULDC.64 UR4, c[0x0][0x198] ;  /* 0x0000660000047ab9 */ /* 0x000fe40000000a00 */
[----:B------:R-:W-:Y:S02]  /*00a0*/  UIADD3 UR6, UP0, UR4, 0xf0, URZ ;  /* 0x000000f004067890 */ /* 0x000fe4000ff1e03f */
[----:B------:R-:W-:Y:S02]  /*00b0*/  UIADD3 UR8, UP1, UR4, 0x1f0, URZ ;  /* 0x000001f004087890 */ /* 0x000fe4000ff3e03f */
[----:B------:R-:W-:Y:S02]  /*00c0*/  UIADD3 UR10, UP2, UR4, 0x2f0, URZ ;  /* 0x000002f0040a7890 */ /* 0x000fe4000ff5e03f */
[----:B------:R-:W-:Y:S02]  /*00d0*/  UIADD3 UR12, UP3, UR4, 0x3f0, URZ ;  /* 0x000003f0040c7890 */ /* 0x000fe4000ff7e03f */
[----:B------:R-:W-:-:S02]  /*00e0*/  UIADD3 UR14, UP4, UR4, 0x670, URZ ;  /* 0x00000670040e7890 */ /* 0x000fc4000ff9e03f */
[----:B------:R-:W-:Y:S02]  /*00f0*/  UIADD3.X UR7, URZ, UR5, URZ, UP0, !UPT ;  /* 0x000000053f077290 */ /* 0x000fe400087fe43f */
[----:B------:R-:W-:Y:S02]  /*0100*/  UIADD3 UR4, UP5, UR4, 0x770, URZ ;  /* 0x0000077004047890 */ /* 0x000fe4000ffbe03f */
[----:B------:R-:W-:Y:S02]  /*0110*/  UIADD3.X UR9, URZ, UR5, URZ, UP1, !UPT ;  /* 0x000000053f097290 */ /* 0x000fe40008ffe43f */
[----:B------:R-:W-:Y:S02]  /*0120*/  UIADD3.X UR11, URZ, UR5, URZ, UP2, !UPT ;  /* 0x000000053f0b7290 */ /* 0x000fe400097fe43f */
[----:B------:R-:W-:Y:S01]  /*0130*/  UIADD3.X UR13, URZ, UR5, URZ, UP3, !UPT ;  /* 0x000000053f0d7290 */ /* 0x000fe20009ffe43f */
[----:B------:R1:W-:Y:S01]  /*0140*/  UTMACCTL.PF [UR6] ;  /* 0x00000000060079b9 */ /* 0x0003e20008040000 */
[----:B------:R-:W-:-:S03]  /*0150*/  UIADD3.X UR15, URZ, UR5, URZ, UP4, !UPT ;  /* 0x000000053f0f7290 */ /* 0x000fc6000a7fe43f */
[----:B------:R1:W-:Y:S01]  /*0160*/  UTMACCTL.PF [UR8] ;  /* 0x00000000080079b9 */ /* 0x0003e20008040000 */
[----:B------:R-:W-:Y:S01]  /*0170*/  UIADD3.X UR5, URZ, UR5, URZ, UP5, !UPT ;  /* 0x000000053f057290 */ /* 0x000fe2000affe43f */
[----:B------:R1:W-:Y:S02]  /*0180*/  UTMACCTL.PF [UR10] ;  /* 0x000000000a0079b9 */ /* 0x0003e40008040000 */
[----:B------:R1:W-:Y:S02]  /*0190*/  UTMACCTL.PF [UR12] ;  /* 0x000000000c0079b9 */ /* 0x0003e40008040000 */
[----:B------:R1:W-:Y:S04]  /*01a0*/  UTMACCTL.PF [UR14] ;  /* 0x000000000e0079b9 */ /* 0x0003e80008040000 */
[----:B------:R1:W-:Y:S02]  /*01b0*/  UTMACCTL.PF [UR4] ;  /* 0x00000000040079b9 */ /* 0x0003e40008040000 */
[----:B-1----:R-:W-:Y:S01]  /*01c0*/  NOP ;  /* 0x0000000000007918 */ /* 0x002fe20000000000 */
.L_x_1:
[----:B------:R-:W-:Y:S05]  /*01d0*/  BSYNC B0 ;  /* 0x0000000000007941 */ /* 0x000fea0003800000 */
.L_x_0:
[----:B------:R-:W-:Y:S01]  /*01e0*/  VOTEU.ANY UP0, P0 ;  /* 0x00000000003f7886 */ /* 0x000fe20000000100 */
[----:B------:R-:W1:Y:S01]  /*01f0*/  SHFL.IDX PT, R0, R2, RZ, 0x1f ;  /* 0x00001fff02007589 */ /* 0x000e6200000e0000 */
[----:B------:R-:W-:-:S03]  /*0200*/  UMOV UR4, 0x1 ;  /* 0x0000000100047882 */ /* 0x000fc60000000000 */
[----:B------:R-:W2:Y:S01]  /*0210*/  @UP0 S2UR UR7, SR_CgaCtaId ;  /* 0x00000000000709c3 */ /* 0x000ea20000008800 */
[----:B------:R-:W-:Y:S01]  /*0220*/  @UP0 UMOV UR6, 0x400 ;  /* 0x0000040000060882 */ /* 0x000fe20000000000 */
[----:B------:R-:W-:-:S04]  /*0230*/  @UP0 UIADD3 UR4, -UR4, 0x100000, URZ ;  /* 0x0010000004040890 */ /* 0x000fc8000fffe13f */
[----:B------:R-:W-:Y:S02]  /*0240*/  @UP0 USHF.L.U32 UR5, UR4, 0xb, URZ ;  /* 0x0000000b04050899 */ /* 0x000fe4000800063f */
[----:B------:R-:W-:Y:S01]  /*0250*/  @UP0 USHF.L.U32 UR4, UR4, 0x1, URZ ;  /* 0x0000000104040899 */ /* 0x000fe2000800063f */
[----:B-1----:R-:W-:Y:S02]  /*0260*/  ISETP.NE.AND P1, PT, R0, RZ, PT ;  /* 0x000000ff0000720c */ /* 0x002fe40003f25270 */
[----:B------:R-:W-:Y:S01]  /*0270*/  SHF.R.U32.HI R0, RZ, 0x7, R4 ;  /* 0x00000007ff007819 */ /* 0x000fe20000011604 */
[----:B--2---:R-:W-:Y:S01]  /*0280*/  @UP0 ULEA UR6, UR7, UR6, 0x18 ;  /* 0x0000000607060291 */ /* 0x004fe2000f8ec03f */
[----:B------:R-:W-:-:S04]  /*0290*/  VOTEU.ANY UP0, P0 ;  /* 0x00000000003f7886 */ /* 0x000fc80000000100 */
[----:B------:R-:W1:Y:S04]  /*02a0*/  SHFL.IDX PT, R0, R0, RZ, 0x1f ;  /* 0x00001fff00007589 */ /* 0x000e6800000e0000 */
[----:B------:R-:W2:Y:S03]  /*02b0*/  FENCE.VIEW.ASYNC.S ;  /* 0x00000000000073c6 */ /* 0x000ea60000000000 */
[----:B--2---:R2:W3:Y:S01]  /*02c0*/  @UP0 SYNCS.EXCH.64 URZ, [UR6+0x31800], UR4 ;  /* 0x03180004063f05b2 */ /* 0x0044e20008000100 */
[----:B------:R-:W-:Y:S05]  /*02d0*/  @P1 BRA `(.L_x_2) ;  /* 0x0000000000481947 */ /* 0x000fea0003800000 */
[----:B--2---:R-:W2:Y:S01]  /*02e0*/  S2UR UR5, SR_CgaCtaId ;  /* 0x00000000000579c3 */ /* 0x004ea20000008800 */
[----:B------:R-:W-:Y:S01]  /*02f0*/  UMOV UR4, 0x400 ;  /* 0x0000040000047882 */ /* 0x000fe20000000000 */
[----:B------:R-:W-:Y:S01]  /*0300*/  UMOV UR6, 0x1 ;  /* 0x0000000100067882 */ /* 0x000fe20000000000 */
[----:B------:R-:W-:Y:S01]  /*0310*/  UMOV UR9, 0x100 ;  /* 0x0000010000097882 */ /* 0x000fe20000000000 */
[----:B------:R-:W-:-:S04]  /*0320*/  UIADD3 UR6, -UR6, 0x100000, URZ ;  /* 0x0010000006067890 */ /* 0x000fc8000fffe13f */
[----:B------:R-:W-:Y:S02]  /*0330*/  USHF.L.U32 UR7, UR6, 0xb, URZ ;  /* 0x0000000b06077899 */ /* 0x000fe4000800063f */
[----:B------:R-:W-:Y:S01]  /*0340*/  USHF.L.U32 UR6, UR6, 0x1, URZ ;  /* 0x0000000106067899 */ /* 0x000fe2000800063f */
[----:B------:R-:W-:Y:S01]  /*0350*/  ELECT P0, URZ, PT ;  /* 0x00000000003f782f */ /* 0x000fe20003800000 */
[----:B--2---:R-:W-:Y:S02]  /*0360*/  ULEA UR8, UR5, UR4, 0x18 ;  /* 0x0000000405087291 */ /* 0x004fe4000f8ec03f */
[----:B------:R-:W-:-:S04]  /*0370*/  UIADD3 UR4, -UR9, 0x100000, URZ ;  /* 0x0010000009047890 */ /* 0x000fc8000fffe13f */
[----:B------:R-:W-:Y:S02]  /*0380*/  USHF.L.U32 UR5, UR4, 0xb, URZ ;  /* 0x0000000b04057899 */ /* 0x000fe4000800063f */
[----:B------:R-:W-:Y:S01]  /*0390*/  USHF.L.U32 UR4, UR4, 0x1, URZ ;  /* 0x0000000104047899 */ /* 0x000fe2000800063f */
[----:B------:R-:W2:Y:S03]  /*03a0*/  FENCE.VIEW.ASYNC.S ;  /* 0x00000000000073c6 */ /* 0x000ea60000000000 */
[----:B--2---:R4:W2:Y:S08]  /*03b0*/  SYNCS.EXCH.64 URZ, [UR8+0x31810], UR6 ;  /* 0x03181006083f75b2 */ /* 0x0048b00008000100 */
[----:B------:R4:W1:Y:S01]  /*03c0*/  SYNCS.EXCH.64 URZ, [UR8+0x31820], UR4 ;  /* 0x03182004083f75b2 */ /* 0x0008620008000100 */
[----:B------:R4:W1:Y:S01]  /*03d0*/  SYNCS.EXCH.64 URZ, [UR8+0x31818], UR6 ;  /* 0x03181806083f75b2 */ /* 0x0008620008000100 */
[----:B------:R4:W1:Y:S02]  /*03e0*/  SYNCS.EXCH.64 URZ, [UR8+0x31828], UR4 ;  /* 0x03182804083f75b2 */ /* 0x0008640008000100 */
[----:B----4-:R-:W-:Y:S01]  /*03f0*/  NOP ;  /* 0x0000000000007918 */ /* 0x010fe20000000000 */
.L_x_2:
[----:B------:R-:W4:Y:S01]  /*0400*/  SHFL.IDX PT, R3, R2, RZ, 0x1f ;  /* 0x00001fff02037589 */ /* 0x000f2200000e0000 */
[----:B------:R-:W-:Y:S01]  /*0410*/  NOP ;  /* 0x0000000000007918 */ /* 0x000fe20000000000 */
[----:B----4-:R-:W-:-:S13]  /*0420*/  ISETP.NE.AND P0, PT, R3, RZ, PT ;  /* 0x000000ff0300720c */ /* 0x010fda0003f05270 */
[----:B------:R-:W-:Y:S05]  /*0430*/  @P0 BRA `(.L_x_3) ;  /* 0x0000000000400947 */ /* 0x000fea0003800000 */
[----:B--2---:R-:W2:Y:S01]  /*0440*/  S2UR UR5, SR_CgaCtaId ;  /* 0x00000000000579c3 */ /* 0x004ea20000008800 */
[----:B------:R-:W-:Y:S01]  /*0450*/  UMOV UR4, 0x400 ;  /* 0x0000040000047882 */ /* 0x000fe20000000000 */
[----:B------:R-:W-:Y:S01]  /*0460*/  UMOV UR6, 0x1 ;  /* 0x0000000100067882 */ /* 0x000fe20000000000 */
[----:B------:R-:W-:Y:S01]  /*0470*/  UMOV UR7, 0x100 ;  /* 0x0000010000077882 */ /* 0x000fe20000000000 */
[----:B------:R-:W-:Y:S01]  /*0480*/  ELECT P0, URZ, PT ;  /* 0x00000000003f782f */ /* 0x000fe20003800000 */
[----:B--2---:R-:W-:Y:S02]  /*0490*/  ULEA UR8, UR5, UR4, 0x18 ;  /* 0x0000000405087291 */ /* 0x004fe4000f8ec03f */
[----:B------:R-:W-:-:S04]  /*04a0*/  UIADD3 UR4, -UR6, 0x100000, URZ ;  /* 0x0010000006047890 */ /* 0x000fc8000fffe13f */
[----:B------:R-:W-:Y:S02]  /*04b0*/  USHF.L.U32 UR5, UR4, 0xb, URZ ;  /* 0x0000000b04057899 */ /* 0x000fe4000800063f */
[----:B------:R-:W-:Y:S02]  /*04c0*/  USHF.L.U32 UR4, UR4, 0x1, URZ ;  /* 0x0000000104047899 */ /* 0x000fe4000800063f */
[----:B------:R-:W-:-:S04]  /*04d0*/  UIADD3 UR6, -UR7, 0x100000, URZ ;  /* 0x0010000007067890 */ /* 0x000fc8000fffe13f */
[----:B------:R-:W-:Y:S02]  /*04e0*/  USHF.L.U32 UR7, UR6, 0xb, URZ ;  /* 0x0000000b06077899 */ /* 0x000fe4000800063f */
[----:B------:R-:W-:Y:S01]  /*04f0*/  USHF.L.U32 UR6, UR6, 0x1, URZ ;  /* 0x0000000106067899 */ /* 0x000fe2000800063f */
[----:B------:R-:W2:Y:S03]  /*0500*/  FENCE.VIEW.ASYNC.S ;  /* 0x00000000000073c6 */ /* 0x000ea60000000000 */
[----:B--2---:R4:W2:Y:S08]  /*0510*/  SYNCS.EXCH.64 URZ, [UR8+0x31830], UR4 ;  /* 0x03183004083f75b2 */ /* 0x0048b00008000100 */
[----:B------:R4:W1:Y:S02]  /*0520*/  SYNCS.EXCH.64 URZ, [UR8+0x31838], UR6 ;  /* 0x03183806083f75b2 */ /* 0x0008640008000100 */
[----:B----4-:R-:W-:Y:S01]  /*0530*/  NOP ;  /* 0x0000000000007918 */ /* 0x010fe20000000000 */
.L_x_3:
[----:B-1----:R-:W-:Y:S01]  /*0540*/  ISETP.NE.AND P0, PT, R0, RZ, PT ;  /* 0x000000ff0000720c */ /* 0x002fe20003f05270 */
[----:B------:R-:W-:Y:S01]  /*0550*/  IMAD.MOV.U32 R0, RZ, RZ, 0x1 ;  /* 0x00000001ff007424 */ /* 0x000fe200078e00ff */
[----:B------:R-:W-:Y:S01]  /*0560*/  NOP ;  /* 0x0000000000007918 */ /* 0x000fe20000000000 */
[----:B------:R-:W-:-:S03]  /*0570*/  LOP3.LUT R21, R4, 0x7f, RZ, 0xc0, !PT ;  /* 0x0000007f04157812 */ /* 0x000fc600078ec0ff */
[----:B------:R-:W-:Y:S01]  /*0580*/  SEL R0, R0, 0x2, !P0 ;  /* 0x0000000200007807 */ /* 0x000fe20004000000 */
[----:B--23--:R-:W-:Y:S06]  /*0590*/  BAR.SYNC.DEFER_BLOCKING 0x0 ;  /* 0x0000000000007b1d */ /* 0x00cfec0000010000 */
[----:B------:R-:W-:Y:S05]  /*05a0*/  @!P0 BRA `(.L_x_4) ;  /* 0x000000a800548947 */ /* 0x000fea0003800000 */
.L_x_5:
[----:B------:R-:W-:-:S08]  /*05b0*/  NOP ;  /* 0x0000000000007918 */ /* 0x000fd00000000000 */
[----:B------:R-:W1:Y:S02]  /*05c0*/  USETMAXREG.TRY_ALLOC.CTAPOOL UP0, 0xf0 ;  /* 0x000000f0000079c8 */ /* 0x000e640008000600 */
[----:B-1----:R-:W-:-:S13]  /*05d0*/  PLOP3.LUT P0, PT, PT, PT, UP0, 0x80, 0x0 ;  /* 0x000000000000781c */ /* 0x002fda0003f0f008 */
[----:B------:R-:W-:Y:S05]  /*05e0*/  @!P0 BRA `(.L_x_5) ;  /* 0xfffffffc00f08947 */ /* 0x000fea000383ffff */
[----:B------:R-:W1:Y:S02]  /*05f0*/  S2UR UR5, SR_CTAID.Z ;  /* 0x00000000000579c3 */ /* 0x000e640000002700 */
[----:B-1----:R-:W-:-:S13]  /*0600*/  ISETP.LE.AND P0, PT, RZ, UR5, PT ;  /* 0x00000005ff007c0c */ /* 0x002fda000bf03270 */
[----:B------:R-:W-:Y:S05]  /*0610*/  @!P0 EXIT ;  /* 0x000000000000894d */ /* 0x000fea0003800000 */
[----:B------:R-:W1:Y:S01]  /*0620*/  S2UR UR4, SR_CgaCtaId ;  /* 0x00000000000479c3 */ /* 0x000e620000008800 */
[----:B------:R-:W-:Y:S01]  /*0630*/  UMOV UR60, 0x400 ;  /* 0x00000400003c7882 */ /* 0x000fe20000000000 */
[----:B------:R-:W2:Y:S01]  /*0640*/  S2R R2, SR_TID.X ;  /* 0x0000000000027919 */ /* 0x000ea20000002100 */
[----:B------:R-:W-:Y:S01]  /*0650*/  SHF.L.U32 R3, RZ, 0x1f, RZ ;  /* 0x0000001fff037819 */ /* 0x000fe200000006ff */
[----:B-1----:R-:W-:-:S09]  /*0660*/  ULEA UR60, UR4, UR60, 0x18 ;  /* 0x0000003c043c7291 */ /* 0x002fd2000f8ec03f */
[----:B------:R-:W1:Y:S01]  /*0670*/  SYNCS.PHASECHK.TRANS64.TRYWAIT P0, [UR60+0x31800], R3 ;  /* 0x03180003ff0075a7 */ /* 0x000e62000800017c */
[----:B--2---:R-:W-:-:S05]  /*0680*/  VIADD R5, R2, 0xffffff80 ;  /* 0xffffff8002057836 */ /* 0x004fca0000000000 */
[----:B------:R-:W-:-:S04]  /*0690*/  SHF.R.S32.HI R6, RZ, 0x1f, R5 ;  /* 0x0000001fff067819 */ /* 0x000fc80000011405 */
[----:B------:R-:W-:-:S04]  /*06a0*/  LEA.HI R2, R6, R5, RZ, 0x7 ;  /* 0x0000000506027211 */ /* 0x000fc800078f38ff */
[----:B------:R-:W-:Y:S02]  /*06b0*/  SHF.R.S32.HI R7, RZ, 0x7, R2 ;  /* 0x00000007ff077819 */ /* 0x000fe40000011402 */
[----:B------:R-:W-:-:S03]  /*06c0*/  LOP3.LUT R2, R2, 0xffffff80, RZ, 0xc0, !PT ;  /* 0xffffff8002027812 */ /* 0x000fc600078ec0ff */
[----:B------:R2:W3:Y:S02]  /*06d0*/  SHFL.IDX PT, R4, R7, RZ, 0x1f ;  /* 0x00001fff07047589 */ /* 0x0004e400000e0000 */
[----:B-12---:R-:W-:Y:S05]  /*06e0*/  @P0 BRA `(.L_x_6) ;  /* 0x0000000000080947 */ /* 0x006fea0003800000 */
[----:B------:R-:W1:Y:S02]  /*06f0*/  SYNCS.PHASECHK.TRANS64.TRYWAIT P0, [UR60+0x31800], R3 ;  /* 0x03180003ff0075a7 */ /* 0x000e64000800017c */
[----:B-1----:R-:W-:Y:S05]  /*0700*/  @!P0 BRA `(.L_x_7) ;  /* 0x000000c0001c8947 */ /* 0x002fea0003800000 */
.L_x_6:
[----:B------:R-:W-:Y:S01]  /*0710*/  IMAD.IADD R10, R5, 0x1, -R2 ;  /* 0x00000001050a7824 */ /* 0x000fe200078e0a02 */
[----:B------:R-:W2:Y:S01]  /*0720*/  S2UR UR4, SR_CTAID.Y ;  /* 0x00000000000479c3 */ /* 0x000ea20000002600 */
[----:B------:R-:W-:Y:S02]  /*0730*/  LEA.HI R13, R6, R5, RZ, 0x5 ;  /* 0x00000005060d7211 */ /* 0x000fe400078f28ff */
[----:B------:R-:W-:Y:S01]  /*0740*/  CS2R R214, SRZ ;  /* 0x0000000000d67805 */ /* 0x000fe2000001ff00 */
[--C-:B------:R-:W-:Y:S01]  /*0750*/  IMAD R2, R7, 0x800, R10.reuse ;  /* 0x0000080007027824 */ /* 0x100fe200078e020a */
[----:B------:R-:W-:Y:S02]  /*0760*/  SHF.R.S32.HI R9, RZ, 0x1f, R10 ;  /* 0x0000001fff097819 */ /* 0x000fe4000001140a */
[----:B------:R-:W-:Y:S02]  /*0770*/  CS2R R212, SRZ ;  /* 0x0000000000d47805 */ /* 0x000fe4000001ff00 */
[----:B------:R-:W-:Y:S01]  /*0780*/  SHF.R.S32.HI R15, RZ, 0x5, R13 ;  /* 0x00000005ff0f7819 */ /* 0x000fe2000001140d */
[----:B------:R-:W-:Y:S01]  /*0790*/  IMAD.SHL.U32 R2, R2, 0x4, RZ ;  /* 0x0000000402027824 */ /* 0x000fe200078e00ff */
[----:B------:R-:W-:Y:S01]  /*07a0*/  LEA.HI R12, R9, R10, RZ, 0x2 ;  /* 0x0000000a090c7211 */ /* 0x000fe200078f10ff */
[----:B------:R-:W4:Y:S01]  /*07b0*/  LDC.64 R18, c[0x0][0x2d8] ;  /* 0x0000b600ff127b82 */ /* 0x000f220000000a00 */
[----:B------:R-:W-:-:S02]  /*07c0*/  CS2R R210, SRZ ;  /* 0x0000000000d27805 */ /* 0x000fc4000001ff00 */
[----:B------:R-:W-:Y:S02]  /*07d0*/  CS2R R208, SRZ ;  /* 0x0000000000d07805 */ /* 0x000fe4000001ff00 */
[--C-:B-1----:R-:W-:Y:S02]  /*07e0*/  SHF.R.S32.HI R8, RZ, 0x2, R12.reuse ;  /* 0x00000002ff087819 */ /* 0x102fe4000001140c */
[----:B------:R-:W-:Y:S02]  /*07f0*/  CS2R R206, SRZ ;  /* 0x0000000000ce7805 */ /* 0x000fe4000001ff00 */
[----:B------:R-:W-:Y:S02]  /*0800*/  SHF.R.S32.HI R3, RZ, 0x1f, R12 ;  /* 0x0000001fff037819 */ /* 0x000fe4000001140c */
[----:B------:R-:W-:Y:S02]  /*0810*/  CS2R R204, SRZ ;  /* 0x0000000000cc7805 */ /* 0x000fe4000001ff00 */
[----:B------:R-:W-:Y:S01]  /*0820*/  CS2R R202, SRZ ;  /* 0x0000000000ca7805 */ /* 0x000fe2000001ff00 */
[----:B------:R-:W1:Y:S01]  /*0830*/  LDC.64 R230, c[0x0][0x2e0] ;  /* 0x0000b800ffe67b82 */ /* 0x000e620000000a00 */
[----:B------:R-:W-:-:S02]  /*0840*/  LEA.HI R3, R3, R8, RZ, 0x3 ;  /* 0x0000000803037211 */ /* 0x000fc400078f18ff */
[----:B------:R-:W-:Y:S02]  /*0850*/  CS2R R200, SRZ ;  /* 0x0000000000c87805 */ /* 0x000fe4000001ff00 */
[----:B------:R-:W-:Y:S02]  /*0860*/  CS2R R198, SRZ ;  /* 0x0000000000c67805 */ /* 0x000fe4000001ff00 */
[----:B------:R-:W-:Y:S02]  /*0870*/  CS2R R196, SRZ ;  /* 0x0000000000c47805 */ /* 0x000fe4000001ff00 */
[----:B------:R-:W-:Y:S02]  /*0880*/  LOP3.LUT R11, R3, 0xfffffff8, RZ, 0xc0, !PT ;  /* 0xfffffff8030b7812 */ /* 0x000fe400078ec0ff */
[----:B------:R-:W-:Y:S01]  /*0890*/  CS2R R194, SRZ ;  /* 0x0000000000c27805 */ /* 0x000fe2000001ff00 */
[----:B--2---:R-:W-:Y:S01]  /*08a0*/  USHF.R.S32.HI UR6, URZ, 0x1f, UR4 ;  /* 0x0000001f3f067899 */ /* 0x004fe20008011404 */
[----:B------:R-:W-:-:S02]  /*08b0*/  SHF.R.S32.HI R3, RZ, 0x1f, R2 ;  /* 0x0000001fff037819 */ /* 0x000fc40000011402 */
[----:B------:R-:W-:Y:S01]  /*08c0*/  CS2R R192, SRZ ;  /* 0x0000000000c07805 */ /* 0x000fe2000001ff00 */
[----:B------:R-:W-:Y:S01]  /*08d0*/  IMAD.IADD R14, R8, 0x1, -R11 ;  /* 0x00000001080e7824 */ /* 0x000fe200078e0a0b */
[----:B------:R-:W-:Y:S02]  /*08e0*/  LEA.HI R11, R9, R10, RZ, 0x5 ;  /* 0x0000000a090b7211 */ /* 0x000fe400078f28ff */
[----:B------:R-:W-:Y:S02]  /*08f0*/  CS2R R190, SRZ ;  /* 0x0000000000be7805 */ /* 0x000fe4000001ff00 */
[----:B------:R-:W-:Y:S02]  /*0900*/  SHF.R.S32.HI R8, RZ, 0x1f, R13 ;  /* 0x0000001fff087819 */ /* 0x000fe4000001140d */
[----:B------:R-:W-:Y:S02]  /*0910*/  CS2R R188, SRZ ;  /* 0x0000000000bc7805 */ /* 0x000fe4000001ff00 */
[----:B------:R-:W-:Y:S01]  /*0920*/  SHF.R.S32.HI R11, RZ, 0x5, R11 ;  /* 0x00000005ff0b7819 */ /* 0x000fe2000001140b */
[----:B----4-:R-:W-:Y:S01]  /*0930*/  IMAD R16, R18, UR6, RZ ;  /* 0x0000000612107c24 */ /* 0x010fe2000f8e02ff */
[----:B------:R-:W-:Y:S01]  /*0940*/  LEA.HI R13, R8, R15, RZ, 0x2 ;  /* 0x0000000f080d7211 */ /* 0x000fe200078f10ff */
[----:B------:R-:W-:Y:S01]  /*0950*/  IMAD.WIDE.U32 R2, R18, UR4, R2 ;  /* 0x0000000412027c25 */ /* 0x000fe2000f8e0002 */
[----:B---3--:R-:W-:-:S02]  /*0960*/  LEA.HI R8, R4, R4, RZ, 0x1 ;  /* 0x0000000404087211 */ /* 0x008fc400078f08ff */
[----:B------:R-:W-:Y:S02]  /*0970*/  CS2R R186, SRZ ;  /* 0x0000000000ba7805 */ /* 0x000fe4000001ff00 */
[----:B------:R-:W-:Y:S01]  /*0980*/  CS2R R184, SRZ ;  /* 0x0000000000b87805 */ /* 0x000fe2000001ff00 */
[----:B------:R-:W-:Y:S01]  /*0990*/  IMAD R229, R11, 0x10, R14 ;  /* 0x000000100be57824 */ /* 0x000fe200078e020e */
[----:B------:R-:W-:Y:S01]  /*09a0*/  LOP3.LUT R9, R8, 0xfffffffe, RZ, 0xc0, !PT ;  /* 0xfffffffe08097812 */ /* 0x000fe200078ec0ff */
[----:B------:R-:W2:Y:S01]  /*09b0*/  LDC R11, c[0x0][0x280] ;  /* 0x0000a000ff0b7b82 */ /* 0x000ea20000000800 */
[----:B------:R-:W-:Y:S01]  /*09c0*/  IMAD R17, R19, UR4, R16 ;  /* 0x0000000413117c24 */ /* 0x000fe2000f8e0210 */
[----:B------:R-:W-:Y:S01]  /*09d0*/  LOP3.LUT R16, R13, 0xfffffffc, RZ, 0xc0, !PT ;  /* 0xfffffffc0d107812 */ /* 0x000fe200078ec0ff */
[----:B------:R-:W-:Y:S01]  /*09e0*/  USHF.R.S32.HI UR4, URZ, 0x1f, UR5 ;  /* 0x0000001f3f047899 */ /* 0x000fe20008011405 */
[----:B------:R-:W-:Y:S01]  /*09f0*/  IMAD.IADD R4, R4, 0x1, -R9 ;  /* 0x0000000104047824 */ /* 0x000fe200078e0a09 */
[----:B------:R-:W-:Y:S01]  /*0a00*/  CS2R R182, SRZ ;  /* 0x0000000000b67805 */ /* 0x000fe2000001ff00 */
[----:B------:R-:W-:Y:S01]  /*0a10*/  IMAD.IADD R3, R3, 0x1, R17 ;  /* 0x0000000103037824 */ /* 0x000fe200078e0211 */
[----:B------:R-:W-:Y:S01]  /*0a20*/  CS2R R180, SRZ ;  /* 0x0000000000b47805 */ /* 0x000fe2000001ff00 */
[----:B------:R-:W-:Y:S01]  /*0a30*/  IMAD.IADD R20, R15, 0x1, -R16 ;  /* 0x000000010f147824 */ /* 0x000fe200078e0a10 */
[----:B------:R-:W-:Y:S01]  /*0a40*/  CS2R R178, SRZ ;  /* 0x0000000000b27805 */ /* 0x000fe2000001ff00 */
[----:B-1----:R-:W-:Y:S01]  /*0a50*/  IMAD R8, R230, UR4, RZ ;  /* 0x00000004e6087c24 */ /* 0x002fe2000f8e02ff */
[----:B------:R-:W-:-:S02]  /*0a60*/  CS2R R176, SRZ ;  /* 0x0000000000b07805 */ /* 0x000fc4000001ff00 */
[----:B------:R-:W-:Y:S01]  /*0a70*/  CS2R R174, SRZ ;  /* 0x0000000000ae7805 */ /* 0x000fe2000001ff00 */
[----:B------:R1:W-:Y:S01]  /*0a80*/  STL [R1+0x4], R20 ;  /* 0x0000041401007387 */ /* 0x0003e20000100800 */
[----:B------:R-:W-:Y:S01]  /*0a90*/  IMAD R13, R231, UR5, R8 ;  /* 0x00000005e70d7c24 */ /* 0x000fe2000f8e0208 */
[----:B------:R-:W-:Y:S01]  /*0aa0*/  CS2R R172, SRZ ;  /* 0x0000000000ac7805 */ /* 0x000fe2000001ff00 */
[----:B------:R-:W-:Y:S01]  /*0ab0*/  IMAD.WIDE.U32 R230, R230, UR5, R2 ;  /* 0x00000005e6e67c25 */ /* 0x000fe2000f8e0002 */
[----:B------:R-:W-:Y:S02]  /*0ac0*/  CS2R R170, SRZ ;  /* 0x0000000000aa7805 */ /* 0x000fe4000001ff00 */
[----:B------:R-:W-:Y:S02]  /*0ad0*/  CS2R R168, SRZ ;  /* 0x0000000000a87805 */ /* 0x000fe4000001ff00 */
[----:B------:R-:W-:Y:S02]  /*0ae0*/  CS2R R166, SRZ ;  /* 0x0000000000a67805 */ /* 0x000fe4000001ff00 */
[----:B------:R-:W-:-:S02]  /*0af0*/  CS2R R164, SRZ ;  /* 0x0000000000a47805 */ /* 0x000fc4000001ff00 */
[----:B------:R-:W-:Y:S02]  /*0b00*/  CS2R R162, SRZ ;  /* 0x0000000000a27805 */ /* 0x000fe4000001ff00 */
[----:B------:R-:W-:Y:S02]  /*0b10*/  CS2R R160, SRZ ;  /* 0x0000000000a07805 */ /* 0x000fe4000001ff00 */
[----:B------:R-:W-:Y:S02]  /*0b20*/  CS2R R158, SRZ ;  /* 0x00000000009e7805 */ /* 0x000fe4000001ff00 */
[----:B--2---:R-:W-:Y:S02]  /*0b30*/  ISETP.GE.AND P0, PT, R11, 0x1, PT ;  /* 0x000000010b00780c */ /* 0x004fe40003f06270 */
[----:B------:R-:W-:Y:S02]  /*0b40*/  CS2R R156, SRZ ;  /* 0x00000000009c7805 */ /* 0x000fe4000001ff00 */
[----:B------:R-:W-:-:S02]  /*0b50*/  CS2R R154, SRZ ;  /* 0x00000000009a7805 */ /* 0x000fc4000001ff00 */
[----:B------:R-:W-:Y:S02]  /*0b60*/  CS2R R152, SRZ ;  /* 0x0000000000987805 */ /* 0x000fe4000001ff00 */
[----:B------:R-:W-:Y:S02]  /*0b70*/  CS2R R150, SRZ ;  /* 0x0000000000967805 */ /* 0x000fe4000001ff00 */
[----:B------:R-:W-:Y:S02]  /*0b80*/  CS2R R148, SRZ ;  /* 0x0000000000947805 */ /* 0x000fe4000001ff00 */
[----:B------:R-:W-:Y:S02]  /*0b90*/  CS2R R146, SRZ ;  /* 0x0000000000927805 */ /* 0x000fe4000001ff00 */
        /* <DEDUP_REMOVED lines=44> */
[----:B------:R-:W-:Y:S01]  /*0e60*/  CS2R R56, SRZ ;  /* 0x0000000000387805 */ /* 0x000fe2000001ff00 */
[----:B-1----:R-:W-:Y:S06]  /*0e70*/  @!P0 BRA `(.L_x_8) ;  /* 0x0000008800c08947 */ /* 0x002fec0003800000 */
[----:B------:R-:W-:Y:S01]  /*0e80*/  LEA.HI R2, R7, R7, RZ, 0x1 ;  /* 0x0000000707027211 */ /* 0x000fe200078f08ff */
[----:B------:R-:W1:Y:S01]  /*0e90*/  S2R R9, SR_CTAID.X ;  /* 0x0000000000097919 */ /* 0x000e620000002500 */
[----:B------:R-:W-:Y:S01]  /*0ea0*/  LOP3.LUT R3, R12, 0xfffffffc, RZ, 0xc0, !PT ;  /* 0xfffffffc0c037812 */ /* 0x000fe200078ec0ff */
[----:B------:R-:W-:Y:S01]  /*0eb0*/  VIADD R11, R11, 0x3f ;  /* 0x0000003f0b0b7836 */ /* 0x000fe20000000000 */
[----:B------:R-:W-:Y:S01]  /*0ec0*/  LOP3.LUT R2, R2, 0xfffffffe, RZ, 0xc0, !PT ;  /* 0xfffffffe02027812 */ /* 0x000fe200078ec0ff */
[----:B------:R-:W1:Y:S01]  /*0ed0*/  LDC R14, c[0x0][0x290] ;  /* 0x0000a400ff0e7b82 */ /* 0x000e620000000800 */
[----:B------:R-:W-:Y:S01]  /*0ee0*/  LEA.HI R6, R6, R5, RZ, 0x4 ;  /* 0x0000000506067211 */ /* 0x000fe200078f20ff */
[----:B------:R-:W-:Y:S01]  /*0ef0*/  IMAD.IADD R232, R231, 0x1, R13 ;  /* 0x00000001e7e87824 */ /* 0x000fe200078e020d */
[----:B------:R-:W-:Y:S01]  /*0f00*/  LOP3.LUT R228, R0, 0x1, RZ, 0xfc, !PT ;  /* 0x0000000100e47812 */ /* 0x000fe200078efcff */
[----:B------:R-:W-:Y:S01]  /*0f10*/  IMAD.IADD R8, R7, 0x1, -R2 ;  /* 0x0000000107087824 */ /* 0x000fe200078e0a02 */
[----:B------:R-:W-:Y:S01]  /*0f20*/  LOP3.LUT R6, R6, 0xffffff0, RZ, 0xc0, !PT ;  /* 0x0ffffff006067812 */ /* 0x000fe200078ec0ff */
[----:B------:R-:W-:Y:S01]  /*0f30*/  IMAD.IADD R2, R10, 0x1, -R3 ;  /* 0x000000010a027824 */ /* 0x000fe200078e0a03 */
[----:B------:R-:W-:Y:S01]  /*0f40*/  SHF.R.S32.HI R10, RZ, 0x1f, R11 ;  /* 0x0000001fff0a7819 */ /* 0x000fe2000001140b */
[----:B------:R-:W-:Y:S01]  /*0f50*/  IMAD.MOV.U32 R16, RZ, RZ, RZ ;  /* 0x000000ffff107224 */ /* 0x000fe200078e00ff */
[----:B------:R-:W-:Y:S01]  /*0f60*/  CS2R R18, SRZ ;  /* 0x0000000000127805 */ /* 0x000fe2000001ff00 */
[----:B------:R-:W-:Y:S01]  /*0f70*/  IMAD.IADD R6, R5, 0x1, -R6 ;  /* 0x0000000105067824 */ /* 0x000fe200078e0a06 */
[----:B------:R-:W-:Y:S01]  /*0f80*/  LEA.HI R10, R10, R11, RZ, 0x6 ;  /* 0x0000000b0a0a7211 */ /* 0x000fe200078f30ff */
[----:B------:R-:W-:Y:S01]  /*0f90*/  IMAD.MOV.U32 R3, RZ, RZ, RZ ;  /* 0x000000ffff037224 */ /* 0x000fe200078e00ff */
[----:B------:R-:W-:Y:S01]  /*0fa0*/  ULDC UR61, c[0x0][0x75c] ;  /* 0x0001d700003d7ab9 */ /* 0x000fe20000000800 */
[----:B------:R-:W-:Y:S01]  /*0fb0*/  IMAD R6, R7, 0x40, R6 ;  /* 0x0000004007067824 */ /* 0x000fe200078e0206 */
[----:B------:R-:W-:Y:S01]  /*0fc0*/  SHF.R.S32.HI R5, RZ, 0x6, R10 ;  /* 0x00000006ff057819 */ /* 0x000fe2000001140a */
[----:B------:R-:W-:-:S02]  /*0fd0*/  IMAD.MOV.U32 R215, RZ, RZ, RZ ;  /* 0x000000ffffd77224 */ /* 0x000fc400078e00ff */
[----:B------:R-:W-:Y:S02]  /*0fe0*/  IMAD R0, R20, 0x10, R6 ;  /* 0x0000001014007824 */ /* 0x000fe400078e0206 */
[----:B------:R2:W-:Y:S02]  /*0ff0*/  STL [R1], R5 ;  /* 0x0000000501007387 */ /* 0x0005e40000100800 */
[----:B------:R-:W-:-:S05]  /*1000*/  IMAD.SHL.U32 R0, R0, 0x8, RZ ;  /* 0x0000000800007824 */ /* 0x000fca00078e00ff */
[----:B------:R-:W-:Y:S01]  /*1010*/  LEA R0, R0, UR60, 0x1 ;  /* 0x0000003c00007c11 */ /* 0x000fe2000f8e08ff */
[----:B-1----:R-:W-:-:S04]  /*1020*/  IMAD R9, R9, -0x50, R14 ;  /* 0xffffffb009097824 */ /* 0x002fc800078e020e */
[----:B------:R-:W-:-:S04]  /*1030*/  IMAD R9, R8, -0x8, R9 ;  /* 0xfffffff808097824 */ /* 0x000fc800078e0209 */
[----:B--2---:R-:W-:-:S07]  /*1040*/  IMAD R2, R2, -0x2, R9 ;  /* 0xfffffffe02027824 */ /* 0x004fce00078e0209 */
.L_x_19:
[----:B------:R-:W-:-:S13]  /*1050*/  ISETP.NE.AND P0, PT, R228, 0x3, PT ;  /* 0x00000003e400780c */ /* 0x000fda0003f05270 */
[----:B------:R-:W-:Y:S05]  /*1060*/  @!P0 BRA `(.L_x_9) ;  /* 0x0000000000048947 */ /* 0x000fea0003800000 */
[----:B------:R-:W-:Y:S01]  /*1070*/  BPT.TRAP 0x1 ;  /* 0x000000040000795c */ /* 0x000fe20000300000 */
.L_x_9:
[----:B------:R-:W-:Y:S02]  /*1080*/  LEA R17, R3, UR60, 0x3 ;  /* 0x0000003c03117c11 */ /* 0x000fe4000f8e18ff */
[----:B------:R-:W-:-:S04]  /*1090*/  SHF.L.U32 R10, R19, 0x1f, RZ ;  /* 0x0000001f130a7819 */ /* 0x000fc800000006ff */
[----:B------:R1:W2:Y:S01]  /*10a0*/  SYNCS.PHASECHK.TRANS64.TRYWAIT P1, [R17+URZ+0x31810], R10 ;  /* 0x0318100a110075a7 */ /* 0x0002a2000802017f */
[----:B------:R-:W-:Y:S05]  /*10b0*/  @!P0 BRA `(.L_x_10) ;  /* 0x0000000000048947 */ /* 0x000fea0003800000 */
[----:B------:R-:W-:Y:S01]  /*10c0*/  BPT.TRAP 0x1 ;  /* 0x000000040000795c */ /* 0x000fe20000300000 */
.L_x_10:
[----:B------:R-:W-:Y:S01]  /*10d0*/  IMAD.U32 R5, RZ, RZ, UR60 ;  /* 0x0000003cff057e24 */ /* 0x000fe2000f8e00ff */
[----:B------:R-:W-:-:S03]  /*10e0*/  LEA R6, R4, UR60, 0xa ;  /* 0x0000003c04067c11 */ /* 0x000fc6000f8e50ff */
[----:B------:R-:W-:Y:S01]  /*10f0*/  VIADD R7, R5, 0x14100 ;  /* 0x0001410005077836 */ /* 0x000fe20000000000 */
[----:B------:R-:W-:-:S04]  /*1100*/  SHF.R.U32.HI R8, RZ, 0x4, R6 ;  /* 0x00000004ff087819 */ /* 0x000fc80000011606 */
[----:B------:R-:W-:Y:S02]  /*1110*/  SHF.R.U32.HI R7, RZ, 0x4, R7 ;  /* 0x00000004ff077819 */ /* 0x000fe40000011607 */
[----:B------:R-:W-:Y:S02]  /*1120*/  LOP3.LUT R8, R8, 0x3fff, RZ, 0xc0, !PT ;  /* 0x00003fff08087812 */ /* 0x000fe400078ec0ff */
[----:B------:R-:W-:-:S04]  /*1130*/  LOP3.LUT R7, R7, 0x3fff, RZ, 0xc0, !PT ;  /* 0x00003fff07077812 */ /* 0x000fc800078ec0ff */
[----:B------:R-:W-:Y:S02]  /*1140*/  LOP3.LUT R12, R7, 0x10000, RZ, 0xfc, !PT ;  /* 0x00010000070c7812 */ /* 0x000fe400078efcff */
[----:B------:R-:W-:-:S03]  /*1150*/  LOP3.LUT R7, R8, 0x10000, RZ, 0xfc, !PT ;  /* 0x0001000008077812 */ /* 0x000fc600078efcff */
[----:B------:R-:W-:Y:S01]  /*1160*/  IMAD R8, R3, 0x800, R12 ;  /* 0x0000080003087824 */ /* 0x000fe200078e020c */
[----:B--2---:R-:W-:Y:S06]  /*1170*/  @P1 BRA `(.L_x_11) ;  /* 0x0000000000081947 */ /* 0x004fec0003800000 */
[----:B------:R-:W2:Y:S02]  /*1180*/  SYNCS.PHASECHK.TRANS64.TRYWAIT P1, [R17+URZ+0x31810], R10 ;  /* 0x0318100a110075a7 */ /* 0x000ea4000802017f */
[----:B--2---:R-:W-:Y:S05]  /*1190*/  @!P1 BRA `(.L_x_12) ;  /* 0x000000b400909947 */ /* 0x004fea0003800000 */
.L_x_11:
[C---:B------:R-:W-:Y:S01]  /*11a0*/  R2UR UR6, R7.reuse ;  /* 0x00000000070672ca */ /* 0x040fe200000e0000 */
[----:B------:R-:W-:Y:S01]  /*11b0*/  WARPGROUP.ARRIVE ;  /* 0x00000000000079c5 */ /* 0x000fe20000000000 */
[----:B------:R-:W-:Y:S01]  /*11c0*/  R2UR UR4, R8 ;  /* 0x00000000080472ca */ /* 0x000fe200000e0000 */
[----:B------:R-:W-:Y:S01]  /*11d0*/  UMOV UR7, 0x40000000 ;  /* 0x4000000000077882 */ /* 0x000fe20000000000 */
[----:B------:R-:W-:Y:S01]  /*11e0*/  UMOV UR5, 0x40000040 ;  /* 0x4000004000057882 */ /* 0x000fe20000000000 */
[C---:B------:R-:W-:Y:S02]  /*11f0*/  VIADD R9, R7.reuse, 0x80 ;  /* 0x0000008007097836 */ /* 0x040fe40000000000 */
[----:B-12---:R-:W-:-:S03]  /*1200*/  VIADD R10, R7, 0x100 ;  /* 0x00000100070a7836 */ /* 0x006fc60000000000 */
[----:B------:R-:W-:Y:S01]  /*1210*/  R2UR UR8, R9 ;  /* 0x00000000090872ca */ /* 0x000fe200000e0000 */
[C---:B------:R-:W-:Y:S01]  /*1220*/  VIADD R9, R7.reuse, 0x180 ;  /* 0x0000018007097836 */ /* 0x040fe20000000000 */
[----:B------:R-:W-:Y:S01]  /*1230*/  R2UR UR9, R10 ;  /* 0x000000000a0972ca */ /* 0x000fe200000e0000 */
[----:B------:R-:W-:Y:S02]  /*1240*/  VIADD R10, R7, 0x200 ;  /* 0x00000200070a7836 */ /* 0x000fe40000000000 */
[----:B------:R-:W-:Y:S01]  /*1250*/  HGMMA.64x8x16.F32 R24, gdesc[UR4], RZ, !UPT, gsb0 ;  /* 0x00000000041879f0 */ /* 0x000fe2000c0008ff */
[----:B------:R-:W-:Y:S01]  /*1260*/  UMOV UR7, 0x40000000 ;  /* 0x4000000000077882 */ /* 0x000fe20000000000 */
[----:B------:R-:W-:Y:S01]  /*1270*/  R2UR UR10, R9 ;  /* 0x00000000090a72ca */ /* 0x000fe200000e0000 */
[----:B------:R-:W-:Y:S01]  /*1280*/  VIADD R9, R8, 0x2 ;  /* 0x0000000208097836 */ /* 0x000fe20000000000 */
[----:B------:R-:W-:Y:S01]  /*1290*/  R2UR UR11, R10 ;  /* 0x000000000a0b72ca */ /* 0x000fe200000e0000 */
[----:B------:R-:W-:-:S03]  /*12a0*/  VIADD R10, R7, 0x2 ;  /* 0x00000002070a7836 */ /* 0x000fc60000000000 */
[----:B------:R-:W-:Y:S01]  /*12b0*/  UMOV UR6, UR8 ;  /* 0x0000000800067c82 */ /* 0x000fe20008000000 */
[----:B------:R-:W-:Y:S02]  /*12c0*/  WARPGROUP.DEPBAR.LE gsb0, 0x0 ;  /* 0x00008000000079c5 */ /* 0x000fe40000010000 */
[----:B------:R-:W-:-:S06]  /*12d0*/  WARPGROUP.ARRIVE ;  /* 0x00000000000079c5 */ /* 0x000fcc0000000000 */
[----:B------:R-:W-:Y:S01]  /*12e0*/  HGMMA.64x8x16.F32 R28, gdesc[UR4], RZ, !UPT, gsb0 ;  /* 0x00000000041c79f0 */ /* 0x000fe2000c0008ff */
[----:B------:R-:W-:Y:S01]  /*12f0*/  UMOV UR6, UR9 ;  /* 0x0000000900067c82 */ /* 0x000fe20008000000 */
[----:B------:R-:W-:Y:S01]  /*1300*/  UMOV UR7, 0x40000000 ;  /* 0x4000000000077882 */ /* 0x000fe20000000000 */
        /* <DEDUP_REMOVED lines=13> */
[----:B------:R-:W-:Y:S01]  /*13e0*/  R2UR UR6, R10 ;  /* 0x000000000a0672ca */ /* 0x000fe200000e0000 */
[----:B------:R-:W-:Y:S01]  /*13f0*/  UMOV UR7, 0x40000000 ;  /* 0x4000000000077882 */ /* 0x000fe20000000000 */
[----:B------:R-:W-:Y:S01]  /*1400*/  R2UR UR4, R9 ;  /* 0x00000000090472ca */ /* 0x000fe200000e0000 */
[----:B------:R-:W-:Y:S01]  /*1410*/  UMOV UR5, 0x40000040 ;  /* 0x4000004000057882 */ /* 0x000fe20000000000 */
[C---:B------:R-:W-:Y:S02]  /*1420*/  VIADD R10, R7.reuse, 0x82 ;  /* 0x00000082070a7836 */ /* 0x040fe40000000000 */
[----:B------:R-:W-:-:S03]  /*1430*/  VIADD R9, R7, 0x102 ;  /* 0x0000010207097836 */ /* 0x000fc60000000000 */
[----:B------:R-:W-:Y:S01]  /*1440*/  R2UR UR8, R10 ;  /* 0x000000000a0872ca */ /* 0x000fe200000e0000 */
[----:B------:R-:W-:Y:S01]  /*1450*/  VIADD R10, R7, 0x182 ;  /* 0x00000182070a7836 */ /* 0x000fe20000000000 */
[----:B------:R-:W-:Y:S01]  /*1460*/  R2UR UR9, R9 ;  /* 0x00000000090972ca */ /* 0x000fe200000e0000 */
[----:B------:R-:W-:-:S03]  /*1470*/  VIADD R9, R7, 0x202 ;  /* 0x0000020207097836 */ /* 0x000fc60000000000 */
[----:B------:R-:W-:Y:S01]  /*1480*/  R2UR UR10, R10 ;  /* 0x000000000a0a72ca */ /* 0x000fe200000e0000 */
[----:B------:R-:W-:Y:S01]  /*1490*/  VIADD R10, R7, 0x4 ;  /* 0x00000004070a7836 */ /* 0x000fe20000000000 */
[----:B------:R-:W-:Y:S01]  /*14a0*/  R2UR UR11, R9 ;  /* 0x00000000090b72ca */ /* 0x000fe200000e0000 */
[----:B------:R-:W-:Y:S01]  /*14b0*/  VIADD R9, R8, 0x4 ;  /* 0x0000000408097836 */ /* 0x000fe20000000000 */
[----:B------:R-:W-:Y:S02]  /*14c0*/  WARPGROUP.DEPBAR.LE gsb0, 0x0 ;  /* 0x00008000000079c5 */ /* 0x000fe40000010000 */
[----:B------:R-:W-:-:S06]  /*14d0*/  WARPGROUP.ARRIVE ;  /* 0x00000000000079c5 */ /* 0x000fcc0000000000 */
[----:B------:R-:W-:Y:S01]  /*14e0*/  HGMMA.64x8x16.F32 R24, gdesc[UR4], R24, gsb0 ;  /* 0x00000000041879f0 */ /* 0x000fe20008000818 */
[----:B------:R-:W-:Y:S01]  /*14f0*/  UMOV UR6, UR8 ;  /* 0x0000000800067c82 */ /* 0x000fe20008000000 */
[----:B------:R-:W-:Y:S01]  /*1500*/  UMOV UR7, 0x40000000 ;  /* 0x4000000000077882 */ /* 0x000fe20000000000 */
        /* <DEDUP_REMOVED lines=438> */
[C---:B------:R-:W-:Y:S02]  /*3070*/  VIADD R9, R8.reuse, 0x604 ;  /* 0x0000060408097836 */ /* 0x040fe40000000000 */
        /* <DEDUP_REMOVED lines=34> */
[----:B------:R-:W-:Y:S02]  /*32a0*/  R2UR UR10, R10 ;  /* 0x000000000a0a72ca */ /* 0x000fe400000e0000 */
        /* <DEDUP_REMOVED lines=32> */
[C---:B------:R-:W-:Y:S01]  /*34b0*/  VIADD R9, R7.reuse, 0x906 ;  /* 0x0000090607097836 */ /* 0x040fe20000000000 */
[----:B------:R-:W-:Y:S01]  /*34c0*/  R2UR UR9, R8 ;  /* 0x00000000080972ca */ /* 0x000fe200000e0000 */
[----:B------:R-:W-:-:S03]  /*34d0*/  VIADD R7, R7, 0x986 ;  /* 0x0000098607077836 */ /* 0x000fc60000000000 */
[----:B------:R-:W-:Y:S02]  /*34e0*/  R2UR UR10, R9 ;  /* 0x00000000090a72ca */ /* 0x000fe400000e0000 */
[----:B------:R-:W-:Y:S01]  /*34f0*/  R2UR UR11, R7 ;  /* 0x00000000070b72ca */ /* 0x000fe200000e0000 */
[----:B------:R-:W-:-:S05]  /*3500*/  IMAD R7, R3, 0x40, R229 ;  /* 0x0000004003077824 */ /* 0x000fca00078e02e5 */
[----:B------:R-:W-:Y:S01]  /*3510*/  LEA R9, R7, UR60, 0x2 ;  /* 0x0000003c07097c11 */ /* 0x000fe2000f8e10ff */
        /* <DEDUP_REMOVED lines=22> */
[----:B------:R-:W-:Y:S03]  /*3680*/  HGMMA.64x8x16.F32 R40, gdesc[UR4], R40, gsb0 ;  /* 0x00000000042879f0 */ /* 0x000fe60008000828 */
[----:B------:R-:W-:Y:S02]  /*3690*/  WARPGROUP.DEPBAR.LE gsb0, 0x0 ;  /* 0x00008000000079c5 */ /* 0x000fe40000010000 */
[----:B------:R1:W2:Y:S04]  /*36a0*/  LDS R7, [R9+0x2c100] ;  /* 0x02c1000009077984 */ /* 0x0002a80000000800 */
[----:B------:R1:W3:Y:S01]  /*36b0*/  LDS R8, [R9+0x2c120] ;  /* 0x02c1200009087984 */ /* 0x0002e20000000800 */
[----:B------:R-:W-:Y:S05]  /*36c0*/  @!P0 BRA `(.L_x_13) ;  /* 0x0000000000048947 */ /* 0x000fea0003800000 */
[----:B------:R-:W-:Y:S01]  /*36d0*/  BPT.TRAP 0x1 ;  /* 0x000000040000795c */ /* 0x000fe20000300000 */
.L_x_13:
[----:B------:R-:W-:-:S04]  /*36e0*/  SHF.L.U32 R12, R18, 0x1f, RZ ;  /* 0x0000001f120c7819 */ /* 0x000fc800000006ff */
[----:B------:R4:W1:Y:S01]  /*36f0*/  SYNCS.PHASECHK.TRANS64.TRYWAIT P1, [UR60+0x31830], R12 ;  /* 0x0318300cff0075a7 */ /* 0x000862000802017c */
[----:B------:R-:W-:Y:S05]  /*3700*/  @!P0 BRA `(.L_x_14) ;  /* 0x0000000000048947 */ /* 0x000fea0003800000 */
[----:B------:R-:W-:Y:S01]  /*3710*/  BPT.TRAP 0x1 ;  /* 0x000000040000795c */ /* 0x000fe20000300000 */
.L_x_14:
[----:B-1----:R-:W-:Y:S02]  /*3720*/  VIADD R9, R6, 0xa000 ;  /* 0x0000a00006097836 */ /* 0x002fe40000000000 */
[----:B------:R-:W-:-:S03]  /*3730*/  VIADD R6, R5, 0x24100 ;  /* 0x0002410005067836 */ /* 0x000fc60000000000 */
[----:B------:R-:W-:Y:S02]  /*3740*/  SHF.R.U32.HI R9, RZ, 0x4, R9 ;  /* 0x00000004ff097819 */ /* 0x000fe40000011609 */
[----:B------:R-:W-:Y:S02]  /*3750*/  SHF.R.U32.HI R10, RZ, 0x4, R6 ;  /* 0x00000004ff0a7819 */ /* 0x000fe40000011606 */
[----:B------:R-:W-:Y:S02]  /*3760*/  LOP3.LUT R9, R9, 0x3fff, RZ, 0xc0, !PT ;  /* 0x00003fff09097812 */ /* 0x000fe400078ec0ff */
[----:B------:R-:W-:Y:S02]  /*3770*/  LOP3.LUT R10, R10, 0x3fff, RZ, 0xc0, !PT ;  /* 0x00003fff0a0a7812 */ /* 0x000fe400078ec0ff */
[----:B------:R-:W-:Y:S02]  /*3780*/  LOP3.LUT R224, R9, 0x10000, RZ, 0xfc, !PT ;  /* 0x0001000009e07812 */ /* 0x000fe400078efcff */
[----:B------:R-:W-:Y:S01]  /*3790*/  LOP3.LUT R225, R10, 0x10000, RZ, 0xfc, !PT ;  /* 0x000100000ae17812 */ /* 0x000fe200078efcff */
[----:B------:R-:W-:Y:S06]  /*37a0*/  @P1 BRA `(.L_x_15) ;  /* 0x0000000000081947 */ /* 0x000fec0003800000 */
[----:B------:R-:W1:Y:S02]  /*37b0*/  SYNCS.PHASECHK.TRANS64.TRYWAIT P1, [UR60+0x31830], R12 ;  /* 0x0318300cff0075a7 */ /* 0x000e64000802017c */
[----:B-1----:R-:W-:Y:S05]  /*37c0*/  @!P1 BRA `(.L_x_16) ;  /* 0x0000009000189947 */ /* 0x002fea0003800000 */
.L_x_15:
[----:B------:R-:W-:Y:S01]  /*37d0*/  R2UR UR4, R225 ;  /* 0x00000000e10472ca */ /* 0x000fe200000e0000 */
[----:B------:R-:W-:Y:S01]  /*37e0*/  WARPGROUP.ARRIVE ;  /* 0x00000000000079c5 */ /* 0x000fe20000000000 */
[C---:B------:R-:W-:Y:S01]  /*37f0*/  R2UR UR6, R224.reuse ;  /* 0x00000000e00672ca */ /* 0x040fe200000e0000 */
[----:B------:R-:W-:Y:S01]  /*3800*/  UMOV UR5, 0x40000040 ;  /* 0x4000004000057882 */ /* 0x000fe20000000000 */
[----:B------:R-:W-:Y:S01]  /*3810*/  UMOV UR7, 0x40000000 ;  /* 0x4000000000077882 */ /* 0x000fe20000000000 */
[----:B------:R-:W-:Y:S02]  /*3820*/  VIADD R9, R224, 0x80 ;  /* 0x00000080e0097836 */ /* 0x000fe40000000000 */
[----:B------:R-:W-:Y:S01]  /*3830*/  FMUL.FTZ R26, R26, UR61 ;  /* 0x0000003d1a1a7c20 */ /* 0x000fe20008410000 */
[----:B------:R-:W-:Y:S02]  /*3840*/  VIADD R10, R224, 0x180 ;  /* 0x00000180e00a7836 */ /* 0x000fe40000000000 */
[----:B------:R-:W-:Y:S01]  /*3850*/  FMUL.FTZ R13, R27, UR61 ;  /* 0x0000003d1b0d7c20 */ /* 0x000fe20008410000 */
[----:B------:R-:W-:-:S02]  /*3860*/  VIADD R11, R225, 0x2 ;  /* 0x00000002e10b7836 */ /* 0x000fc40000000000 */
[----:B------:R-:W-:Y:S01]  /*3870*/  FMUL.FTZ R29, R29, UR61 ;  /* 0x0000003d1d1d7c20 */ /* 0x000fe20008410000 */
[----:B----4-:R-:W-:Y:S01]  /*3880*/  VIADD R12, R224, 0x980 ;  /* 0x00000980e00c7836 */ /* 0x010fe20000000000 */
[----:B------:R-:W-:Y:S01]  /*3890*/  R2UR UR8, R10 ;  /* 0x000000000a0872ca */ /* 0x000fe200000e0000 */
[C---:B------:R-:W-:Y:S01]  /*38a0*/  VIADD R10, R224.reuse, 0x2 ;  /* 0x00000002e00a7836 */ /* 0x040fe20000000000 */
[----:B------:R-:W-:Y:S01]  /*38b0*/  R2UR UR11, R11 ;  /* 0x000000000b0b72ca */ /* 0x000fe200000e0000 */
[----:B------:R-:W-:Y:S01]  /*38c0*/  HGMMA.64x8x16.F32 R44, gdesc[UR4], RZ, !UPT, gsb0 ;  /* 0x00000000042c79f0 */ /* 0x000fe2000c0008ff */
[----:B------:R-:W-:Y:S01]  /*38d0*/  R2UR UR6, R9 ;  /* 0x00000000090672ca */ /* 0x000fe200000e0000 */
[----:B------:R-:W-:Y:S01]  /*38e0*/  UMOV UR7, 0x40000000 ;  /* 0x4000000000077882 */ /* 0x000fe20000000000 */
[----:B------:R-:W-:Y:S01]  /*38f0*/  VIADD R9, R224, 0x100 ;  /* 0x00000100e0097836 */ /* 0x000fe20000000000 */
[----:B------:R-:W-:Y:S01]  /*3900*/  R2UR UR10, R10 ;  /* 0x000000000a0a72ca */ /* 0x000fe200000e0000 */
[----:B------:R-:W-:-:S02]  /*3910*/  VIADD R10, R224, 0x202 ;  /* 0x00000202e00a7836 */ /* 0x000fc40000000000 */
[----:B------:R-:W-:Y:S01]  /*3920*/  FMUL.FTZ R31, R31, UR61 ;  /* 0x0000003d1f1f7c20 */ /* 0x000fe20008410000 */
[----:B------:R-:W-:Y:S02]  /*3930*/  VIADD R11, R224, 0x880 ;  /* 0x00000880e00b7836 */ /* 0x000fe40000000000 */
[----:B------:R-:W-:Y:S01]  /*3940*/  FMUL.FTZ R28, R28, UR61 ;  /* 0x0000003d1c1c7c20 */ /* 0x000fe20008410000 */
[----:B------:R-:W-:Y:S02]  /*3950*/  VIADD R14, R224, 0x782 ;  /* 0x00000782e00e7836 */ /* 0x000fe40000000000 */
[----:B------:R-:W-:Y:S01]  /*3960*/  FMUL.FTZ R36, R36, UR61 ;  /* 0x0000003d24247c20 */ /* 0x000fe20008410000 */
[----:B------:R-:W-:Y:S01]  /*3970*/  VIADD R15, R225, 0x602 ;  /* 0x00000602e10f7836 */ /* 0x000fe20000000000 */
[----:B------:R-:W-:Y:S01]  /*3980*/  R2UR UR25, R11 ;  /* 0x000000000b1972ca */ /* 0x000fe200000e0000 */
[----:B------:R-:W-:Y:S02]  /*3990*/  VIADD R11, R224, 0x900 ;  /* 0x00000900e00b7836 */ /* 0x000fe40000000000 */
[----:B------:R-:W-:Y:S01]  /*39a0*/  FMUL.FTZ R30, R30, UR61 ;  /* 0x0000003d1e1e7c20 */ /* 0x000fe20008410000 */
[C---:B------:R-:W-:Y:S01]  /*39b0*/  VIADD R20, R224.reuse, 0x882 ;  /* 0x00000882e0147836 */ /* 0x040fe20000000000 */
[----:B------:R-:W1:Y:S01]  /*39c0*/  MUFU.TANH R13, R13 ;  /* 0x0000000d000d7308 */ /* 0x000e620000002400 */
[C---:B------:R-:W-:Y:S01]  /*39d0*/  VIADD R21, R224.reuse, 0x982 ;  /* 0x00000982e0157836 */ /* 0x040fe20000000000 */
[----:B------:R-:W-:Y:S01]  /*39e0*/  R2UR UR23, R11 ;  /* 0x000000000b1772ca */ /* 0x000fe200000e0000 */
[----:B------:R-:W-:-:S02]  /*39f0*/  VIADD R22, R224, 0x784 ;  /* 0x00000784e0167836 */ /* 0x000fc40000000000 */
[----:B------:R-:W-:Y:S01]  /*3a00*/  FMUL.FTZ R37, R37, UR61 ;  /* 0x0000003d25257c20 */ /* 0x000fe20008410000 */
[----:B------:R-:W-:Y:S01]  /*3a10*/  VIADD R23, R225, 0x604 ;  /* 0x00000604e1177836 */ /* 0x000fe20000000000 */
[----:B------:R-:W-:Y:S01]  /*3a20*/  ISETP.GT.AND P6, PT, R2, 0x1, PT ;  /* 0x000000010200780c */ /* 0x000fe20003fc4270 */
[----:B------:R-:W-:Y:S01]  /*3a30*/  VIADD R27, R224, 0x886 ;  /* 0x00000886e01b7836 */ /* 0x000fe20000000000 */
[----:B------:R4:W5:Y:S01]  /*3a40*/  MUFU.TANH R11, R26 ;  /* 0x0000001a000b7308 */ /* 0x0009620000002400 */
[----:B------:R-:W-:Y:S01]  /*3a50*/  FMUL.FTZ R35, R35, UR61 ;  /* 0x0000003d23237c20 */ /* 0x000fe20008410000 */
[----:B------:R-:W-:Y:S01]  /*3a60*/  FMUL.FTZ R39, R39, UR61 ;  /* 0x0000003d27277c20 */ /* 0x000fe20008410000 */
[C---:B------:R-:W-:Y:S01]  /*3a70*/  ISETP.GT.AND P2, PT, R2.reuse, 0x11, PT ;  /* 0x000000110200780c */ /* 0x040fe20003f44270 */
[----:B------:R-:W-:Y:S01]  /*3a80*/  UMOV UR57, 0x40000040 ;  /* 0x4000004000397882 */ /* 0x000fe20000000000 */
[C---:B------:R-:W-:Y:S01]  /*3a90*/  ISETP.GT.AND P1, PT, R2.reuse, 0x10, PT ;  /* 0x000000100200780c */ /* 0x040fe20003f24270 */
[----:B------:R-:W-:Y:S01]  /*3aa0*/  UMOV UR59, 0x40 ;  /* 0x00000040003b7882 */ /* 0x000fe20000000000 */
[----:B------:R-:W-:Y:S01]  /*3ab0*/  ISETP.GT.AND P3, PT, R2, 0x20, PT ;  /* 0x000000200200780c */ /* 0x000fe20003f64270 */
[----:B------:R-:W-:Y:S01]  /*3ac0*/  UMOV UR33, UR57 ;  /* 0x0000003900217c82 */ /* 0x000fe20008000000 */
[----:B----4-:R-:W-:Y:S01]  /*3ad0*/  VIADD R26, R224, 0x786 ;  /* 0x00000786e01a7836 */ /* 0x010fe20000000000 */
[C---:B------:R-:W-:Y:S01]  /*3ae0*/  ISETP.GT.AND P4, PT, R2.reuse, 0x21, PT ;  /* 0x000000210200780c */ /* 0x040fe20003f84270 */
[----:B------:R-:W-:Y:S01]  /*3af0*/  UMOV UR35, 0x40 ;  /* 0x0000004000237882 */ /* 0x000fe20000000000 */
[----:B------:R-:W-:Y:S01]  /*3b00*/  ISETP.GT.AND P5, PT, R2, RZ, PT ;  /* 0x000000ff0200720c */ /* 0x000fe20003fa4270 */
[----:B------:R-:W-:Y:S01]  /*3b10*/  UMOV UR49, 0x40000040 ;  /* 0x4000004000317882 */ /* 0x000fe20000000000 */
[----:B------:R-:W-:Y:S01]  /*3b20*/  R2UR UR24, R26 ;  /* 0x000000001a1872ca */ /* 0x000fe200000e0000 */
[----:B------:R-:W-:Y:S01]  /*3b30*/  VIADD R26, R224, 0x806 ;  /* 0x00000806e01a7836 */ /* 0x000fe20000000000 */
[----:B-1----:R-:W-:Y:S01]  /*3b40*/  FSEL R235, R13, -INF , P6 ;  /* 0xff8000000deb7808 */ /* 0x002fe20003000000 */
[----:B------:R-:W-:Y:S01]  /*3b50*/  UMOV UR51, 0x40 ;  /* 0x0000004000337882 */ /* 0x000fe20000000000 */
[C---:B-----5:R-:W-:Y:S01]  /*3b60*/  FSEL R233, R11.reuse, -INF , P5 ;  /* 0xff8000000be97808 */ /* 0x060fe20002800000 */
[----:B------:R-:W-:Y:S01]  /*3b70*/  FFMA.FTZ R11, -R11, R11, 1 ;  /* 0x3f8000000b0b7423 */ /* 0x000fe2000001010b */
[----:B------:R-:W-:Y:S01]  /*3b80*/  LEA R237, R229, UR60, 0x2 ;  /* 0x0000003ce5ed7c11 */ /* 0x000fe2000f8e10ff */
[----:B------:R-:W-:Y:S01]  /*3b90*/  UMOV UR53, UR49 ;  /* 0x0000003100357c82 */ /* 0x000fe20008000000 */
[----:B------:R-:W-:Y:S01]  /*3ba0*/  UMOV UR55, 0x40 ;  /* 0x0000004000377882 */ /* 0x000fe20000000000 */
[----:B------:R-:W-:Y:S01]  /*3bb0*/  UMOV UR45, UR49 ;  /* 0x00000031002d7c82 */ /* 0x000fe20008000000 */
[----:B------:R-:W-:-:S02]  /*3bc0*/  WARPGROUP.DEPBAR.LE gsb0, 0x0 ;  /* 0x00008000000079c5 */ /* 0x000fc40000010000 */
[----:B------:R-:W-:Y:S01]  /*3bd0*/  WARPGROUP.ARRIVE ;  /* 0x00000000000079c5 */ /* 0x000fe20000000000 */
[----:B------:R-:W-:Y:S01]  /*3be0*/  UMOV UR47, 0x40 ;  /* 0x00000040002f7882 */ /* 0x000fe20000000000 */
[----:B------:R-:W-:Y:S01]  /*3bf0*/  UMOV UR29, 0x40000040 ;  /* 0x40000040001d7882 */ /* 0x000fe20000000000 */
[----:B------:R-:W-:Y:S01]  /*3c00*/  UMOV UR31, 0x40 ;  /* 0x00000040001f7882 */ /* 0x000fe20000000000 */
[----:B------:R-:W-:Y:S01]  /*3c10*/  UMOV UR41, UR29 ;  /* 0x0000001d00297c82 */ /* 0x000fe20008000000 */
[----:B------:R-:W-:Y:S01]  /*3c20*/  UMOV UR43, 0x40 ;  /* 0x00000040002b7882 */ /* 0x000fe20000000000 */
[----:B------:R-:W-:Y:S01]  /*3c30*/  HGMMA.64x8x16.F32 R48, gdesc[UR4], RZ, !UPT, gsb0 ;  /* 0x00000000043079f0 */ /* 0x000fe2000c0008ff */
[----:B------:R-:W-:Y:S01]  /*3c40*/  R2UR UR6, R9 ;  /* 0x00000000090672ca */ /* 0x000fe200000e0000 */
[----:B------:R-:W-:Y:S01]  /*3c50*/  UMOV UR7, 0x40000000 ;  /* 0x4000000000077882 */ /* 0x000fe20000000000 */
[----:B------:R-:W-:Y:S01]  /*3c60*/  VIADD R9, R224, 0x200 ;  /* 0x00000200e0097836 */ /* 0x000fe20000000000 */
[----:B------:R-:W-:Y:S01]  /*3c70*/  UMOV UR37, UR29 ;  /* 0x0000001d00257c82 */ /* 0x000fe20008000000 */
[----:B------:R-:W-:Y:S01]  /*3c80*/  UMOV UR39, 0x40 ;  /* 0x0000004000277882 */ /* 0x000fe20000000000 */
[----:B------:R-:W-:Y:S01]  /*3c90*/  UMOV UR27, 0x40 ;  /* 0x00000040001b7882 */ /* 0x000fe20000000000 */
[----:B------:R-:W-:Y:S01]  /*3ca0*/  IMAD R5, R4, 0x2800, R5 ;  /* 0x0000280004057824 */ /* 0x000fe200078e0205 */
[----:B------:R-:W-:Y:S01]  /*3cb0*/  R2UR UR9, R9 ;  /* 0x00000000090972ca */ /* 0x000fe200000e0000 */
[----:B------:R-:W-:-:S03]  /*3cc0*/  VIADD R9, R224, 0x82 ;  /* 0x00000082e0097836 */ /* 0x000fc60000000000 */
[----:B------:R-:W-:-:S04]  /*3cd0*/  SHF.R.U32.HI R5, RZ, 0x4, R5 ;  /* 0x00000004ff057819 */ /* 0x000fc80000011605 */
[----:B------:R-:W-:Y:S01]  /*3ce0*/  LOP3.LUT R5, R5, 0x3fff, RZ, 0xc0, !PT ;  /* 0x00003fff05057812 */ /* 0x000fe200078ec0ff */
        /* <DEDUP_REMOVED lines=10> */
[----:B------:R-:W-:Y:S01]  /*3d90*/  R2UR UR9, R10 ;  /* 0x000000000a0972ca */ /* 0x000fe200000e0000 */
[----:B------:R-:W-:Y:S01]  /*3da0*/  VIADD R10, R225, 0x4 ;  /* 0x00000004e10a7836 */ /* 0x000fe20000000000 */
[----:B------:R-:W-:Y:S02]  /*3db0*/  WARPGROUP.DEPBAR.LE gsb0, 0x0 ;  /* 0x00008000000079c5 */ /* 0x000fe40000010000 */
[----:B------:R-:W-:-:S06]  /*3dc0*/  WARPGROUP.ARRIVE ;  /* 0x00000000000079c5 */ /* 0x000fcc0000000000 */
[----:B------:R-:W-:Y:S01]  /*3dd0*/  HGMMA.64x8x16.F32 R220, gdesc[UR4], RZ, !UPT, gsb0 ;  /* 0x0000000004dc79f0 */ /* 0x000fe2000c0008ff */
[----:B------:R-:W-:Y:S01]  /*3de0*/  UMOV UR6, UR10 ;  /* 0x0000000a00067c82 */ /* 0x000fe20008000000 */
[----:B------:R-:W-:Y:S01]  /*3df0*/  UMOV UR7, 0x40000000 ;  /* 0x4000000000077882 */ /* 0x000fe20000000000 */
[----:B------:R-:W-:Y:S01]  /*3e00*/  UMOV UR4, UR11 ;  /* 0x0000000b00047c82 */ /* 0x000fe20008000000 */
[----:B------:R-:W-:Y:S01]  /*3e10*/  UMOV UR5, 0x40000040 ;  /* 0x4000004000057882 */ /* 0x000fe20000000000 */
[----:B------:R-:W-:Y:S01]  /*3e20*/  R2UR UR11, R10 ;  /* 0x000000000a0b72ca */ /* 0x000fe200000e0000 */
[----:B------:R-:W-:Y:S01]  /*3e30*/  VIADD R10, R224, 0x204 ;  /* 0x00000204e00a7836 */ /* 0x000fe20000000000 */
[----:B------:R-:W-:Y:S02]  /*3e40*/  WARPGROUP.DEPBAR.LE gsb0, 0x0 ;  /* 0x00008000000079c5 */ /* 0x000fe40000010000 */
[----:B------:R-:W-:-:S06]  /*3e50*/  WARPGROUP.ARRIVE ;  /* 0x00000000000079c5 */ /* 0x000fcc0000000000 */
[----:B------:R-:W-:Y:S01]  /*3e60*/  HGMMA.64x8x16.F32 R44, gdesc[UR4], R44, gsb0 ;  /* 0x00000000042c79f0 */ /* 0x000fe2000800082c */
[----:B------:R-:W-:Y:S01]  /*3e70*/  R2UR UR6, R9 ;  /* 0x00000000090672ca */ /* 0x000fe200000e0000 */
[----:B------:R-:W-:Y:S01]  /*3e80*/  UMOV UR7, 0x40000000 ;  /* 0x4000000000077882 */ /* 0x000fe20000000000 */
[----:B------:R-:W-:Y:S01]  /*3e90*/  VIADD R9, R224, 0x102 ;  /* 0x00000102e0097836 */ /* 0x000fe20000000000 */
[----:B------:R-:W-:Y:S02]  /*3ea0*/  WARPGROUP.DEPBAR.LE gsb0, 0x0 ;  /* 0x00008000000079c5 */ /* 0x000fe40000010000 */
[----:B------:R-:W-:-:S08]  /*3eb0*/  WARPGROUP.ARRIVE ;  /* 0x00000000000079c5 */ /* 0x000fd00000000000 */
[----:B------:R-:W-:Y:S01]  /*3ec0*/  HGMMA.64x8x16.F32 R48, gdesc[UR4], R48, gsb0 ;  /* 0x00000000043079f0 */ /* 0x000fe20008000830 */
[----:B------:R-:W-:Y:S01]  /*3ed0*/  R2UR UR6, R9 ;  /* 0x00000000090672ca */ /* 0x000fe200000e0000 */
[----:B------:R-:W-:Y:S01]  /*3ee0*/  UMOV UR7, 0x40000000 ;  /* 0x4000000000077882 */ /* 0x000fe20000000000 */
[----:B------:R-:W-:-:S05]  /*3ef0*/  VIADD R9, R224, 0x182 ;  /* 0x00000182e0097836 */ /* 0x000fca0000000000 */
[----:B------:R-:W-:Y:S01]  /*3f00*/  R2UR UR8, R9 ;  /* 0x00000000090872ca */ /* 0x000fe200000e0000 */
[----:B------:R-:W-:-:S05]  /*3f10*/  VIADD R9, R224, 0x4 ;  /* 0x00000004e0097836 */ /* 0x000fca0000000000 */
        /* <DEDUP_REMOVED lines=12> */
[----:B------:R-:W-:Y:S01]  /*3fe0*/  R2UR UR9, R10 ;  /* 0x000000000a0972ca */ /* 0x000fe200000e0000 */
[----:B------:R-:W-:Y:S01]  /*3ff0*/  VIADD R10, R225, 0x6 ;  /* 0x00000006e10a7836 */ /* 0x000fe20000000000 */
[----:B------:R-:W-:Y:S02]  /*4000*/  WARPGROUP.DEPBAR.LE gsb0, 0x0 ;  /* 0x00008000000079c5 */ /* 0x000fe40000010000 */
[----:B------:R-:W-:-:S06]  /*4010*/  WARPGROUP.ARRIVE ;  /* 0x00000000000079c5 */ /* 0x000fcc0000000000 */
[----:B------:R-:W-:Y:S01]  /*4020*/  HGMMA.64x8x16.F32 R220, gdesc[UR4], R220, gsb0 ;  /* 0x0000000004dc79f0 */ /* 0x000fe200080008dc */
        /* <DEDUP_REMOVED lines=225> */
[----:B------:R-:W-:-:S05]  /*4e40*/  VIADD R10, R225, 0x402 ;  /* 0x00000402e10a7836 */ /* 0x000fca0000000000 */
[----:B------:R-:W-:Y:S01]  /*4e50*/  R2UR UR12, R10 ;  /* 0x000000000a0c72ca */ /* 0x000fe200000e0000 */
[----:B------:R-:W-:Y:S01]  /*4e60*/  VIADD R10, R224, 0x702 ;  /* 0x00000702e00a7836 */ /* 0x000fe20000000000 */
[----:B------:R-:W-:Y:S02]  /*4e70*/  WARPGROUP.DEPBAR.LE gsb0, 0x0 ;  /* 0x00008000000079c5 */ /* 0x000fe40000010000 */
[----:B------:R-:W-:-:S06]  /*4e80*/  WARPGROUP.ARRIVE ;  /* 0x00000000000079c5 */ /* 0x000fcc0000000000 */
[----:B------:R-:W-:Y:S01]  /*4e90*/  HGMMA.64x8x16.F32 R44, gdesc[UR4], R44, gsb0 ;  /* 0x00000000042c79f0 */ /* 0x000fe2000800082c */
[----:B------:R-:W-:Y:S01]  /*4ea0*/  R2UR UR6, R9 ;  /* 0x00000000090672ca */ /* 0x000fe200000e0000 */
[----:B------:R-:W-:Y:S01]  /*4eb0*/  UMOV UR7, 0x40000000 ;  /* 0x4000000000077882 */ /* 0x000fe20000000000 */
[----:B------:R-:W-:-:S05]  /*4ec0*/  VIADD R9, R224, 0x600 ;  /* 0x00000600e0097836 */ /* 0x000fca0000000000 */
[----:B------:R-:W-:Y:S01]  /*4ed0*/  R2UR UR8, R9 ;  /* 0x00000000090872ca */ /* 0x000fe200000e0000 */
        /* <DEDUP_REMOVED lines=33> */
[----:B------:R-:W-:Y:S01]  /*50f0*/  R2UR UR12, R10 ;  /* 0x000000000a0c72ca */ /* 0x000fe200000e0000 */
        /* <DEDUP_REMOVED lines=44> */
[----:B------:R-:W-:Y:S01]  /*53c0*/  FMUL.FTZ R9, R24, UR61 ;  /* 0x0000003d18097c20 */ /* 0x000fe20008410000 */
[----:B------:R-:W-:-:S05]  /*53d0*/  VIADD R24, R224, 0x804 ;  /* 0x00000804e0187836 */ /* 0x000fca0000000000 */
[----:B------:R-:W-:Y:S01]  /*53e0*/  MUFU.TANH R9, R9 ;  /* 0x0000000900097308 */ /* 0x000fe20000002400 */
        /* <DEDUP_REMOVED lines=8> */
[C---:B------:R-:W-:Y:S01]  /*5470*/  VIADD R10, R225.reuse, 0x600 ;  /* 0x00000600e10a7836 */ /* 0x040fe20000000000 */
[----:B------:R-:W-:Y:S01]  /*5480*/  R2UR UR13, R20 ;  /* 0x00000000140d72ca */ /* 0x000fe200000e0000 */
[----:B------:R-:W-:Y:S02]  /*5490*/  VIADD R20, R224, 0x902 ;  /* 0x00000902e0147836 */ /* 0x000fe40000000000 */
[----:B------:R-:W-:Y:S01]  /*54a0*/  VIADD R225, R225, 0x606 ;  /* 0x00000606e1e17836 */ /* 0x000fe20000000000 */
[----:B------:R-:W-:Y:S01]  /*54b0*/  R2UR UR10, R10 ;  /* 0x000000000a0a72ca */ /* 0x000fe200000e0000 */
[----:B------:R-:W-:Y:S01]  /*54c0*/  VIADD R10, R224, 0x800 ;  /* 0x00000800e00a7836 */ /* 0x000fe20000000000 */
[----:B------:R-:W-:-:S02]  /*54d0*/  R2UR UR11, R20 ;  /* 0x00000000140b72ca */ /* 0x000fc400000e0000 */
[----:B------:R1:W4:Y:S02]  /*54e0*/  MUFU.TANH R20, R31 ;  /* 0x0000001f00147308 */ /* 0x0003240000002400 */
[----:B------:R-:W-:Y:S01]  /*54f0*/  R2UR UR20, R10 ;  /* 0x000000000a1472ca */ /* 0x000fe200000e0000 */
[----:B------:R-:W-:Y:S01]  /*5500*/  FMUL.FTZ R10, R25, UR61 ;  /* 0x0000003d190a7c20 */ /* 0x000fe20008410000 */
[----:B------:R-:W-:-:S05]  /*5510*/  VIADD R25, R224, 0x984 ;  /* 0x00000984e0197836 */ /* 0x000fca0000000000 */
[----:B------:R-:W-:Y:S01]  /*5520*/  R2UR UR26, R25 ;  /* 0x00000000191a72ca */ /* 0x000fe200000e0000 */
[----:B------:R-:W5:Y:S01]  /*5530*/  MUFU.TANH R10, R10 ;  /* 0x0000000a000a7308 */ /* 0x000f620000002400 */
[----:B-1----:R-:W-:-:S07]  /*5540*/  FMUL.FTZ R31, R40, UR61 ;  /* 0x0000003d281f7c20 */ /* 0x002fce0008410000 */
[----:B------:R1:W-:Y:S08]  /*5550*/  MUFU.TANH R25, R36 ;  /* 0x0000002400197308 */ /* 0x0003f00000002400 */
[----:B------:R-:W-:Y:S01]  /*5560*/  MUFU.TANH R31, R31 ;  /* 0x0000001f001f7308 */ /* 0x000fe20000002400 */
[----:B-1----:R-:W-:Y:S01]  /*5570*/  FMUL.FTZ R36, R41, UR61 ;  /* 0x0000003d29247c20 */ /* 0x002fe20008410000 */
[----:B----4-:R-:W-:Y:S01]  /*5580*/  FSEL R41, R20, -INF , P2 ;  /* 0xff80000014297808 */ /* 0x010fe20001000000 */
[----:B------:R-:W-:-:S02]  /*5590*/  WARPGROUP.DEPBAR.LE gsb0, 0x0 ;  /* 0x00008000000079c5 */ /* 0x000fc40000010000 */
[----:B------:R-:W-:-:S03]  /*55a0*/  WARPGROUP.ARRIVE ;  /* 0x00000000000079c5 */ /* 0x000fc60000000000 */
[----:B------:R-:W-:Y:S03]  /*55b0*/  MUFU.TANH R36, R36 ;  /* 0x0000002400247308 */ /* 0x000fe60000002400 */
        /* <DEDUP_REMOVED lines=9> */
[----:B------:R-:W-:-:S05]  /*5650*/  VIADD R15, R224, 0x802 ;  /* 0x00000802e00f7836 */ /* 0x000fca0000000000 */
[----:B------:R-:W-:Y:S02]  /*5660*/  R2UR UR15, R15 ;  /* 0x000000000f0f72ca */ /* 0x000fe400000e0000 */
[----:B------:R5:W1:Y:S02]  /*5670*/  MUFU.TANH R15, R30 ;  /* 0x0000001e000f7308 */ /* 0x000a640000002400 */
[C---:B-----5:R-:W-:Y:S01]  /*5680*/  FSEL R30, R10.reuse, -INF , P6 ;  /* 0xff8000000a1e7808 */ /* 0x060fe20003000000 */
[----:B------:R-:W-:Y:S01]  /*5690*/  FFMA.FTZ R10, -R10, R10, 1 ;  /* 0x3f8000000a0a7423 */ /* 0x000fe2000001010a */
[----:B------:R-:W-:Y:S02]  /*56a0*/  ISETP.GT.AND P6, PT, R2, 0x31, PT ;  /* 0x000000310200780c */ /* 0x000fe40003fc4270 */
[----:B-1----:R-:W-:Y:S01]  /*56b0*/  FSEL R227, R15, -INF , P1 ;  /* 0xff8000000fe37808 */ /* 0x002fe20000800000 */
[----:B------:R-:W-:Y:S02]  /*56c0*/  WARPGROUP.DEPBAR.LE gsb0, 0x0 ;  /* 0x00008000000079c5 */ /* 0x000fe40000010000 */
[----:B------:R-:W-:-:S06]  /*56d0*/  WARPGROUP.ARRIVE ;  /* 0x00000000000079c5 */ /* 0x000fcc0000000000 */
[----:B------:R-:W-:Y:S01]  /*56e0*/  HGMMA.64x8x16.F32 R52, gdesc[UR4], R52, gsb0 ;  /* 0x00000000043479f0 */ /* 0x000fe20008000834 */
[----:B------:R-:W-:Y:S01]  /*56f0*/  UMOV UR6, UR19 ;  /* 0x0000001300067c82 */ /* 0x000fe20008000000 */
[----:B------:R-:W-:Y:S01]  /*5700*/  UMOV UR7, 0x40000000 ;  /* 0x4000000000077882 */ /* 0x000fe20000000000 */
[----:B------:R-:W-:Y:S02]  /*5710*/  R2UR UR19, R14 ;  /* 0x000000000e1372ca */ /* 0x000fe400000e0000 */
[----:B------:R-:W1:Y:S02]  /*5720*/  MUFU.TANH R14, R29 ;  /* 0x0000001d000e7308 */ /* 0x000e640000002400 */
[C---:B-1----:R-:W-:Y:S01]  /*5730*/  FSEL R40, R14.reuse, -INF , P2 ;  /* 0xff8000000e287808 */ /* 0x042fe20001000000 */
[----:B------:R-:W-:Y:S01]  /*5740*/  FFMA.FTZ R14, -R14, R14, 1 ;  /* 0x3f8000000e0e7423 */ /* 0x000fe2000001010e */
[----:B------:R-:W-:Y:S01]  /*5750*/  ISETP.GT.AND P2, PT, R2, 0x41, PT ;  /* 0x000000410200780c */ /* 0x000fe20003f44270 */
[----:B------:R-:W-:-:S02]  /*5760*/  WARPGROUP.DEPBAR.LE gsb0, 0x0 ;  /* 0x00008000000079c5 */ /* 0x000fc40000010000 */
[----:B------:R-:W-:-:S06]  /*5770*/  WARPGROUP.ARRIVE ;  /* 0x00000000000079c5 */ /* 0x000fcc0000000000 */
[----:B------:R-:W-:Y:S01]  /*5780*/  HGMMA.64x8x16.F32 R216, gdesc[UR4], R216, gsb0 ;  /* 0x0000000004d879f0 */ /* 0x000fe200080008d8 */
[----:B------:R-:W-:Y:S01]  /*5790*/  UMOV UR6, UR21 ;  /* 0x0000001500067c82 */ /* 0x000fe20008000000 */
[----:B------:R-:W-:Y:S01]  /*57a0*/  UMOV UR7, 0x40000000 ;  /* 0x4000000000077882 */ /* 0x000fe20000000000 */
[----:B------:R-:W-:Y:S02]  /*57b0*/  R2UR UR21, R12 ;  /* 0x000000000c1572ca */ /* 0x000fe400000e0000 */
[----:B------:R1:W-:Y:S02]  /*57c0*/  MUFU.TANH R12, R28 ;  /* 0x0000001c000c7308 */ /* 0x0003e40000002400 */
[----:B-1----:R-:W-:-:S05]  /*57d0*/  VIADD R28, R224, 0x906 ;  /* 0x00000906e01c7836 */ /* 0x002fca0000000000 */
[----:B------:R-:W-:Y:S02]  /*57e0*/  R2UR UR30, R28 ;  /* 0x000000001c1e72ca */ /* 0x000fe400000e0000 */
        /* <DEDUP_REMOVED lines=9> */
[----:B------:R-:W-:Y:S01]  /*5880*/  FMUL.FTZ R21, R32, UR61 ;  /* 0x0000003d20157c20 */ /* 0x000fe20008410000 */
[----:B------:R-:W-:Y:S01]  /*5890*/  R2UR UR22, R26 ;  /* 0x000000001a1672ca */ /* 0x000fe200000e0000 */
[----:B------:R-:W-:Y:S01]  /*58a0*/  FMUL.FTZ R32, R42, UR61 ;  /* 0x0000003d2a207c20 */ /* 0x000fe20008410000 */
[----:B------:R-:W-:Y:S08]  /*58b0*/  MUFU.TANH R26, R37 ;  /* 0x00000025001a7308 */ /* 0x000ff00000002400 */
[----:B------:R-:W-:Y:S08]  /*58c0*/  MUFU.TANH R21, R21 ;  /* 0x0000001500157308 */ /* 0x000ff00000002400 */
[----:B------:R-:W-:Y:S01]  /*58d0*/  MUFU.TANH R32, R32 ;  /* 0x0000002000207308 */ /* 0x000fe20000002400 */
[----:B------:R-:W-:-:S02]  /*58e0*/  WARPGROUP.DEPBAR.LE gsb0, 0x0 ;  /* 0x00008000000079c5 */ /* 0x000fc40000010000 */
[----:B------:R-:W-:-:S06]  /*58f0*/  WARPGROUP.ARRIVE ;  /* 0x00000000000079c5 */ /* 0x000fcc0000000000 */
[----:B------:R-:W-:Y:S01]  /*5900*/  HGMMA.64x8x16.F32 R44, gdesc[UR4], R44, gsb0 ;  /* 0x00000000042c79f0 */ /* 0x000fe2000800082c */
[----:B------:R-:W-:Y:S01]  /*5910*/  UMOV UR6, UR8 ;  /* 0x0000000800067c82 */ /* 0x000fe20008000000 */
[----:B------:R-:W-:Y:S01]  /*5920*/  UMOV UR7, 0x40000000 ;  /* 0x4000000000077882 */ /* 0x000fe20000000000 */
[----:B------:R-:W-:Y:S01]  /*5930*/  R2UR UR8, R22 ;  /* 0x00000000160872ca */ /* 0x000fe200000e0000 */
[----:B------:R-:W-:-:S06]  /*5940*/  FMUL.FTZ R22, R33, UR61 ;  /* 0x0000003d21167c20 */ /* 0x000fcc0008410000 */
[----:B------:R-:W1:Y:S02]  /*5950*/  MUFU.TANH R22, R22 ;  /* 0x0000001600167308 */ /* 0x000e640000002400 */
[C---:B-1----:R-:W-:Y:S01]  /*5960*/  FSEL R42, R22.reuse, -INF , P4 ;  /* 0xff800000162a7808 */ /* 0x042fe20002000000 */
[----:B------:R-:W-:Y:S01]  /*5970*/  FFMA.FTZ R22, -R22, R22, 1 ;  /* 0x3f80000016167423 */ /* 0x000fe20000010116 */
        /* <DEDUP_REMOVED lines=30> */
[----:B------:R-:W-:Y:S01]  /*5b60*/  VIADD R24, R224, 0x884 ;  /* 0x00000884e0187836 */ /* 0x000fe20000000000 */
[C---:B------:R-:W-:Y:S01]  /*5b70*/  FSEL R34, R9.reuse, -INF , P5 ;  /* 0xff80000009227808 */ /* 0x040fe20002800000 */
[----:B------:R-:W-:Y:S01]  /*5b80*/  FFMA.FTZ R9, -R9, R9, 1 ;  /* 0x3f80000009097423 */ /* 0x000fe20000010109 */
[----:B------:R-:W-:Y:S01]  /*5b90*/  ISETP.GT.AND P5, PT, R2, 0x30, PT ;  /* 0x000000300200780c */ /* 0x000fe20003fa4270 */
[----:B------:R-:W-:Y:S01]  /*5ba0*/  MUFU.TANH R23, R23 ;  /* 0x0000001700177308 */ /* 0x000fe20000002400 */
[----:B------:R-:W-:Y:S01]  /*5bb0*/  R2UR UR14, R24 ;  /* 0x00000000180e72ca */ /* 0x000fe200000e0000 */
[----:B------:R-:W-:-:S02]  /*5bc0*/  VIADD R24, R224, 0x904 ;  /* 0x00000904e0187836 */ /* 0x000fc40000000000 */
[----:B------:R-:W-:-:S03]  /*5bd0*/  VIADD R224, R224, 0x986 ;  /* 0x00000986e0e07836 */ /* 0x000fc60000000000 */
[----:B------:R-:W-:Y:S02]  /*5be0*/  R2UR UR16, R24 ;  /* 0x00000000181072ca */ /* 0x000fe400000e0000 */
[----:B------:R-:W-:Y:S01]  /*5bf0*/  MUFU.TANH R24, R35 ;  /* 0x0000002300187308 */ /* 0x000fe20000002400 */
[----:B------:R-:W-:Y:S02]  /*5c00*/  R2UR UR28, R224 ;  /* 0x00000000e01c72ca */ /* 0x000fe400000e0000 */
[----:B------:R-:W-:Y:S01]  /*5c10*/  FSEL R224, R36, -INF , P2 ;  /* 0xff80000024e07808 */ /* 0x000fe20001000000 */
[----:B------:R-:W-:Y:S02]  /*5c20*/  WARPGROUP.DEPBAR.LE gsb0, 0x0 ;  /* 0x00008000000079c5 */ /* 0x000fe40000010000 */
[----:B------:R-:W-:-:S06]  /*5c30*/  WARPGROUP.ARRIVE ;  /* 0x00000000000079c5 */ /* 0x000fcc0000000000 */
[----:B------:R-:W-:Y:S01]  /*5c40*/  HGMMA.64x8x16.F32 R44, gdesc[UR4], R44, gsb0 ;  /* 0x00000000042c79f0 */ /* 0x000fe2000800082c */
[----:B------:R-:W-:Y:S01]  /*5c50*/  UMOV UR6, UR20 ;  /* 0x0000001400067c82 */ /* 0x000fe20008000000 */
[----:B------:R-:W-:Y:S01]  /*5c60*/  UMOV UR7, 0x40000000 ;  /* 0x4000000000077882 */ /* 0x000fe20000000000 */
[----:B------:R-:W-:Y:S01]  /*5c70*/  R2UR UR20, R27 ;  /* 0x000000001b1472ca */ /* 0x000fe200000e0000 */
[----:B------:R-:W-:Y:S01]  /*5c80*/  FMUL.FTZ R27, R38, UR61 ;  /* 0x0000003d261b7c20 */ /* 0x000fe20008410000 */
[C---:B------:R-:W-:Y:S01]  /*5c90*/  FSEL R38, R12.reuse, -INF , P1 ;  /* 0xff8000000c267808 */ /* 0x040fe20000800000 */
[----:B------:R-:W-:Y:S01]  /*5ca0*/  FFMA.FTZ R12, -R12, R12, 1 ;  /* 0x3f8000000c0c7423 */ /* 0x000fe2000001010c */
[----:B------:R-:W-:-:S03]  /*5cb0*/  ISETP.GT.AND P1, PT, R2, 0x40, PT ;  /* 0x000000400200780c */ /* 0x000fc60003f24270 */
        /* <DEDUP_REMOVED lines=8> */
[----:B------:R-:W-:Y:S01]  /*5d40*/  UMOV UR25, UR29 ;  /* 0x0000001d00197c82 */ /* 0x000fe20008000000 */
[----:B------:R-:W-:Y:S02]  /*5d50*/  WARPGROUP.DEPBAR.LE gsb0, 0x0 ;  /* 0x00008000000079c5 */ /* 0x000fe40000010000 */
[----:B------:R-:W-:-:S06]  /*5d60*/  WARPGROUP.ARRIVE ;  /* 0x00000000000079c5 */ /* 0x000fcc0000000000 */
[----:B------:R-:W-:Y:S01]  /*5d70*/  HGMMA.64x8x16.F32 R52, gdesc[UR4], R52, gsb0 ;  /* 0x00000000043479f0 */ /* 0x000fe20008000834 */
[----:B------:R-:W-:Y:S01]  /*5d80*/  UMOV UR6, UR23 ;  /* 0x0000001700067c82 */ /* 0x000fe20008000000 */
[----:B------:R-:W-:Y:S01]  /*5d90*/  UMOV UR7, 0x40000000 ;  /* 0x4000000000077882 */ /* 0x000fe20000000000 */
[----:B------:R-:W-:Y:S01]  /*5da0*/  UMOV UR23, 0x40 ;  /* 0x0000004000177882 */ /* 0x000fe20000000000 */
        /* <DEDUP_REMOVED lines=11> */
[----:B------:R-:W-:Y:S01]  /*5e60*/  UMOV UR4, UR17 ;  /* 0x0000001100047c82 */ /* 0x000fe20008000000 */
[----:B------:R-:W-:Y:S01]  /*5e70*/  UMOV UR5, 0x40000040 ;  /* 0x4000004000057882 */ /* 0x000fe20000000000 */
[----:B------:R-:W-:Y:S01]  /*5e80*/  ULDC UR17, c[0x0][0x744] ;  /* 0x0001d10000117ab9 */ /* 0x000fe20000000800 */
[----:B------:R-:W-:Y:S01]  /*5e90*/  UMOV UR19, 0x40 ;  /* 0x0000004000137882 */ /* 0x000fe20000000000 */
[--C-:B--2---:R-:W-:Y:S01]  /*5ea0*/  FFMA.FTZ R39, R30, UR17, -R7.reuse ;  /* 0x000000111e277c23 */ /* 0x104fe20008010807 */
[----:B------:R-:W-:Y:S01]  /*5eb0*/  FSEL R30, R21, -INF , P3 ;  /* 0xff800000151e7808 */ /* 0x000fe20001800000 */
[--C-:B------:R-:W-:Y:S01]  /*5ec0*/  FFMA.FTZ R37, R40, UR17, -R7.reuse ;  /* 0x0000001128257c23 */ /* 0x100fe20008010807 */
[--C-:B------:R-:W-:Y:S01]  /*5ed0*/  FFMA.FTZ R29, R38, UR17, -R7.reuse ;  /* 0x00000011261d7c23 */ /* 0x100fe20008010807 */
[--C-:B------:R-:W-:Y:S01]  /*5ee0*/  FFMA.FTZ R33, R42, UR17, -R7.reuse ;  /* 0x000000112a217c23 */ /* 0x100fe20008010807 */
[----:B------:R-:W-:Y:S01]  /*5ef0*/  FSEL R38, R26, -INF , P6 ;  /* 0xff8000001a267808 */ /* 0x000fe20003000000 */
[--C-:B------:R-:W-:Y:S01]  /*5f00*/  FFMA.FTZ R40, R30, UR17, -R7.reuse ;  /* 0x000000111e287c23 */ /* 0x100fe20008010807 */
[----:B------:R-:W-:Y:S01]  /*5f10*/  FSEL R30, R25, -INF , P5 ;  /* 0xff800000191e7808 */ /* 0x000fe20002800000 */
[--C-:B---3--:R-:W-:Y:S01]  /*5f20*/  FFMA.FTZ R234, R227, UR17, -R8.reuse ;  /* 0x00000011e3ea7c23 */ /* 0x108fe20008010808 */
[----:B------:R-:W-:Y:S01]  /*5f30*/  FSEL R42, R31, -INF , P1 ;  /* 0xff8000001f2a7808 */ /* 0x000fe20000800000 */
[--C-:B------:R-:W-:Y:S01]  /*5f40*/  FFMA.FTZ R34, R34, UR17, -R7.reuse ;  /* 0x0000001122227c23 */ /* 0x100fe20008010807 */
[----:B------:R-:W-:Y:S01]  /*5f50*/  FSEL R227, R23, -INF , P3 ;  /* 0xff80000017e37808 */ /* 0x000fe20001800000 */
[--C-:B------:R-:W-:Y:S01]  /*5f60*/  FFMA.FTZ R30, R30, UR17, -R7.reuse ;  /* 0x000000111e1e7c23 */ /* 0x100fe20008010807 */
[--C-:B------:R-:W-:Y:S01]  /*5f70*/  FFMA.FTZ R38, R38, UR17, -R7.reuse ;  /* 0x0000001126267c23 */ /* 0x100fe20008010807 */
[--C-:B------:R-:W-:Y:S01]  /*5f80*/  FFMA.FTZ R35, R42, UR17, -R7.reuse ;  /* 0x000000112a237c23 */ /* 0x100fe20008010807 */
[----:B------:R-:W-:Y:S01]  /*5f90*/  FFMA.FTZ R7, R224, UR17, -R7 ;  /* 0x00000011e0077c23 */ /* 0x000fe20008010807 */
[--C-:B------:R-:W-:Y:S01]  /*5fa0*/  FFMA.FTZ R42, R41, UR17, -R8.reuse ;  /* 0x00000011292a7c23 */ /* 0x100fe20008010808 */
[--C-:B------:R-:W-:Y:S01]  /*5fb0*/  FFMA.FTZ R224, R233, UR17, -R8.reuse ;  /* 0x00000011e9e07c23 */ /* 0x100fe20008010808 */
[--C-:B------:R-:W-:Y:S01]  /*5fc0*/  FFMA.FTZ R226, R227, UR17, -R8.reuse ;  /* 0x00000011e3e27c23 */ /* 0x100fe20008010808 */
[--C-:B------:R-:W-:Y:S01]  /*5fd0*/  FFMA.FTZ R41, R43, UR17, -R8.reuse ;  /* 0x000000112b297c23 */ /* 0x100fe20008010808 */
[----:B------:R-:W-:Y:S01]  /*5fe0*/  FSEL R233, R24, -INF , P4 ;  /* 0xff80000018e97808 */ /* 0x000fe20002000000 */
[--C-:B------:R-:W-:Y:S01]  /*5ff0*/  FFMA.FTZ R235, R235, UR17, -R8.reuse ;  /* 0x00000011ebeb7c23 */ /* 0x100fe20008010808 */
[----:B------:R-:W-:Y:S01]  /*6000*/  FSEL R43, R28, -INF , P6 ;  /* 0xff8000001c2b7808 */ /* 0x000fe20003000000 */
[----:B------:R-:W1:Y:S01]  /*6010*/  MUFU.EX2 R34, R34 ;  /* 0x0000002200227308 */ /* 0x000e620000000800 */
[----:B------:R-:W-:Y:S01]  /*6020*/  FSEL R227, R32, -INF , P1 ;  /* 0xff80000020e37808 */ /* 0x000fe20000800000 */
[--C-:B------:R-:W-:Y:S01]  /*6030*/  FFMA.FTZ R233, R233, UR17, -R8.reuse ;  /* 0x00000011e9e97c23 */ /* 0x100fe20008010808 */
[----:B------:R-:W-:Y:S01]  /*6040*/  FFMA.FTZ R31, -R31, R31, 1 ;  /* 0x3f8000001f1f7423 */ /* 0x000fe2000001011f */
[--C-:B------:R-:W-:Y:S01]  /*6050*/  FFMA.FTZ R43, R43, UR17, -R8.reuse ;  /* 0x000000112b2b7c23 */ /* 0x100fe20008010808 */
[----:B------:R-:W-:Y:S01]  /*6060*/  FFMA.FTZ R25, -R25, R25, 1 ;  /* 0x3f80000019197423 */ /* 0x000fe20000010119 */
[--C-:B------:R-:W-:Y:S01]  /*6070*/  FFMA.FTZ R227, R227, UR17, -R8.reuse ;  /* 0x00000011e3e37c23 */ /* 0x100fe20008010808 */
[----:B------:R-:W-:Y:S01]  /*6080*/  FFMA.FTZ R8, R236, UR17, -R8 ;  /* 0x00000011ec087c23 */ /* 0x000fe20008010808 */
[----:B------:R-:W2:Y:S01]  /*6090*/  MUFU.EX2 R39, R39 ;  /* 0x0000002700277308 */ /* 0x000ea20000000800 */
[----:B------:R-:W-:Y:S01]  /*60a0*/  FFMA.FTZ R32, -R32, R32, 1 ;  /* 0x3f80000020207423 */ /* 0x000fe20000010120 */
[----:B------:R-:W-:Y:S01]  /*60b0*/  FFMA.FTZ R21, -R21, R21, 1 ;  /* 0x3f80000015157423 */ /* 0x000fe20000010115 */
[----:B------:R-:W-:Y:S01]  /*60c0*/  FFMA.FTZ R28, -R28, R28, 1 ;  /* 0x3f8000001c1c7423 */ /* 0x000fe2000001011c */
[----:B------:R-:W-:-:S04]  /*60d0*/  UMOV UR17, UR57 ;  /* 0x0000003900117c82 */ /* 0x000fc80008000000 */
[----:B------:R-:W3:Y:S01]  /*60e0*/  MUFU.EX2 R37, R37 ;  /* 0x0000002500257308 */ /* 0x000ee20000000800 */
[----:B------:R-:W-:Y:S02]  /*60f0*/  WARPGROUP.DEPBAR.LE gsb0, 0x0 ;  /* 0x00008000000079c5 */ /* 0x000fe40000010000 */
[----:B------:R-:W-:-:S05]  /*6100*/  WARPGROUP.ARRIVE ;  /* 0x00000000000079c5 */ /* 0x000fca0000000000 */
[----:B------:R-:W-:Y:S01]  /*6110*/  MUFU.EX2 R33, R33 ;  /* 0x0000002100217308 */ /* 0x000fe20000000800 */
[----:B------:R-:W-:Y:S01]  /*6120*/  HGMMA.64x8x16.F32 R44, gdesc[UR4], R44, gsb0 ;  /* 0x00000000042c79f0 */ /* 0x000fe2000800082c */
[----:B------:R-:W-:Y:S01]  /*6130*/  UMOV UR6, UR15 ;  /* 0x0000000f00067c82 */ /* 0x000fe20008000000 */
[----:B------:R-:W-:Y:S01]  /*6140*/  UMOV UR7, 0x40000000 ;  /* 0x4000000000077882 */ /* 0x000fe20000000000 */
[----:B------:R-:W-:-:S04]  /*6150*/  UMOV UR15, 0x40000000 ;  /* 0x40000000000f7882 */ /* 0x000fc80000000000 */
[----:B------:R-:W-:Y:S08]  /*6160*/  MUFU.EX2 R35, R35 ;  /* 0x0000002300237308 */ /* 0x000ff00000000800 */
[----:B------:R-:W-:Y:S08]  /*6170*/  MUFU.EX2 R30, R30 ;  /* 0x0000001e001e7308 */ /* 0x000ff00000000800 */
[----:B------:R-:W-:Y:S08]  /*6180*/  MUFU.EX2 R224, R224 ;  /* 0x000000e000e07308 */ /* 0x000ff00000000800 */
[----:B------:R-:W4:Y:S08]  /*6190*/  MUFU.EX2 R29, R29 ;  /* 0x0000001d001d7308 */ /* 0x000f300000000800 */
[----:B------:R-:W-:Y:S08]  /*61a0*/  MUFU.EX2 R235, R235 ;  /* 0x000000eb00eb7308 */ /* 0x000ff00000000800 */
[----:B------:R-:W-:Y:S01]  /*61b0*/  MUFU.EX2 R226, R226 ;  /* 0x000000e200e27308 */ /* 0x000fe20000000800 */
[----:B------:R-:W-:-:S02]  /*61c0*/  WARPGROUP.DEPBAR.LE gsb0, 0x0 ;  /* 0x00008000000079c5 */ /* 0x000fc40000010000 */
[----:B------:R-:W-:-:S05]  /*61d0*/  WARPGROUP.ARRIVE ;  /* 0x00000000000079c5 */ /* 0x000fca0000000000 */
[----:B------:R-:W-:Y:S01]  /*61e0*/  MUFU.EX2 R42, R42 ;  /* 0x0000002a002a7308 */ /* 0x000fe20000000800 */
[----:B------:R-:W-:Y:S01]  /*61f0*/  HGMMA.64x8x16.F32 R48, gdesc[UR4], R48, gsb0 ;  /* 0x00000000043079f0 */ /* 0x000fe20008000830 */
[----:B------:R-:W-:Y:S01]  /*6200*/  UMOV UR6, UR13 ;  /* 0x0000000d00067c82 */ /* 0x000fe20008000000 */
[----:B------:R-:W-:-:S05]  /*6210*/  UMOV UR7, 0x40000000 ;  /* 0x4000000000077882 */ /* 0x000fca0000000000 */
[----:B------:R-:W5:Y:S08]  /*6220*/  MUFU.EX2 R40, R40 ;  /* 0x0000002800287308 */ /* 0x000f700000000800 */
[----:B------:R-:W-:Y:S08]  /*6230*/  MUFU.EX2 R233, R233 ;  /* 0x000000e900e97308 */ /* 0x000ff00000000800 */
[----:B------:R-:W-:Y:S01]  /*6240*/  MUFU.EX2 R8, R8 ;  /* 0x0000000800087308 */ /* 0x000fe20000000800 */
[----:B------:R-:W-:-:S02]  /*6250*/  WARPGROUP.DEPBAR.LE gsb0, 0x0 ;  /* 0x00008000000079c5 */ /* 0x000fc40000010000 */
        /* <DEDUP_REMOVED lines=17> */
[----:B------:R-:W-:Y:S01]  /*6370*/  UMOV UR10, UR26 ;  /* 0x0000001a000a7c82 */ /* 0x000fe20008000000 */
[----:B------:R-:W-:Y:S01]  /*6380*/  UMOV UR13, UR5 ;  /* 0x00000005000d7c82 */ /* 0x000fe20008000000 */
[----:B------:R-:W-:Y:S01]  /*6390*/  UMOV UR8, UR4 ;  /* 0x0000000400087c82 */ /* 0x000fe20008000000 */
[----:B------:R-:W-:Y:S01]  /*63a0*/  UMOV UR9, UR5 ;  /* 0x0000000500097c82 */ /* 0x000fe20008000000 */
        /* <DEDUP_REMOVED lines=23> */
[----:B------:R-:W-:Y:S02]  /*6520*/  WARPGROUP.DEPBAR.LE gsb0, 0x0 ;  /* 0x00008000000079c5 */ /* 0x000fe40000010000 */
[----:B------:R-:W-:-:S06]  /*6530*/  WARPGROUP.ARRIVE ;  /* 0x00000000000079c5 */ /* 0x000fcc0000000000 */
[----:B------:R-:W-:Y:S01]  /*6540*/  HGMMA.64x8x16.F32 R220, gdesc[UR8], R220, gsb0 ;  /* 0x0000000008dc79f0 */ /* 0x000fe200080008dc */
[----:B------:R-:W-:Y:S02]  /*6550*/  UMOV UR9, UR35 ;  /* 0x0000002300097c82 */ /* 0x000fe40008000000 */
[----:B------:R-:W-:Y:S02]  /*6560*/  WARPGROUP.DEPBAR.LE gsb0, 0x0 ;  /* 0x00008000000079c5 */ /* 0x000fe40000010000 */
[----:B------:R-:W-:-:S06]  /*6570*/  WARPGROUP.ARRIVE ;  /* 0x00000000000079c5 */ /* 0x000fcc0000000000 */
[----:B------:R-:W-:Y:S01]  /*6580*/  HGMMA.64x8x16.F32 R44, gdesc[UR4], R44, gsb0 ;  /* 0x00000000042c79f0 */ /* 0x000fe2000800082c */
[----:B------:R-:W-:Y:S01]  /*6590*/  UMOV UR6, UR22 ;  /* 0x0000001600067c82 */ /* 0x000fe20008000000 */
[----:B------:R-:W-:Y:S01]  /*65a0*/  UMOV UR7, 0x40000000 ;  /* 0x4000000000077882 */ /* 0x000fe20000000000 */
[----:B------:R-:W-:Y:S02]  /*65b0*/  WARPGROUP.DEPBAR.LE gsb0, 0x0 ;  /* 0x00008000000079c5 */ /* 0x000fe40000010000 */
[----:B------:R-:W1:Y:S01]  /*65c0*/  LDS R236, [R237+0x2c300] ;  /* 0x02c30000edec7984 */ /* 0x000e620000000800 */
[----:B------:R-:W-:-:S06]  /*65d0*/  WARPGROUP.ARRIVE ;  /* 0x00000000000079c5 */ /* 0x000fcc0000000000 */
[----:B------:R-:W-:Y:S01]  /*65e0*/  HGMMA.64x8x16.F32 R48, gdesc[UR4], R48, gsb0 ;  /* 0x00000000043079f0 */ /* 0x000fe20008000830 */
[----:B------:R-:W-:Y:S01]  /*65f0*/  UMOV UR6, UR20 ;  /* 0x0000001400067c82 */ /* 0x000fe20008000000 */
[----:B------:R-:W-:Y:S01]  /*6600*/  UMOV UR7, 0x40000000 ;  /* 0x4000000000077882 */ /* 0x000fe20000000000 */
[--C-:B-1----:R-:W-:Y:S01]  /*6610*/  FADD.FTZ R44, R44, -R236.reuse ;  /* 0x800000ec2c2c7221 */ /* 0x102fe20000010000 */
[----:B------:R-:W-:-:S03]  /*6620*/  FADD.FTZ R45, R45, -R236 ;  /* 0x800000ec2d2d7221 */ /* 0x000fc60000010000 */
[----:B------:R-:W-:Y:S01]  /*6630*/  FMUL.FTZ R44, R34, R44 ;  /* 0x0000002c222c7220 */ /* 0x000fe20000410000 */
[----:B--2---:R-:W-:-:S03]  /*6640*/  FMUL.FTZ R45, R39, R45 ;  /* 0x0000002d272d7220 */ /* 0x004fc60000410000 */
[----:B------:R-:W-:Y:S01]  /*6650*/  FMUL.FTZ R9, R9, R44 ;  /* 0x0000002c09097220 */ /* 0x000fe20000410000 */
[----:B------:R-:W-:Y:S02]  /*6660*/  FMUL.FTZ R10, R10, R45 ;  /* 0x0000002d0a0a7220 */ /* 0x000fe40000410000 */
[----:B------:R-:W1:Y:S03]  /*6670*/  MUFU.EX2 R45, R38 ;  /* 0x00000026002d7308 */ /* 0x000e660000000800 */
[----:B------:R-:W-:Y:S01]  /*6680*/  F2FP.F16.F32.PACK_AB R10, R10, R9 ;  /* 0x000000090a0a723e */ /* 0x000fe200000000ff */
[----:B------:R-:W-:Y:S02]  /*6690*/  WARPGROUP.DEPBAR.LE gsb0, 0x0 ;  /* 0x00008000000079c5 */ /* 0x000fe40000010000 */
[----:B------:R-:W-:Y:S01]  /*66a0*/  WARPGROUP.ARRIVE ;  /* 0x00000000000079c5 */ /* 0x000fe20000000000 */
[--C-:B------:R-:W-:Y:S01]  /*66b0*/  FADD.FTZ R44, R49, -R236.reuse ;  /* 0x800000ec312c7221 */ /* 0x100fe20000010000 */
[----:B------:R2:W1:Y:S01]  /*66c0*/  MUFU.EX2 R38, R7 ;  /* 0x0000000700267308 */ /* 0x0004620000000800 */
[----:B------:R-:W-:-:S02]  /*66d0*/  FADD.FTZ R48, R48, -R236 ;  /* 0x800000ec30307221 */ /* 0x000fc40000010000 */
[----:B---3--:R-:W-:Y:S01]  /*66e0*/  FMUL.FTZ R49, R37, R44 ;  /* 0x0000002c25317220 */ /* 0x008fe20000410000 */
[----:B------:R-:W-:Y:S01]  /*66f0*/  HGMMA.64x8x16.F32 R52, gdesc[UR4], R52, gsb0 ;  /* 0x00000000043479f0 */ /* 0x000fe20008000834 */
[----:B------:R-:W-:Y:S01]  /*6700*/  UMOV UR6, UR30 ;  /* 0x0000001e00067c82 */ /* 0x000fe20008000000 */
[----:B------:R-:W-:Y:S01]  /*6710*/  UMOV UR7, 0x40000000 ;  /* 0x4000000000077882 */ /* 0x000fe20000000000 */
[----:B------:R-:W-:Y:S01]  /*6720*/  FMUL.FTZ R49, R14, R49 ;  /* 0x000000310e317220 */ /* 0x000fe20000410000 */
[----:B----4-:R-:W-:Y:S01]  /*6730*/  FMUL.FTZ R48, R29, R48 ;  /* 0x000000301d307220 */ /* 0x010fe20000410000 */
[----:B--2---:R-:W-:Y:S01]  /*6740*/  FFMA.FTZ R7, -R26, R26, 1 ;  /* 0x3f8000001a077423 */ /* 0x004fe2000001011a */
[----:B------:R-:W-:Y:S01]  /*6750*/  FFMA.FTZ R44, -R13, R13, 1 ;  /* 0x3f8000000d2c7423 */ /* 0x000fe2000001010d */
[----:B------:R-:W-:Y:S01]  /*6760*/  FFMA.FTZ R13, -R15, R15, 1 ;  /* 0x3f8000000f0d7423 */ /* 0x000fe2000001010f */
[----:B------:R-:W-:Y:S02]  /*6770*/  FMUL.FTZ R12, R12, R48 ;  /* 0x000000300c0c7220 */ /* 0x000fe40000410000 */
[----:B------:R-:W-:Y:S03]  /*6780*/  MUFU.EX2 R48, R43 ;  /* 0x0000002b00307308 */ /* 0x000fe60000000800 */
[----:B------:R-:W-:Y:S01]  /*6790*/  F2FP.F16.F32.PACK_AB R12, R49, R12 ;  /* 0x0000000c310c723e */ /* 0x000fe200000000ff */
[----:B------:R-:W-:-:S02]  /*67a0*/  WARPGROUP.DEPBAR.LE gsb0, 0x0 ;  /* 0x00008000000079c5 */ /* 0x000fc40000010000 */
[----:B------:R-:W-:Y:S01]  /*67b0*/  WARPGROUP.ARRIVE ;  /* 0x00000000000079c5 */ /* 0x000fe20000000000 */
[--C-:B------:R-:W-:Y:S01]  /*67c0*/  FADD.FTZ R14, R53, -R236.reuse ;  /* 0x800000ec350e7221 */ /* 0x100fe20000010000 */
[----:B------:R-:W-:-:S03]  /*67d0*/  FADD.FTZ R52, R52, -R236 ;  /* 0x800000ec34347221 */ /* 0x000fc60000010000 */
[C---:B------:R-:W-:Y:S01]  /*67e0*/  FMUL.FTZ R53, R33.reuse, R14 ;  /* 0x0000000e21357220 */ /* 0x040fe20000410000 */
[----:B------:R-:W-:Y:S01]  /*67f0*/  HGMMA.64x8x16.F32 R216, gdesc[UR4], R216, gsb0 ;  /* 0x0000000004d879f0 */ /* 0x000fe200080008d8 */
[----:B------:R-:W-:Y:S01]  /*6800*/  UMOV UR6, UR28 ;  /* 0x0000001c00067c82 */ /* 0x000fe20008000000 */
[----:B------:R-:W-:Y:S01]  /*6810*/  UMOV UR7, 0x40000000 ;  /* 0x4000000000077882 */ /* 0x000fe20000000000 */
[----:B------:R-:W-:Y:S01]  /*6820*/  FMUL.FTZ R22, R22, R53 ;  /* 0x0000003516167220 */ /* 0x000fe20000410000 */
[----:B-----5:R-:W-:Y:S01]  /*6830*/  FMUL.FTZ R52, R40, R52 ;  /* 0x0000003428347220 */ /* 0x020fe20000410000 */
[----:B------:R-:W-:-:S03]  /*6840*/  F2FP.F16.F32.PACK_AB R40, R33, R40 ;  /* 0x000000282128723e */ /* 0x000fc600000000ff */
[----:B------:R-:W-:Y:S01]  /*6850*/  FMUL.FTZ R21, R21, R52 ;  /* 0x0000003415157220 */ /* 0x000fe20000410000 */
[----:B------:R-:W-:Y:S02]  /*6860*/  WARPGROUP.DEPBAR.LE gsb0, 0x0 ;  /* 0x00008000000079c5 */ /* 0x000fe40000010000 */
[----:B------:R-:W-:Y:S01]  /*6870*/  WARPGROUP.ARRIVE ;  /* 0x00000000000079c5 */ /* 0x000fe20000000000 */
[--C-:B------:R-:W-:Y:S01]  /*6880*/  FADD.FTZ R14, R217, -R236.reuse ;  /* 0x800000ecd90e7221 */ /* 0x100fe20000010000 */
[----:B------:R-:W-:-:S03]  /*6890*/  FADD.FTZ R53, R216, -R236 ;  /* 0x800000ecd8357221 */ /* 0x000fc60000010000 */
[----:B-1----:R-:W-:Y:S01]  /*68a0*/  FMUL.FTZ R14, R45, R14 ;  /* 0x0000000e2d0e7220 */ /* 0x002fe20000410000 */
[----:B------:R-:W-:Y:S01]  /*68b0*/  HGMMA.64x8x16.F32 R220, gdesc[UR4], R220, gsb0 ;  /* 0x0000000004dc79f0 */ /* 0x000fe200080008dc */
[----:B------:R-:W-:Y:S01]  /*68c0*/  FMUL.FTZ R26, R30, R53 ;  /* 0x000000351e1a7220 */ /* 0x000fe20000410000 */
[----:B------:R-:W-:Y:S01]  /*68d0*/  UIADD3 UR4, UR60, 0x2c500, URZ ;  /* 0x0002c5003c047890 */ /* 0x000fe2000fffe03f */
[----:B------:R-:W-:Y:S01]  /*68e0*/  FMUL.FTZ R7, R7, R14 ;  /* 0x0000000e07077220 */ /* 0x000fe20000410000 */
[----:B------:R-:W-:Y:S01]  /*68f0*/  FFMA.FTZ R14, -R36, R36, 1 ;  /* 0x3f800000240e7423 */ /* 0x000fe20000010124 */
[----:B------:R-:W-:Y:S01]  /*6900*/  FMUL.FTZ R26, R25, R26 ;  /* 0x0000001a191a7220 */ /* 0x000fe20000410000 */
[----:B------:R-:W-:Y:S01]  /*6910*/  USHF.R.U32.HI UR4, URZ, 0x4, UR4 ;  /* 0x000000043f047899 */ /* 0x000fe20008011604 */
[----:B------:R-:W1:Y:S01]  /*6920*/  MUFU.EX2 R25, R234 ;  /* 0x000000ea00197308 */ /* 0x000e620000000800 */
[----:B------:R-:W-:Y:S02]  /*6930*/  UMOV UR7, 0x40 ;  /* 0x0000004000077882 */ /* 0x000fe40000000000 */
[----:B------:R-:W-:Y:S01]  /*6940*/  F2FP.F16.F32.PACK_AB R26, R7, R26 ;  /* 0x0000001a071a723e */ /* 0x000fe200000000ff */
[----:B------:R-:W-:-:S04]  /*6950*/  ULOP3.LUT UR4, UR4, 0x3fff, URZ, 0xc0, !UPT ;  /* 0x00003fff04047892 */ /* 0x000fc8000f8ec03f */
[----:B------:R-:W-:-:S04]  /*6960*/  ULOP3.LUT UR4, UR4, 0x80000, URZ, 0xfc, !UPT ;  /* 0x0008000004047892 */ /* 0x000fc8000f8efc3f */
[----:B------:R-:W-:Y:S02]  /*6970*/  UIADD3 UR5, UR4, 0x80, URZ ;  /* 0x0000008004057890 */ /* 0x000fe4000fffe03f */
[----:B------:R-:W-:Y:S02]  /*6980*/  UIADD3 UR6, UR4, 0x100, URZ ;  /* 0x0000010004067890 */ /* 0x000fe4000fffe03f */
[----:B------:R-:W-:Y:S01]  /*6990*/  UMOV UR58, UR4 ;  /* 0x00000004003a7c82 */ /* 0x000fe20008000000 */
[----:B------:R-:W-:Y:S02]  /*69a0*/  UIADD3 UR50, UR4, 0x10, URZ ;  /* 0x0000001004327890 */ /* 0x000fe4000fffe03f */
[----:B------:R-:W-:Y:S01]  /*69b0*/  UMOV UR34, UR5 ;  /* 0x0000000500227c82 */ /* 0x000fe20008000000 */
[----:B------:R-:W-:Y:S01]  /*69c0*/  UIADD3 UR5, UR4, 0x180, URZ ;  /* 0x0000018004057890 */ /* 0x000fe2000fffe03f */
[----:B------:R-:W-:Y:S01]  /*69d0*/  UMOV UR14, UR6 ;  /* 0x00000006000e7c82 */ /* 0x000fe20008000000 */
[----:B------:R-:W-:-:S02]  /*69e0*/  UIADD3 UR6, UR4, 0x200, URZ ;  /* 0x0000020004067890 */ /* 0x000fc4000fffe03f */
[----:B------:R-:W-:-:S03]  /*69f0*/  UIADD3 UR54, UR4, 0x190, URZ ;  /* 0x0000019004367890 */ /* 0x000fc6000fffe03f */
[----:B------:R-:W-:Y:S01]  /*6a00*/  UMOV UR18, UR5 ;  /* 0x0000000500127c82 */ /* 0x000fe20008000000 */
[----:B------:R-:W-:Y:S02]  /*6a10*/  UIADD3 UR5, UR4, 0x90, URZ ;  /* 0x0000009004057890 */ /* 0x000fe4000fffe03f */
[----:B------:R-:W-:Y:S02]  /*6a20*/  UIADD3 UR46, UR4, 0x210, URZ ;  /* 0x00000210042e7890 */ /* 0x000fe4000fffe03f */
[----:B------:R-:W-:Y:S02]  /*6a30*/  UIADD3 UR30, UR4, 0x20, URZ ;  /* 0x00000020041e7890 */ /* 0x000fe4000fffe03f */
[----:B------:R-:W-:Y:S02]  /*6a40*/  UIADD3 UR42, UR4, 0xa0, URZ ;  /* 0x000000a0042a7890 */ /* 0x000fe4000fffe03f */
[----:B------:R-:W-:Y:S01]  /*6a50*/  UIADD3 UR38, UR4, 0x120, URZ ;  /* 0x0000012004267890 */ /* 0x000fe2000fffe03f */
[----:B------:R-:W-:Y:S01]  /*6a60*/  UMOV UR8, UR34 ;  /* 0x0000002200087c82 */ /* 0x000fe20008000000 */
[----:B------:R-:W-:Y:S01]  /*6a70*/  UIADD3 UR26, UR4, 0x220, URZ ;  /* 0x00000220041a7890 */ /* 0x000fe2000fffe03f */
[----:B------:R-:W-:Y:S01]  /*6a80*/  MOV R9, UR30 ;  /* 0x0000001e00097c02 */ /* 0x000fe20008000f00 */
[----:B------:R-:W-:-:S02]  /*6a90*/  WARPGROUP.DEPBAR.LE gsb0, 0x0 ;  /* 0x00008000000079c5 */ /* 0x000fc40000010000 */
[----:B------:R-:W2:Y:S01]  /*6aa0*/  LDS R237, [R237+0x2c320] ;  /* 0x02c32000eded7984 */ /* 0x000ea20000000800 */
[--C-:B------:R-:W-:Y:S01]  /*6ab0*/  FADD.FTZ R220, R220, -R236.reuse ;  /* 0x800000ecdcdc7221 */ /* 0x100fe20000010000 */
[----:B------:R-:W-:-:S03]  /*6ac0*/  FADD.FTZ R221, R221, -R236 ;  /* 0x800000ecdddd7221 */ /* 0x000fc60000010000 */
[----:B------:R-:W-:Y:S01]  /*6ad0*/  FMUL.FTZ R36, R35, R220 ;  /* 0x000000dc23247220 */ /* 0x000fe20000410000 */
[C---:B------:R-:W-:Y:S01]  /*6ae0*/  FMUL.FTZ R221, R38.reuse, R221 ;  /* 0x000000dd26dd7220 */ /* 0x040fe20000410000 */
[----:B------:R-:W-:Y:S02]  /*6af0*/  F2FP.F16.F32.PACK_AB R38, R38, R35 ;  /* 0x000000232626723e */ /* 0x000fe400000000ff */
[----:B------:R-:W-:Y:S01]  /*6b00*/  FMUL.FTZ R36, R31, R36 ;  /* 0x000000241f247220 */ /* 0x000fe20000410000 */
[----:B------:R-:W-:-:S05]  /*6b10*/  FMUL.FTZ R31, R14, R221 ;  /* 0x000000dd0e1f7220 */ /* 0x000fca0000410000 */
[----:B------:R-:W-:Y:S01]  /*6b20*/  F2FP.F16.F32.PACK_AB R36, R31, R36 ;  /* 0x000000241f24723e */ /* 0x000fe200000000ff */
[--C-:B--2---:R-:W-:Y:S01]  /*6b30*/  FADD.FTZ R53, R46, -R237.reuse ;  /* 0x800000ed2e357221 */ /* 0x104fe20000010000 */
[--C-:B------:R-:W-:Y:S01]  /*6b40*/  FADD.FTZ R51, R51, -R237.reuse ;  /* 0x800000ed33337221 */ /* 0x100fe20000010000 */
[----:B------:R-:W-:Y:S01]  /*6b50*/  FFMA.FTZ R46, -R20, R20, 1 ;  /* 0x3f800000142e7423 */ /* 0x000fe20000010114 */
[----:B------:R-:W-:Y:S01]  /*6b60*/  FFMA.FTZ R20, -R23, R23, 1 ;  /* 0x3f80000017147423 */ /* 0x000fe20000010117 */
[----:B------:R-:W-:Y:S01]  /*6b70*/  FMUL.FTZ R14, R224, R53 ;  /* 0x00000035e00e7220 */ /* 0x000fe20000410000 */
[----:B------:R-:W-:Y:S01]  /*6b80*/  FMUL.FTZ R51, R42, R51 ;  /* 0x000000332a337220 */ /* 0x000fe20000410000 */
[--C-:B------:R-:W-:Y:S01]  /*6b90*/  FADD.FTZ R50, R50, -R237.reuse ;  /* 0x800000ed32327221 */ /* 0x100fe20000010000 */
[--C-:B------:R-:W-:Y:S01]  /*6ba0*/  FADD.FTZ R222, R222, -R237.reuse ;  /* 0x800000eddede7221 */ /* 0x100fe20000010000 */
[----:B------:R-:W-:Y:S01]  /*6bb0*/  FMUL.FTZ R11, R11, R14 ;  /* 0x0000000e0b0b7220 */ /* 0x000fe20000410000 */
[--C-:B------:R-:W-:Y:S01]  /*6bc0*/  FADD.FTZ R14, R47, -R237.reuse ;  /* 0x800000ed2f0e7221 */ /* 0x100fe20000010000 */
[----:B------:R-:W-:Y:S01]  /*6bd0*/  FMUL.FTZ R46, R46, R51 ;  /* 0x000000332e2e7220 */ /* 0x000fe20000410000 */
[----:B------:R2:W3:Y:S01]  /*6be0*/  MUFU.EX2 R47, R41 ;  /* 0x00000029002f7308 */ /* 0x0004e20000000800 */
[----:B-1----:R-:W-:Y:S01]  /*6bf0*/  FMUL.FTZ R50, R25, R50 ;  /* 0x0000003219327220 */ /* 0x002fe20000410000 */
[----:B------:R-:W-:Y:S01]  /*6c00*/  FMUL.FTZ R15, R235, R14 ;  /* 0x0000000eeb0f7220 */ /* 0x000fe20000410000 */
[----:B------:R-:W-:Y:S01]  /*6c10*/  F2FP.F16.F32.PACK_AB R14, R39, R34 ;  /* 0x00000022270e723e */ /* 0x000fe200000000ff */
[----:B------:R-:W-:Y:S01]  /*6c20*/  FFMA.FTZ R51, -R24, R24, 1 ;  /* 0x3f80000018337423 */ /* 0x000fe20000010118 */
[----:B------:R-:W-:Y:S01]  /*6c30*/  F2FP.F16.F32.PACK_AB R24, R37, R29 ;  /* 0x0000001d2518723e */ /* 0x000fe200000000ff */
[----:B------:R-:W-:Y:S01]  /*6c40*/  FMUL.FTZ R44, R44, R15 ;  /* 0x0000000f2c2c7220 */ /* 0x000fe20000410000 */
[--C-:B------:R-:W-:Y:S01]  /*6c50*/  FADD.FTZ R15, R54, -R237.reuse ;  /* 0x800000ed360f7221 */ /* 0x100fe20000010000 */
[----:B------:R-:W1:Y:S01]  /*6c60*/  MUFU.EX2 R39, R227 ;  /* 0x000000e300277308 */ /* 0x000e620000000800 */
[----:B------:R-:W-:Y:S01]  /*6c70*/  F2FP.F16.F32.PACK_AB R25, R42, R25 ;  /* 0x000000192a19723e */ /* 0x000fe200000000ff */
[--C-:B------:R-:W-:Y:S01]  /*6c80*/  FADD.FTZ R34, R55, -R237.reuse ;  /* 0x800000ed37227221 */ /* 0x100fe20000010000 */
[----:B------:R-:W-:Y:S01]  /*6c90*/  FMUL.FTZ R15, R226, R15 ;  /* 0x0000000fe20f7220 */ /* 0x000fe20000410000 */
[----:B--2---:R-:W-:Y:S01]  /*6ca0*/  F2FP.F16.F32.PACK_AB R41, R233, R226 ;  /* 0x000000e2e929723e */ /* 0x004fe200000000ff */
[--C-:B------:R-:W-:Y:S01]  /*6cb0*/  FADD.FTZ R218, R218, -R237.reuse ;  /* 0x800000eddada7221 */ /* 0x100fe20000010000 */
[--C-:B------:R-:W-:Y:S01]  /*6cc0*/  FADD.FTZ R219, R219, -R237.reuse ;  /* 0x800000eddbdb7221 */ /* 0x100fe20000010000 */
[----:B------:R-:W-:Y:S01]  /*6cd0*/  FMUL.FTZ R20, R20, R15 ;  /* 0x0000000f14147220 */ /* 0x000fe20000410000 */
[----:B------:R-:W-:Y:S01]  /*6ce0*/  F2FP.F16.F32.PACK_AB R15, R235, R224 ;  /* 0x000000e0eb0f723e */ /* 0x000fe200000000ff */
[----:B------:R-:W-:Y:S01]  /*6cf0*/  BAR.SYNC.DEFER_BLOCKING 0x9, 0x100 ;  /* 0x0244000000007b1d */ /* 0x000fe20000010000 */
[----:B------:R-:W-:Y:S01]  /*6d00*/  FADD.FTZ R223, R223, -R237 ;  /* 0x800000eddfdf7221 */ /* 0x000fe20000010000 */
[----:B------:R-:W-:Y:S01]  /*6d10*/  FMUL.FTZ R34, R233, R34 ;  /* 0x00000022e9227220 */ /* 0x000fe20000410000 */
[----:B---3--:R-:W-:Y:S01]  /*6d20*/  FMUL.FTZ R218, R47, R218 ;  /* 0x000000da2fda7220 */ /* 0x008fe20000410000 */
[----:B------:R-:W-:Y:S01]  /*6d30*/  FMUL.FTZ R219, R48, R219 ;  /* 0x000000db30db7220 */ /* 0x000fe20000410000 */
[----:B------:R-:W-:Y:S01]  /*6d40*/  FMUL.FTZ R13, R13, R50 ;  /* 0x000000320d0d7220 */ /* 0x000fe20000410000 */
[----:B------:R-:W-:Y:S01]  /*6d50*/  FMUL.FTZ R51, R51, R34 ;  /* 0x0000002233337220 */ /* 0x000fe20000410000 */
[----:B------:R-:W-:Y:S01]  /*6d60*/  FMUL.FTZ R27, R27, R218 ;  /* 0x000000da1b1b7220 */ /* 0x000fe20000410000 */
[----:B-1----:R-:W-:Y:S01]  /*6d70*/  FMUL.FTZ R23, R39, R222 ;  /* 0x000000de27177220 */ /* 0x002fe20000410000 */
[----:B------:R-:W-:Y:S01]  /*6d80*/  F2FP.F16.F32.PACK_AB R39, R8, R39 ;  /* 0x000000270827723e */ /* 0x000fe200000000ff */
[----:B------:R-:W-:Y:S01]  /*6d90*/  FMUL.FTZ R28, R28, R219 ;  /* 0x000000db1c1c7220 */ /* 0x000fe20000410000 */
[----:B------:R-:W-:Y:S01]  /*6da0*/  F2FP.F16.F32.PACK_AB R11, R44, R11 ;  /* 0x0000000b2c0b723e */ /* 0x000fe200000000ff */
[----:B------:R-:W-:Y:S01]  /*6db0*/  FMUL.FTZ R32, R32, R23 ;  /* 0x0000001720207220 */ /* 0x000fe20000410000 */
[----:B------:R-:W-:Y:S01]  /*6dc0*/  IMAD R23, R4, 0x2000, R6 ;  /* 0x0000200004177824 */ /* 0x000fe200078e0206 */
[----:B------:R-:W-:-:S02]  /*6dd0*/  F2FP.F16.F32.PACK_AB R13, R46, R13 ;  /* 0x0000000d2e0d723e */ /* 0x000fc400000000ff */
[----:B------:R-:W-:Y:S02]  /*6de0*/  F2FP.F16.F32.PACK_AB R50, R22, R21 ;  /* 0x000000151632723e */ /* 0x000fe400000000ff */
[----:B------:R-:W-:Y:S02]  /*6df0*/  SHF.R.U32.HI R216, RZ, 0x4, R23 ;  /* 0x00000004ffd87819 */ /* 0x000fe40000011617 */
[----:B------:R-:W-:Y:S02]  /*6e00*/  F2FP.F16.F32.PACK_AB R51, R51, R20 ;  /* 0x000000143333723e */ /* 0x000fe400000000ff */
[----:B------:R-:W-:Y:S01]  /*6e10*/  LOP3.LUT R216, R216, 0x3fff, RZ, 0xc0, !PT ;  /* 0x00003fffd8d87812 */ /* 0x000fe200078ec0ff */
[----:B------:R1:W-:Y:S01]  /*6e20*/  STSM.16.M88.2 [R0+0x2c500], R14 ;  /* 0x02c5000e00007844 */ /* 0x0003e20000000100 */
[----:B------:R-:W-:Y:S02]  /*6e30*/  F2FP.F16.F32.PACK_AB R27, R28, R27 ;  /* 0x0000001b1c1b723e */ /* 0x000fe400000000ff */
[C---:B------:R-:W-:Y:S01]  /*6e40*/  R2UR UR56, R216.reuse ;  /* 0x00000000d83872ca */ /* 0x040fe200000e0000 */
[----:B------:R-:W-:Y:S01]  /*6e50*/  STSM.16.M88.2 [R0+0x2cd00], R24 ;  /* 0x02cd001800007844 */ /* 0x000fe20000000100 */
[----:B------:R-:W-:-:S02]  /*6e60*/  VIADD R6, R216, 0x80 ;  /* 0x00000080d8067836 */ /* 0x000fc40000000000 */
[----:B------:R-:W-:Y:S01]  /*6e70*/  VIADD R217, R216, 0x500 ;  /* 0x00000500d8d97836 */ /* 0x000fe20000000000 */
[----:B------:R-:W-:Y:S02]  /*6e80*/  STSM.16.M88.2 [R0+0x2d500], R40 ;  /* 0x02d5002800007844 */ /* 0x000fe40000000100 */
[----:B------:R-:W-:Y:S01]  /*6e90*/  R2UR UR48, R6 ;  /* 0x00000000063072ca */ /* 0x000fe200000e0000 */
[----:B------:R-:W-:Y:S01]  /*6ea0*/  VIADD R6, R216, 0x100 ;  /* 0x00000100d8067836 */ /* 0x000fe20000000000 */
[----:B-1----:R-:W-:Y:S01]  /*6eb0*/  F2FP.F16.F32.PACK_AB R14, R45, R30 ;  /* 0x0000001e2d0e723e */ /* 0x002fe200000000ff */
[----:B------:R-:W-:Y:S01]  /*6ec0*/  FMUL.FTZ R30, R8, R223 ;  /* 0x000000df081e7220 */ /* 0x000fe20000410000 */
[----:B------:R-:W-:Y:S02]  /*6ed0*/  F2FP.F16.F32.PACK_AB R15, R48, R47 ;  /* 0x0000002f300f723e */ /* 0x000fe400000000ff */
[----:B------:R-:W-:Y:S01]  /*6ee0*/  UMOV UR32, UR56 ;  /* 0x0000003800207c82 */ /* 0x000fe20008000000 */
[----:B------:R-:W-:Y:S01]  /*6ef0*/  FMUL.FTZ R225, R225, R30 ;  /* 0x0000001ee1e17220 */ /* 0x000fe20000410000 */
[----:B------:R-:W-:Y:S01]  /*6f00*/  UMOV UR12, UR56 ;  /* 0x00000038000c7c82 */ /* 0x000fe20008000000 */
[----:B------:R-:W-:Y:S01]  /*6f10*/  STSM.16.M88.2 [R0+0x2dd00], R14 ;  /* 0x02dd000e00007844 */ /* 0x000fe20000000100 */
[----:B------:R-:W-:Y:S01]  /*6f20*/  UMOV UR16, UR56 ;  /* 0x0000003800107c82 */ /* 0x000fe20008000000 */
[----:B------:R-:W-:Y:S01]  /*6f30*/  R2UR UR28, R6 ;  /* 0x00000000061c72ca */ /* 0x000fe200000e0000 */
[----:B------:R-:W-:Y:S01]  /*6f40*/  VIADD R6, R216, 0x180 ;  /* 0x00000180d8067836 */ /* 0x000fe20000000000 */
[----:B------:R-:W-:Y:S01]  /*6f50*/  STSM.16.M88.2 [R0+0x2e500], R38 ;  /* 0x02e5002600007844 */ /* 0x000fe20000000100 */
[----:B------:R-:W-:Y:S01]  /*6f60*/  F2FP.F16.F32.PACK_AB R37, R225, R32 ;  /* 0x00000020e125723e */ /* 0x000fe200000000ff */
[----:B------:R-:W-:Y:S01]  /*6f70*/  UMOV UR20, UR48 ;  /* 0x0000003000147c82 */ /* 0x000fe20008000000 */
[----:B------:R-:W-:Y:S01]  /*6f80*/  UMOV UR52, UR48 ;  /* 0x0000003000347c82 */ /* 0x000fe20008000000 */
[----:B------:R-:W-:Y:S01]  /*6f90*/  @!PT LDS RZ, [RZ] ;  /* 0x00000000fffff984 */ /* 0x000fe20000000800 */
[----:B------:R-:W-:Y:S01]  /*6fa0*/  @!PT LDS RZ, [RZ] ;  /* 0x00000000fffff984 */ /* 0x000fe20000000800 */
[----:B------:R-:W-:Y:S01]  /*6fb0*/  @!PT LDS RZ, [RZ] ;  /* 0x00000000fffff984 */ /* 0x000fe20000000800 */
[----:B------:R-:W-:Y:S01]  /*6fc0*/  @!PT LDS RZ, [RZ] ;  /* 0x00000000fffff984 */ /* 0x000fe20000000800 */
[----:B------:R1:W-:Y:S06]  /*6fd0*/  MEMBAR.ALL.CTA ;  /* 0x0000000000007992 */ /* 0x0003ec0000008000 */
[----:B-1----:R-:W1:Y:S01]  /*6fe0*/  FENCE.VIEW.ASYNC.S ;  /* 0x00000000000073c6 */ /* 0x002e620000000000 */
[----:B------:R-:W-:Y:S01]  /*6ff0*/  UMOV UR44, UR48 ;  /* 0x00000030002c7c82 */ /* 0x000fe20008000000 */
[----:B------:R-:W-:Y:S01]  /*7000*/  MOV R8, UR31 ;  /* 0x0000001f00087c02 */ /* 0x000fe20008000f00 */
[----:B------:R-:W-:Y:S01]  /*7010*/  UMOV UR40, UR28 ;  /* 0x0000001c00287c82 */ /* 0x000fe20008000000 */
[----:B------:R-:W-:Y:S01]  /*7020*/  UMOV UR36, UR28 ;  /* 0x0000001c00247c82 */ /* 0x000fe20008000000 */
[----:B------:R-:W-:Y:S01]  /*7030*/  UMOV UR24, UR28 ;  /* 0x0000001c00187c82 */ /* 0x000fe20008000000 */
[----:B-1----:R-:W-:Y:S06]  /*7040*/  BAR.SYNC.DEFER_BLOCKING 0x9, 0x100 ;  /* 0x0244000000007b1d */ /* 0x002fec0000010000 */
[----:B------:R-:W-:Y:S04]  /*7050*/  STSM.16.M88.2 [R0+0x2ed00], R10 ;  /* 0x02ed000a00007844 */ /* 0x000fe80000000100 */
[----:B------:R-:W-:Y:S04]  /*7060*/  STSM.16.M88.2 [R0+0x2f500], R12 ;  /* 0x02f5000c00007844 */ /* 0x000fe80000000100 */
[----:B------:R-:W-:Y:S04]  /*7070*/  STSM.16.M88.2 [R0+0x2fd00], R50 ;  /* 0x02fd003200007844 */ /* 0x000fe80000000100 */
[----:B------:R-:W-:Y:S04]  /*7080*/  STSM.16.M88.2 [R0+0x30500], R26 ;  /* 0x0305001a00007844 */ /* 0x000fe80000000100 */
[----:B------:R1:W-:Y:S01]  /*7090*/  STSM.16.M88.2 [R0+0x30d00], R36 ;  /* 0x030d002400007844 */ /* 0x0003e20000000100 */
[----:B------:R-:W-:-:S06]  /*70a0*/  WARPGROUP.ARRIVE ;  /* 0x00000000000079c5 */ /* 0x000fcc0000000000 */
[----:B------:R-:W-:Y:S03]  /*70b0*/  HGMMA.64x16x16.F32 R56, gdesc[UR56].tnspA.tnspB, R56, gsb0 ;  /* 0x60200000383879f0 */ /* 0x000fe60008000838 */
[----:B------:R-:W-:Y:S02]  /*70c0*/  WARPGROUP.DEPBAR.LE gsb0, 0x0 ;  /* 0x00008000000079c5 */ /* 0x000fe40000010000 */
[----:B------:R-:W-:-:S06]  /*70d0*/  WARPGROUP.ARRIVE ;  /* 0x00000000000079c5 */ /* 0x000fcc0000000000 */
[----:B------:R-:W-:Y:S01]  /*70e0*/  HGMMA.64x16x16.F32 R72, gdesc[UR32].tnspA.tnspB, R72, gsb0 ;  /* 0x60200000204879f0 */ /* 0x000fe20008000848 */
[----:B------:R-:W-:Y:S01]  /*70f0*/  UIADD3 UR34, UR4, 0x1a0, URZ ;  /* 0x000001a004227890 */ /* 0x000fe2000fffe03f */
[----:B------:R-:W-:Y:S01]  /*7100*/  UMOV UR32, UR28 ;  /* 0x0000001c00207c82 */ /* 0x000fe20008000000 */
[----:B------:R-:W-:Y:S01]  /*7110*/  UMOV UR33, UR29 ;  /* 0x0000001d00217c82 */ /* 0x000fe20008000000 */
[----:B------:R-:W-:Y:S01]  /*7120*/  UMOV UR35, 0x40 ;  /* 0x0000004000237882 */ /* 0x000fe20000000000 */
[----:B------:R-:W-:Y:S02]  /*7130*/  WARPGROUP.DEPBAR.LE gsb0, 0x0 ;  /* 0x00008000000079c5 */ /* 0x000fe40000010000 */
[----:B------:R-:W-:-:S06]  /*7140*/  WARPGROUP.ARRIVE ;  /* 0x00000000000079c5 */ /* 0x000fcc0000000000 */
[----:B------:R-:W-:Y:S01]  /*7150*/  HGMMA.64x16x16.F32 R88, gdesc[UR12].tnspA.tnspB, R88, gsb0 ;  /* 0x602000000c5879f0 */ /* 0x000fe20008000858 */
[----:B------:R-:W-:Y:S01]  /*7160*/  UMOV UR12, UR14 ;  /* 0x0000000e000c7c82 */ /* 0x000fe20008000000 */
[----:B------:R-:W-:Y:S01]  /*7170*/  UMOV UR13, UR15 ;  /* 0x0000000f000d7c82 */ /* 0x000fe20008000000 */
[----:B------:R-:W-:Y:S01]  /*7180*/  UMOV UR14, UR18 ;  /* 0x00000012000e7c82 */ /* 0x000fe20008000000 */
[----:B------:R-:W-:Y:S01]  /*7190*/  UMOV UR15, UR19 ;  /* 0x00000013000f7c82 */ /* 0x000fe20008000000 */
[----:B------:R-:W-:Y:S02]  /*71a0*/  WARPGROUP.DEPBAR.LE gsb0, 0x0 ;  /* 0x00008000000079c5 */ /* 0x000fe40000010000 */
[----:B------:R-:W-:-:S06]  /*71b0*/  WARPGROUP.ARRIVE ;  /* 0x00000000000079c5 */ /* 0x000fcc0000000000 */
[----:B------:R-:W-:Y:S01]  /*71c0*/  HGMMA.64x16x16.F32 R104, gdesc[UR16].tnspA.tnspB, R104, gsb0 ;  /* 0x60200000106879f0 */ /* 0x000fe20008000868 */
[----:B------:R-:W-:Y:S01]  /*71d0*/  UMOV UR16, UR56 ;  /* 0x0000003800107c82 */ /* 0x000fe20008000000 */
[----:B------:R-:W-:Y:S01]  /*71e0*/  UMOV UR17, UR57 ;  /* 0x0000003900117c82 */ /* 0x000fe20008000000 */
[----:B------:R-:W-:Y:S01]  /*71f0*/  UMOV UR18, UR6 ;  /* 0x0000000600127c82 */ /* 0x000fe20008000000 */
[----:B------:R-:W-:Y:S01]  /*7200*/  UMOV UR19, 0x40 ;  /* 0x0000004000137882 */ /* 0x000fe20000000000 */
[----:B------:R-:W-:Y:S01]  /*7210*/  UMOV UR10, UR18 ;  /* 0x00000012000a7c82 */ /* 0x000fe20008000000 */
[----:B------:R-:W-:Y:S01]  /*7220*/  UMOV UR11, UR19 ;  /* 0x00000013000b7c82 */ /* 0x000fe20008000000 */
[----:B------:R-:W-:Y:S01]  /*7230*/  UIADD3 UR6, UR4, 0x110, URZ ;  /* 0x0000011004067890 */ /* 0x000fe2000fffe03f */
[----:B------:R-:W-:-:S06]  /*7240*/  UMOV UR57, UR23 ;  /* 0x0000001700397c82 */ /* 0x000fcc0008000000 */
[----:B------:R-:W-:Y:S01]  /*7250*/  UMOV UR22, UR6 ;  /* 0x0000000600167c82 */ /* 0x000fe20008000000 */
[----:B------:R-:W-:Y:S01]  /*7260*/  UIADD3 UR6, UR4, 0x230, URZ ;  /* 0x0000023004067890 */ /* 0x000fe2000fffe03f */
        /* <DEDUP_REMOVED lines=8> */
[----:B------:R-:W-:-:S04]  /*72f0*/  UIADD3 UR5, UR60, 0x2ed00, URZ ;  /* 0x0002ed003c057890 */ /* 0x000fc8000fffe03f */
[----:B------:R-:W-:Y:S01]  /*7300*/  USHF.R.U32.HI UR5, URZ, 0x4, UR5 ;  /* 0x000000043f057899 */ /* 0x000fe20008011605 */
[----:B------:R-:W-:Y:S02]  /*7310*/  WARPGROUP.DEPBAR.LE gsb0, 0x0 ;  /* 0x00008000000079c5 */ /* 0x000fe40000010000 */
[----:B------:R-:W-:-:S06]  /*7320*/  WARPGROUP.ARRIVE ;  /* 0x00000000000079c5 */ /* 0x000fcc0000000000 */
[----:B------:R-:W-:Y:S01]  /*7330*/  HGMMA.64x16x16.F32 R56, gdesc[UR48].tnspA.tnspB, R56, gsb0 ;  /* 0x60200000303879f0 */ /* 0x000fe20008000838 */
[----:B------:R-:W-:Y:S01]  /*7340*/  UMOV UR48, UR10 ;  /* 0x0000000a00307c82 */ /* 0x000fe20008000000 */
[----:B------:R-:W-:Y:S01]  /*7350*/  UIADD3 UR10, UR4, 0xb0, URZ ;  /* 0x000000b0040a7890 */ /* 0x000fe2000fffe03f */
[----:B------:R-:W-:Y:S01]  /*7360*/  UMOV UR49, UR11 ;  /* 0x0000000b00317c82 */ /* 0x000fe20008000000 */
[----:B------:R-:W-:Y:S01]  /*7370*/  UMOV UR11, 0x40 ;  /* 0x00000040000b7882 */ /* 0x000fe20000000000 */
        /* <DEDUP_REMOVED lines=10> */
[----:B------:R-:W-:Y:S01]  /*7420*/  UIADD3 UR22, UR4, 0x130, URZ ;  /* 0x0000013004167890 */ /* 0x000fe2000fffe03f */
[----:B------:R-:W-:Y:S01]  /*7430*/  UMOV UR23, 0x40 ;  /* 0x0000004000177882 */ /* 0x000fe20000000000 */
[----:B------:R-:W-:Y:S02]  /*7440*/  WARPGROUP.DEPBAR.LE gsb0, 0x0 ;  /* 0x00008000000079c5 */ /* 0x000fe40000010000 */
[----:B------:R-:W-:-:S06]  /*7450*/  WARPGROUP.ARRIVE ;  /* 0x00000000000079c5 */ /* 0x000fcc0000000000 */
[----:B------:R-:W-:Y:S01]  /*7460*/  HGMMA.64x16x16.F32 R104, gdesc[UR52].tnspA.tnspB, R104, gsb0 ;  /* 0x60200000346879f0 */ /* 0x000fe20008000868 */
[----:B------:R-:W-:Y:S01]  /*7470*/  UMOV UR52, UR16 ;  /* 0x0000001000347c82 */ /* 0x000fe20008000000 */
[----:B------:R-:W-:Y:S01]  /*7480*/  UMOV UR53, UR17 ;  /* 0x0000001100357c82 */ /* 0x000fe20008000000 */
        /* <DEDUP_REMOVED lines=10> */
[----:B------:R-:W-:Y:S01]  /*7530*/  UMOV UR29, 0x40000040 ;  /* 0x40000040001d7882 */ /* 0x000fe20000000000 */
[----:B------:R-:W-:Y:S02]  /*7540*/  UMOV UR31, 0x8 ;  /* 0x00000008001f7882 */ /* 0x000fe40000000000 */
[----:B------:R-:W-:Y:S01]  /*7550*/  IMAD.U32 R21, RZ, RZ, UR31 ;  /* 0x0000001fff157e24 */ /* 0x000fe2000f8e00ff */
[----:B------:R-:W-:Y:S02]  /*7560*/  WARPGROUP.DEPBAR.LE gsb0, 0x0 ;  /* 0x00008000000079c5 */ /* 0x000fe40000010000 */
[----:B------:R-:W-:-:S06]  /*7570*/  WARPGROUP.ARRIVE ;  /* 0x00000000000079c5 */ /* 0x000fcc0000000000 */
[----:B------:R-:W-:Y:S01]  /*7580*/  HGMMA.64x16x16.F32 R72, gdesc[UR40].tnspA.tnspB, R72, gsb0 ;  /* 0x60200000284879f0 */ /* 0x000fe20008000848 */
[----:B------:R-:W-:Y:S01]  /*7590*/  UMOV UR40, UR12 ;  /* 0x0000000c00287c82 */ /* 0x000fe20008000000 */
[----:B------:R-:W-:Y:S01]  /*75a0*/  R2UR UR12, R6 ;  /* 0x00000000060c72ca */ /* 0x000fe200000e0000 */
[----:B------:R-:W-:Y:S01]  /*75b0*/  UMOV UR41, UR13 ;  /* 0x0000000d00297c82 */ /* 0x000fe20008000000 */
[----:B------:R-:W-:Y:S01]  /*75c0*/  UMOV UR13, 0x40000040 ;  /* 0x40000040000d7882 */ /* 0x000fe20000000000 */
[----:B------:R-:W-:Y:S01]  /*75d0*/  VIADD R6, R5, 0x80 ;  /* 0x0000008005067836 */ /* 0x000fe20000000000 */
[----:B------:R-:W-:Y:S01]  /*75e0*/  UMOV UR21, UR13 ;  /* 0x0000000d00157c82 */ /* 0x000fe20008000000 */
[----:B------:R-:W-:-:S08]  /*75f0*/  UMOV UR17, UR13 ;  /* 0x0000000d00117c82 */ /* 0x000fd00008000000 */
        /* <DEDUP_REMOVED lines=23> */
[----:B------:R-:W-:Y:S01]  /*7770*/  UMOV UR57, 0x40000040 ;  /* 0x4000004000397882 */ /* 0x000fe20000000000 */
[----:B------:R-:W-:-:S02]  /*7780*/  WARPGROUP.DEPBAR.LE gsb0, 0x0 ;  /* 0x00008000000079c5 */ /* 0x000fc40000010000 */
[----:B------:R-:W-:-:S06]  /*7790*/  WARPGROUP.ARRIVE ;  /* 0x00000000000079c5 */ /* 0x000fcc0000000000 */
[----:B------:R-:W-:Y:S01]  /*77a0*/  HGMMA.64x16x16.F32 R120, gdesc[UR24].tnspA.tnspB, R120, gsb0 ;  /* 0x60200000187879f0 */ /* 0x000fe20008000878 */
[----:B------:R-:W-:Y:S01]  /*77b0*/  ULOP3.LUT UR25, UR5, 0x3fff, URZ, 0xc0, !UPT ;  /* 0x00003fff05197892 */ /* 0x000fe2000f8ec03f */
[----:B------:R-:W-:-:S03]  /*77c0*/  R2UR UR5, R5 ;  /* 0x00000000050572ca */ /* 0x000fc600000e0000 */
[----:B------:R-:W-:-:S07]  /*77d0*/  ULOP3.LUT UR24, UR25, 0x400000, URZ, 0xfc, !UPT ;  /* 0x0040000019187892 */ /* 0x000fce000f8efc3f */
[----:B------:R-:W-:Y:S02]  /*77e0*/  UMOV UR30, UR24 ;  /* 0x00000018001e7c82 */ /* 0x000fe40008000000 */
[----:B------:R-:W-:Y:S01]  /*77f0*/  IMAD.U32 R20, RZ, RZ, UR30 ;  /* 0x0000001eff147e24 */ /* 0x000fe2000f8e00ff */
[----:B------:R-:W-:Y:S01]  /*7800*/  UMOV UR28, UR5 ;  /* 0x00000005001c7c82 */ /* 0x000fe20008000000 */
[----:B------:R-:W-:Y:S01]  /*7810*/  UMOV UR5, UR13 ;  /* 0x0000000d00057c82 */ /* 0x000fe20008000000 */
[----:B------:R-:W-:Y:S02]  /*7820*/  WARPGROUP.DEPBAR.LE gsb0, 0x0 ;  /* 0x00008000000079c5 */ /* 0x000fe40000010000 */
[----:B------:R-:W-:-:S06]  /*7830*/  WARPGROUP.ARRIVE ;  /* 0x00000000000079c5 */ /* 0x000fcc0000000000 */
[----:B------:R-:W-:Y:S03]  /*7840*/  HGMMA.64x16x16.F32 R56, gdesc[UR12].tnspA.tnspB, R56, gsb0 ;  /* 0x602000000c3879f0 */ /* 0x000fe60008000838 */
[----:B------:R-:W-:Y:S02]  /*7850*/  WARPGROUP.DEPBAR.LE gsb0, 0x0 ;  /* 0x00008000000079c5 */ /* 0x000fe40000010000 */
[----:B------:R-:W-:-:S06]  /*7860*/  WARPGROUP.ARRIVE ;  /* 0x00000000000079c5 */ /* 0x000fcc0000000000 */
[----:B------:R-:W-:Y:S01]  /*7870*/  HGMMA.64x16x16.F32 R72, gdesc[UR8].tnspA.tnspB, R72, gsb0 ;  /* 0x60200000084879f0 */ /* 0x000fe20008000848 */
[----:B------:R-:W-:Y:S01]  /*7880*/  UMOV UR13, 0x40000040 ;  /* 0x40000040000d7882 */ /* 0x000fe20000000000 */
[----:B------:R-:W-:Y:S01]  /*7890*/  ULDC.64 UR8, c[0x0][0x208] ;  /* 0x0000820000087ab9 */ /* 0x000fe20000000a00 */
[----:B------:R-:W-:Y:S02]  /*78a0*/  WARPGROUP.DEPBAR.LE gsb0, 0x0 ;  /* 0x00008000000079c5 */ /* 0x000fe40000010000 */
[----:B------:R-:W-:-:S06]  /*78b0*/  WARPGROUP.ARRIVE ;  /* 0x00000000000079c5 */ /* 0x000fcc0000000000 */
[----:B------:R-:W-:Y:S03]  /*78c0*/  HGMMA.64x16x16.F32 R88, gdesc[UR20].tnspA.tnspB, R88, gsb0 ;  /* 0x60200000145879f0 */ /* 0x000fe60008000858 */
[----:B------:R-:W-:Y:S02]  /*78d0*/  WARPGROUP.DEPBAR.LE gsb0, 0x0 ;  /* 0x00008000000079c5 */ /* 0x000fe40000010000 */
[----:B------:R-:W-:-:S06]  /*78e0*/  WARPGROUP.ARRIVE ;  /* 0x00000000000079c5 */ /* 0x000fcc0000000000 */
[----:B------:R-:W-:Y:S03]  /*78f0*/  HGMMA.64x16x16.F32 R104, gdesc[UR16].tnspA.tnspB, R104, gsb0 ;  /* 0x60200000106879f0 */ /* 0x000fe60008000868 */
[----:B------:R-:W-:Y:S02]  /*7900*/  WARPGROUP.DEPBAR.LE gsb0, 0x0 ;  /* 0x00008000000079c5 */ /* 0x000fe40000010000 */
[----:B------:R-:W-:-:S06]  /*7910*/  WARPGROUP.ARRIVE ;  /* 0x00000000000079c5 */ /* 0x000fcc0000000000 */
[----:B------:R-:W-:Y:S01]  /*7920*/  HGMMA.64x16x16.F32 R120, gdesc[UR4].tnspA.tnspB, R120, gsb0 ;  /* 0x60200000047879f0 */ /* 0x000fe20008000878 */
[----:B------:R-:W-:Y:S01]  /*7930*/  R2UR UR5, R6 ;  /* 0x00000000060572ca */ /* 0x000fe200000e0000 */
[----:B------:R-:W-:Y:S01]  /*7940*/  UIADD3 UR4, UR24, 0x80, URZ ;  /* 0x0000008018047890 */ /* 0x000fe2000fffe03f */
[----:B------:R-:W-:Y:S01]  /*7950*/  VIADD R6, R5, 0x100 ;  /* 0x0000010005067836 */ /* 0x000fe20000000000 */
[----:B------:R-:W-:Y:S02]  /*7960*/  WARPGROUP.DEPBAR.LE gsb0, 0x0 ;  /* 0x00008000000079c5 */ /* 0x000fe40000010000 */
[----:B------:R-:W-:Y:S01]  /*7970*/  @!PT LDS RZ, [RZ] ;  /* 0x00000000fffff984 */ /* 0x000fe20000000800 */
[----:B------:R-:W-:Y:S01]  /*7980*/  @!PT LDS RZ, [RZ] ;  /* 0x00000000fffff984 */ /* 0x000fe20000000800 */
[----:B------:R-:W-:Y:S01]  /*7990*/  @!PT LDS RZ, [RZ] ;  /* 0x00000000fffff984 */ /* 0x000fe20000000800 */
[----:B------:R-:W-:Y:S01]  /*79a0*/  @!PT LDS RZ, [RZ] ;  /* 0x00000000fffff984 */ /* 0x000fe20000000800 */
[----:B------:R2:W-:Y:S06]  /*79b0*/  MEMBAR.ALL.CTA ;  /* 0x0000000000007992 */ /* 0x0005ec0000008000 */
[----:B--2---:R-:W2:Y:S02]  /*79c0*/  FENCE.VIEW.ASYNC.S ;  /* 0x00000000000073c6 */ /* 0x004ea40000000000 */
[----:B--2---:R-:W-:Y:S06]  /*79d0*/  BAR.SYNC.DEFER_BLOCKING 0x9, 0x100 ;  /* 0x0244000000007b1d */ /* 0x004fec0000010000 */
[----:B-1----:R-:W-:-:S06]  /*79e0*/  WARPGROUP.ARRIVE ;  /* 0x00000000000079c5 */ /* 0x002fcc0000000000 */
[----:B------:R-:W-:Y:S01]  /*79f0*/  HGMMA.64x64x16.F32 R24, gdesc[UR28].tnspA, RZ, !UPT, gsb0 ;  /* 0x20e000001c1879f0 */ /* 0x000fe2000c0008ff */
[----:B------:R-:W-:Y:S01]  /*7a00*/  UMOV UR28, UR5 ;  /* 0x00000005001c7c82 */ /* 0x000fe20008000000 */
[----:B------:R-:W-:Y:S01]  /*7a10*/  UMOV UR29, 0x40000040 ;  /* 0x40000040001d7882 */ /* 0x000fe20000000000 */
[----:B------:R-:W-:Y:S01]  /*7a20*/  UMOV UR30, UR4 ;  /* 0x00000004001e7c82 */ /* 0x000fe20008000000 */
[----:B------:R-:W-:Y:S01]  /*7a30*/  UMOV UR31, 0x8 ;  /* 0x00000008001f7882 */ /* 0x000fe20000000000 */
[----:B------:R-:W-:Y:S01]  /*7a40*/  R2UR UR5, R6 ;  /* 0x00000000060572ca */ /* 0x000fe200000e0000 */
[----:B------:R-:W-:Y:S01]  /*7a50*/  UIADD3 UR4, UR24, 0x100, URZ ;  /* 0x0000010018047890 */ /* 0x000fe2000fffe03f */
[----:B------:R-:W-:Y:S02]  /*7a60*/  IMAD.U32 R14, RZ, RZ, UR30 ;  /* 0x0000001eff0e7e24 */ /* 0x000fe4000f8e00ff */
[----:B------:R-:W-:Y:S02]  /*7a70*/  IMAD.U32 R15, RZ, RZ, UR31 ;  /* 0x0000001fff0f7e24 */ /* 0x000fe4000f8e00ff */
[----:B------:R-:W-:Y:S01]  /*7a80*/  VIADD R6, R5, 0x180 ;  /* 0x0000018005067836 */ /* 0x000fe20000000000 */
[----:B------:R-:W-:-:S02]  /*7a90*/  WARPGROUP.DEPBAR.LE gsb0, 0x0 ;  /* 0x00008000000079c5 */ /* 0x000fc40000010000 */
[----:B------:R-:W-:-:S06]  /*7aa0*/  WARPGROUP.ARRIVE ;  /* 0x00000000000079c5 */ /* 0x000fcc0000000000 */
[----:B------:R-:W-:Y:S01]  /*7ab0*/  HGMMA.64x64x16.F32 R24, gdesc[UR28].tnspA, R24, gsb0 ;  /* 0x20e000001c1879f0 */ /* 0x000fe20008000818 */
        /* <DEDUP_REMOVED lines=20> */
[----:B------:R-:W-:-:S05]  /*7c00*/  VIADD R6, R216, 0x400 ;  /* 0x00000400d8067836 */ /* 0x000fca0000000000 */
[----:B------:R-:W-:Y:S01]  /*7c10*/  R2UR UR56, R6 ;  /* 0x00000000063872ca */ /* 0x000fe200000e0000 */
[----:B------:R-:W-:Y:S02]  /*7c20*/  WARPGROUP.DEPBAR.LE gsb0, 0x0 ;  /* 0x00008000000079c5 */ /* 0x000fe40000010000 */
[----:B------:R-:W-:-:S06]  /*7c30*/  WARPGROUP.ARRIVE ;  /* 0x00000000000079c5 */ /* 0x000fcc0000000000 */
[----:B------:R-:W-:Y:S01]  /*7c40*/  HGMMA.64x64x16.F32 R24, gdesc[UR28].tnspA, R24, gsb0 ;  /* 0x20e000001c1879f0 */ /* 0x000fe20008000818 */
[----:B------:R-:W-:Y:S01]  /*7c50*/  UMOV UR28, UR5 ;  /* 0x00000005001c7c82 */ /* 0x000fe20008000000 */
[----:B------:R-:W-:Y:S01]  /*7c60*/  UMOV UR29, 0x40000040 ;  /* 0x40000040001d7882 */ /* 0x000fe20000000000 */
[----:B------:R-:W-:Y:S01]  /*7c70*/  UMOV UR30, UR4 ;  /* 0x00000004001e7c82 */ /* 0x000fe20008000000 */
[----:B------:R-:W-:Y:S01]  /*7c80*/  UMOV UR31, 0x8 ;  /* 0x00000008001f7882 */ /* 0x000fe20000000000 */
[----:B------:R-:W-:Y:S01]  /*7c90*/  IMAD.U32 R6, RZ, RZ, UR30 ;  /* 0x0000001eff067e24 */ /* 0x000fe2000f8e00ff */
[----:B------:R-:W-:Y:S01]  /*7ca0*/  ULDC.64 UR4, c[0x0][0x2c0] ;  /* 0x0000b00000047ab9 */ /* 0x000fe20000000a00 */
[----:B------:R-:W-:Y:S01]  /*7cb0*/  IMAD.U32 R7, RZ, RZ, UR31 ;  /* 0x0000001fff077e24 */ /* 0x000fe2000f8e00ff */
[----:B------:R-:W-:Y:S02]  /*7cc0*/  WARPGROUP.DEPBAR.LE gsb0, 0x0 ;  /* 0x00008000000079c5 */ /* 0x000fe40000010000 */
[----:B------:R-:W-:-:S06]  /*7cd0*/  WARPGROUP.ARRIVE ;  /* 0x00000000000079c5 */ /* 0x000fcc0000000000 */
[----:B------:R-:W-:Y:S01]  /*7ce0*/  HGMMA.64x64x16.F32 R24, gdesc[UR28].tnspA, R24, gsb0 ;  /* 0x20e000001c1879f0 */ /* 0x000fe20008000818 */
[----:B------:R-:W-:Y:S01]  /*7cf0*/  R2UR UR31, R8 ;  /* 0x00000000081f72ca */ /* 0x000fe200000e0000 */
[C---:B------:R-:W-:Y:S01]  /*7d00*/  VIADD R8, R216.reuse, 0x480 ;  /* 0x00000480d8087836 */ /* 0x040fe20000000000 */
[----:B------:R-:W-:Y:S02]  /*7d10*/  R2UR UR30, R9 ;  /* 0x00000000091e72ca */ /* 0x000fe400000e0000 */
[----:B------:R-:W-:Y:S01]  /*7d20*/  R2UR UR28, R217 ;  /* 0x00000000d91c72ca */ /* 0x000fe200000e0000 */
[----:B------:R-:W-:Y:S02]  /*7d30*/  WARPGROUP.DEPBAR.LE gsb0, 0x0 ;  /* 0x00008000000079c5 */ /* 0x000fe40000010000 */
[----:B------:R-:W-:Y:S01]  /*7d40*/  WARPGROUP.ARRIVE ;  /* 0x00000000000079c5 */ /* 0x000fe20000000000 */
[----:B------:R-:W-:Y:S01]  /*7d50*/  UMOV UR29, 0x40000040 ;  /* 0x40000040001d7882 */ /* 0x000fe20000000000 */
[----:B------:R-:W-:-:S02]  /*7d60*/  VIADD R216, R216, 0x580 ;  /* 0x00000580d8d87836 */ /* 0x000fc40000000000 */
[----:B------:R-:W-:Y:S02]  /*7d70*/  IMAD.SHL.U32 R9, R16, 0x4000, RZ ;  /* 0x0000400010097824 */ /* 0x000fe400078e00ff */
[----:B------:R-:W-:Y:S01]  /*7d80*/  HGMMA.64x16x16.F32 R64, gdesc[UR56].tnspA.tnspB, R64, gsb0 ;  /* 0x60200000384079f0 */ /* 0x000fe20008000840 */
[----:B------:R-:W-:Y:S01]  /*7d90*/  UMOV UR58, UR32 ;  /* 0x00000020003a7c82 */ /* 0x000fe20008000000 */
[----:B------:R-:W-:Y:S01]  /*7da0*/  UMOV UR59, UR33 ;  /* 0x00000021003b7c82 */ /* 0x000fe20008000000 */
[----:B------:R-:W-:Y:S02]  /*7db0*/  R2UR UR12, R216 ;  /* 0x00000000d80c72ca */ /* 0x000fe400000e0000 */
[C---:B------:R-:W-:Y:S01]  /*7dc0*/  IADD3 R22, P1, R9.reuse, R230, RZ ;  /* 0x000000e609167210 */ /* 0x040fe20007f3e0ff */
[----:B------:R-:W-:Y:S02]  /*7dd0*/  WARPGROUP.DEPBAR.LE gsb0, 0x0 ;  /* 0x00008000000079c5 */ /* 0x000fe40000010000 */
[----:B------:R-:W-:Y:S01]  /*7de0*/  WARPGROUP.ARRIVE ;  /* 0x00000000000079c5 */ /* 0x000fe20000000000 */
[----:B------:R-:W-:Y:S01]  /*7df0*/  UMOV UR32, UR28 ;  /* 0x0000001c00207c82 */ /* 0x000fe20008000000 */
[----:B------:R-:W-:Y:S01]  /*7e00*/  UMOV UR33, UR29 ;  /* 0x0000001d00217c82 */ /* 0x000fe20008000000 */
[----:B------:R-:W-:-:S03]  /*7e10*/  LEA.HI.X.SX32 R9, R9, R232, 0x1, P1 ;  /* 0x000000e809097211 */ /* 0x000fc600008f0eff */
[----:B------:R-:W-:Y:S01]  /*7e20*/  HGMMA.64x16x16.F32 R80, gdesc[UR56].tnspA.tnspB, R80, gsb0 ;  /* 0x60200000385079f0 */ /* 0x000fe20008000850 */
[----:B------:R-:W-:Y:S01]  /*7e30*/  UMOV UR58, UR36 ;  /* 0x00000024003a7c82 */ /* 0x000fe20008000000 */
[----:B------:R-:W-:Y:S01]  /*7e40*/  UMOV UR59, UR37 ;  /* 0x00000025003b7c82 */ /* 0x000fe20008000000 */
        /* <DEDUP_REMOVED lines=10> */
[----:B------:R-:W-:Y:S01]  /*7ef0*/  R2UR UR48, R8 ;  /* 0x00000000083072ca */ /* 0x000fe200000e0000 */
[----:B------:R-:W-:Y:S01]  /*7f00*/  UMOV UR49, 0x40000040 ;  /* 0x4000004000317882 */ /* 0x000fe20000000000 */
[----:B------:R-:W-:Y:S01]  /*7f10*/  UMOV UR40, UR28 ;  /* 0x0000001c00287c82 */ /* 0x000fe20008000000 */
[----:B------:R-:W-:Y:S01]  /*7f20*/  UMOV UR41, UR29 ;  /* 0x0000001d00297c82 */ /* 0x000fe20008000000 */
[----:B------:R-:W-:Y:S01]  /*7f30*/  UMOV UR36, UR28 ;  /* 0x0000001c00247c82 */ /* 0x000fe20008000000 */
[----:B------:R-:W-:Y:S01]  /*7f40*/  UMOV UR37, UR29 ;  /* 0x0000001d00257c82 */ /* 0x000fe20008000000 */
[----:B------:R-:W-:-:S04]  /*7f50*/  LEA R8, P1, R22, UR4, 0x2 ;  /* 0x0000000416087c11 */ /* 0x000fc8000f8210ff */
[----:B------:R-:W-:-:S05]  /*7f60*/  LEA.HI.X R9, R22, UR5, R9, 0x2, P1 ;  /* 0x0000000516097c11 */ /* 0x000fca00088f1409 */
[----:B------:R1:W-:Y:S04]  /*7f70*/  REDG.E.ADD.F32x4.FTZ.RN.STRONG.GPU desc[UR8][R8.64], R24 ;  /* 0x00000018080079a6 */ /* 0x0003e8000c10f788 */
[----:B------:R2:W-:Y:S04]  /*7f80*/  REDG.E.ADD.F32x4.FTZ.RN.STRONG.GPU desc[UR8][R8.64+0x800], R28 ;  /* 0x0008001c080079a6 */ /* 0x0005e8000c10f788 */
[----:B------:R2:W-:Y:S04]  /*7f90*/  REDG.E.ADD.F32x4.FTZ.RN.STRONG.GPU desc[UR8][R8.64+0x1000], R32 ;  /* 0x00100020080079a6 */ /* 0x0005e8000c10f788 */
[----:B------:R2:W-:Y:S04]  /*7fa0*/  REDG.E.ADD.F32x4.FTZ.RN.STRONG.GPU desc[UR8][R8.64+0x1800], R36 ;  /* 0x00180024080079a6 */ /* 0x0005e8000c10f788 */
[----:B------:R2:W-:Y:S04]  /*7fb0*/  REDG.E.ADD.F32x4.FTZ.RN.STRONG.GPU desc[UR8][R8.64+0x2000], R40 ;  /* 0x00200028080079a6 */ /* 0x0005e8000c10f788 */
[----:B------:R2:W-:Y:S04]  /*7fc0*/  REDG.E.ADD.F32x4.FTZ.RN.STRONG.GPU desc[UR8][R8.64+0x2800], R44 ;  /* 0x0028002c080079a6 */ /* 0x0005e8000c10f788 */
[----:B------:R2:W-:Y:S04]  /*7fd0*/  REDG.E.ADD.F32x4.FTZ.RN.STRONG.GPU desc[UR8][R8.64+0x3000], R48 ;  /* 0x00300030080079a6 */ /* 0x0005e8000c10f788 */
[----:B------:R2:W-:Y:S01]  /*7fe0*/  REDG.E.ADD.F32x4.FTZ.RN.STRONG.GPU desc[UR8][R8.64+0x3800], R52 ;  /* 0x00380034080079a6 */ /* 0x0005e2000c10f788 */
[----:B------:R-:W-:-:S02]  /*7ff0*/  WARPGROUP.DEPBAR.LE gsb0, 0x0 ;  /* 0x00008000000079c5 */ /* 0x000fc40000010000 */
[----:B------:R-:W-:-:S06]  /*8000*/  WARPGROUP.ARRIVE ;  /* 0x00000000000079c5 */ /* 0x000fcc0000000000 */
[----:B------:R-:W-:Y:S03]  /*8010*/  HGMMA.64x16x16.F32 R128, gdesc[UR56].tnspA.tnspB, R128, gsb0 ;  /* 0x60200000388079f0 */ /* 0x000fe60008000880 */
        /* <DEDUP_REMOVED lines=60> */
[----:B------:R-:W-:-:S05]  /*83e0*/  VIADD R23, R23, 0xffff0000 ;  /* 0xffff000017177836 */ /* 0x000fca0000000000 */
[----:B------:R-:W-:Y:S01]  /*83f0*/  SHF.R.U32.HI R23, RZ, 0x4, R23 ;  /* 0x00000004ff177819 */ /* 0x000fe20000011617 */
[----:B------:R-:W-:Y:S02]  /*8400*/  WARPGROUP.DEPBAR.LE gsb0, 0x0 ;  /* 0x00008000000079c5 */ /* 0x000fe40000010000 */
[----:B------:R-:W-:-:S06]  /*8410*/  WARPGROUP.ARRIVE ;  /* 0x00000000000079c5 */ /* 0x000fcc0000000000 */
[----:B------:R-:W-:Y:S01]  /*8420*/  HGMMA.64x16x16.F32 R128, gdesc[UR4].tnspA.tnspB, R128, gsb0 ;  /* 0x60200000048079f0 */ /* 0x000fe20008000880 */
[----:B------:R-:W-:-:S05]  /*8430*/  LOP3.LUT R22, R23, 0x3fff, RZ, 0xc0, !PT ;  /* 0x00003fff17167812 */ /* 0x000fca00078ec0ff */
[----:B------:R-:W-:Y:S01]  /*8440*/  IMAD R233, R3, 0x800, R22 ;  /* 0x0000080003e97824 */ /* 0x000fe200078e0216 */
[----:B------:R-:W-:-:S04]  /*8450*/  ULOP3.LUT UR8, UR25, 0x80000, URZ, 0xfc, !UPT ;  /* 0x0008000019087892 */ /* 0x000fc8000f8efc3f */
[----:B------:R-:W-:Y:S01]  /*8460*/  R2UR UR52, R233 ;  /* 0x00000000e93472ca */ /* 0x000fe200000e0000 */
[----:B------:R-:W-:Y:S01]  /*8470*/  UMOV UR53, 0x40000040 ;  /* 0x4000004000357882 */ /* 0x000fe20000000000 */
[----:B------:R-:W-:Y:S01]  /*8480*/  UMOV UR55, 0x40 ;  /* 0x0000004000377882 */ /* 0x000fe20000000000 */
[----:B------:R-:W-:Y:S01]  /*8490*/  UMOV UR54, UR8 ;  /* 0x0000000800367c82 */ /* 0x000fe20008000000 */
[----:B------:R-:W-:Y:S02]  /*84a0*/  WARPGROUP.DEPBAR.LE gsb0, 0x0 ;  /* 0x00008000000079c5 */ /* 0x000fe40000010000 */
[----:B------:R-:W-:-:S07]  /*84b0*/  WARPGROUP.ARRIVE ;  /* 0x00000000000079c5 */ /* 0x000fce0000000000 */
[----:B------:R-:W-:Y:S01]  /*84c0*/  HGMMA.64x16x16.F32 R136, gdesc[UR52].tnspA.tnspB, R136, gsb0 ;  /* 0x60200000348879f0 */ /* 0x000fe20008000888 */
[----:B------:R-:W-:Y:S01]  /*84d0*/  UIADD3 UR9, UR8, 0x80, URZ ;  /* 0x0000008008097890 */ /* 0x000fe2000fffe03f */
[----:B------:R-:W-:Y:S01]  /*84e0*/  UMOV UR44, UR52 ;  /* 0x00000034002c7c82 */ /* 0x000fe20008000000 */
[----:B------:R-:W-:Y:S01]  /*84f0*/  UMOV UR45, UR53 ;  /* 0x00000035002d7c82 */ /* 0x000fe20008000000 */
[----:B------:R-:W-:-:S04]  /*8500*/  UMOV UR47, 0x40 ;  /* 0x00000040002f7882 */ /* 0x000fc80000000000 */
[----:B------:R-:W-:Y:S01]  /*8510*/  UMOV UR46, UR9 ;  /* 0x00000009002e7c82 */ /* 0x000fe20008000000 */
[----:B------:R-:W-:Y:S02]  /*8520*/  WARPGROUP.DEPBAR.LE gsb0, 0x0 ;  /* 0x00008000000079c5 */ /* 0x000fe40000010000 */
[----:B------:R-:W-:-:S06]  /*8530*/  WARPGROUP.ARRIVE ;  /* 0x00000000000079c5 */ /* 0x000fcc0000000000 */
        /* <DEDUP_REMOVED lines=10> */
[----:B------:R-:W-:Y:S01]  /*85e0*/  IMAD.U32 R216, RZ, RZ, UR14 ;  /* 0x0000000effd87e24 */ /* 0x000fe2000f8e00ff */
[----:B------:R-:W-:Y:S01]  /*85f0*/  UMOV UR12, UR52 ;  /* 0x00000034000c7c82 */ /* 0x000fe20008000000 */
[----:B------:R-:W-:Y:S01]  /*8600*/  IMAD.U32 R217, RZ, RZ, UR15 ;  /* 0x0000000fffd97e24 */ /* 0x000fe2000f8e00ff */
[----:B------:R-:W-:Y:S01]  /*8610*/  UMOV UR13, UR53 ;  /* 0x00000035000d7c82 */ /* 0x000fe20008000000 */
[----:B------:R-:W-:Y:S02]  /*8620*/  UMOV UR15, 0x40 ;  /* 0x00000040000f7882 */ /* 0x000fe40000000000 */
        /* <DEDUP_REMOVED lines=14> */
[----:B-1----:R-:W-:Y:S02]  /*8710*/  VIADD R24, R233, 0x80 ;  /* 0x00000080e9187836 */ /* 0x002fe40000000000 */
[----:B------:R-:W-:-:S03]  /*8720*/  IMAD.U32 R22, RZ, RZ, UR46 ;  /* 0x0000002eff167e24 */ /* 0x000fc6000f8e00ff */
[----:B------:R-:W-:Y:S01]  /*8730*/  R2UR UR44, R24 ;  /* 0x00000000182c72ca */ /* 0x000fe200000e0000 */
[----:B------:R-:W-:Y:S01]  /*8740*/  UIADD3 UR46, UR8, 0x10, URZ ;  /* 0x00000010082e7890 */ /* 0x000fe2000fffe03f */
[----:B------:R-:W-:Y:S01]  /*8750*/  IMAD.U32 R23, RZ, RZ, UR47 ;  /* 0x0000002fff177e24 */ /* 0x000fe2000f8e00ff */
[----:B------:R-:W-:Y:S01]  /*8760*/  UMOV UR45, 0x40000040 ;  /* 0x40000040002d7882 */ /* 0x000fe20000000000 */
[----:B------:R-:W-:Y:S01]  /*8770*/  UMOV UR47, 0x40 ;  /* 0x00000040002f7882 */ /* 0x000fe20000000000 */
        /* <DEDUP_REMOVED lines=40> */
[----:B------:R-:W-:Y:S01]  /*8a00*/  VIADD R24, R233, 0x100 ;  /* 0x00000100e9187836 */ /* 0x000fe20000000000 */
[----:B------:R-:W-:-:S04]  /*8a10*/  UIADD3 UR26, UR8, 0x20, URZ ;  /* 0x00000020081a7890 */ /* 0x000fc8000fffe03f */
[----:B------:R-:W-:Y:S01]  /*8a20*/  R2UR UR24, R24 ;  /* 0x00000000181872ca */ /* 0x000fe200000e0000 */
[----:B------:R-:W-:Y:S01]  /*8a30*/  UMOV UR25, 0x40000040 ;  /* 0x4000004000197882 */ /* 0x000fe20000000000 */
[----:B------:R-:W-:Y:S01]  /*8a40*/  UMOV UR27, 0x40 ;  /* 0x00000040001b7882 */ /* 0x000fe20000000000 */
[----:B------:R-:W-:Y:S02]  /*8a50*/  WARPGROUP.DEPBAR.LE gsb0, 0x0 ;  /* 0x00008000000079c5 */ /* 0x000fe40000010000 */
[----:B------:R-:W-:-:S08]  /*8a60*/  WARPGROUP.ARRIVE ;  /* 0x00000000000079c5 */ /* 0x000fd00000000000 */
        /* <DEDUP_REMOVED lines=51> */
[----:B------:R-:W-:Y:S01]  /*8da0*/  IMAD.U32 R226, RZ, RZ, UR14 ;  /* 0x0000000effe27e24 */ /* 0x000fe2000f8e00ff */
[----:B------:R-:W-:Y:S01]  /*8db0*/  UIADD3 UR14, UR8, 0x1b0, URZ ;  /* 0x000001b0080e7890 */ /* 0x000fe2000fffe03f */
[----:B------:R-:W-:Y:S01]  /*8dc0*/  IMAD.U32 R227, RZ, RZ, UR15 ;  /* 0x0000000fffe37e24 */ /* 0x000fe2000f8e00ff */
[----:B------:R-:W-:Y:S01]  /*8dd0*/  UMOV UR12, UR4 ;  /* 0x00000004000c7c82 */ /* 0x000fe20008000000 */
[----:B------:R-:W-:Y:S01]  /*8de0*/  UMOV UR13, UR5 ;  /* 0x00000005000d7c82 */ /* 0x000fe20008000000 */
[----:B------:R-:W-:Y:S01]  /*8df0*/  UMOV UR15, 0x40 ;  /* 0x00000040000f7882 */ /* 0x000fe20000000000 */
[----:B------:R-:W-:Y:S02]  /*8e00*/  WARPGROUP.DEPBAR.LE gsb0, 0x0 ;  /* 0x00008000000079c5 */ /* 0x000fe40000010000 */
[----:B------:R-:W-:-:S06]  /*8e10*/  WARPGROUP.ARRIVE ;  /* 0x00000000000079c5 */ /* 0x000fcc0000000000 */
[----:B------:R-:W-:Y:S01]  /*8e20*/  HGMMA.64x16x16.F32 R184, gdesc[UR12].tnspA.tnspB, R184, gsb0 ;  /* 0x602000000cb879f0 */ /* 0x000fe200080008b8 */
[----:B------:R-:W-:Y:S01]  /*8e30*/  UIADD3 UR10, UR8, 0x230, URZ ;  /* 0x00000230080a7890 */ /* 0x000fe2000fffe03f */
[----:B------:R-:W-:Y:S02]  /*8e40*/  UMOV UR9, UR5 ;  /* 0x0000000500097c82 */ /* 0x000fe40008000000 */
[----:B------:R-:W-:Y:S01]  /*8e50*/  UMOV UR8, UR4 ;  /* 0x0000000400087c82 */ /* 0x000fe20008000000 */
[----:B------:R-:W-:Y:S01]  /*8e60*/  UMOV UR11, 0x40 ;  /* 0x00000040000b7882 */ /* 0x000fe20000000000 */
[----:B------:R-:W-:Y:S02]  /*8e70*/  WARPGROUP.DEPBAR.LE gsb0, 0x0 ;  /* 0x00008000000079c5 */ /* 0x000fe40000010000 */
[----:B------:R-:W-:-:S06]  /*8e80*/  WARPGROUP.ARRIVE ;  /* 0x00000000000079c5 */ /* 0x000fcc0000000000 */
[----:B------:R-:W-:Y:S03]  /*8e90*/  HGMMA.64x16x16.F32 R200, gdesc[UR8].tnspA.tnspB, R200, gsb0 ;  /* 0x6020000008c879f0 */ /* 0x000fe600080008c8 */
[----:B------:R-:W-:Y:S02]  /*8ea0*/  WARPGROUP.DEPBAR.LE gsb0, 0x0 ;  /* 0x00008000000079c5 */ /* 0x000fe40000010000 */
[----:B--2---:R-:W-:Y:S05]  /*8eb0*/  @!P0 BRA `(.L_x_17) ;  /* 0x0000000000048947 */ /* 0x004fea0003800000 */
[----:B------:R-:W-:Y:S01]  /*8ec0*/  BPT.TRAP 0x1 ;  /* 0x000000040000795c */ /* 0x000fe20000300000 */
.L_x_17:
[----:B------:R-:W-:Y:S01]  /*8ed0*/  UIADD3 UR4, UR60, 0x31838, URZ ;  /* 0x000318383c047890 */ /* 0x000fe2000fffe03f */
[----:B------:R-:W-:Y:S01]  /*8ee0*/  VIADD R24, R5, 0x500 ;  /* 0x0000050005187836 */ /* 0x000fe20000000000 */
[----:B------:R-:W-:Y:S01]  /*8ef0*/  R2UR UR58, R20 ;  /* 0x00000000143a72ca */ /* 0x000fe200000e0000 */
[----:B------:R-:W-:Y:S01]  /*8f00*/  UMOV UR57, 0x40000040 ;  /* 0x4000004000397882 */ /* 0x000fe20000000000 */
[----:B------:R-:W-:Y:S01]  /*8f10*/  UPRMT UR4, URZ, 0x654, UR4 ;  /* 0x000006543f047896 */ /* 0x000fe20008000004 */
[----:B------:R-:W-:Y:S01]  /*8f20*/  R2UR UR59, R21 ;  /* 0x00000000153b72ca */ /* 0x000fe200000e0000 */
[----:B------:R-:W-:Y:S01]  /*8f30*/  VIADD R20, R5, 0x580 ;  /* 0x0000058005147836 */ /* 0x000fe20000000000 */
[----:B------:R-:W-:Y:S01]  /*8f40*/  R2UR UR56, R24 ;  /* 0x00000000183872ca */ /* 0x000fe200000e0000 */
[----:B------:R-:W-:-:S05]  /*8f50*/  ULDC.64 UR8, c[0x0][0x208] ;  /* 0x0000820000087ab9 */ /* 0x000fca0000000a00 */
[----:B------:R-:W-:Y:S01]  /*8f60*/  SYNCS.ARRIVE.TRANS64.RED.A1T0 RZ, [UR4], RZ ;  /* 0x000000ffffff79a7 */ /* 0x000fe20008100404 */
[----:B------:R-:W-:-:S06]  /*8f70*/  WARPGROUP.ARRIVE ;  /* 0x00000000000079c5 */ /* 0x000fcc0000000000 */
[----:B------:R-:W-:Y:S01]  /*8f80*/  HGMMA.64x64x16.F32 R24, gdesc[UR56].tnspA, RZ, !UPT, gsb0 ;  /* 0x20e00000381879f0 */ /* 0x000fe2000c0008ff */
[----:B------:R-:W-:Y:S01]  /*8f90*/  R2UR UR56, R20 ;  /* 0x00000000143872ca */ /* 0x000fe200000e0000 */
[----:B------:R-:W-:Y:S01]  /*8fa0*/  UMOV UR57, 0x40000040 ;  /* 0x4000004000397882 */ /* 0x000fe20000000000 */
[----:B------:R-:W-:Y:S01]  /*8fb0*/  R2UR UR58, R14 ;  /* 0x000000000e3a72ca */ /* 0x000fe200000e0000 */
[----:B------:R-:W-:Y:S01]  /*8fc0*/  VIADD R14, R5, 0x600 ;  /* 0x00000600050e7836 */ /* 0x000fe20000000000 */
[----:B------:R-:W-:Y:S01]  /*8fd0*/  R2UR UR59, R15 ;  /* 0x000000000f3b72ca */ /* 0x000fe200000e0000 */
[----:B------:R-:W-:Y:S02]  /*8fe0*/  WARPGROUP.DEPBAR.LE gsb0, 0x0 ;  /* 0x00008000000079c5 */ /* 0x000fe40000010000 */
[----:B------:R-:W-:-:S10]  /*8ff0*/  WARPGROUP.ARRIVE ;  /* 0x00000000000079c5 */ /* 0x000fd40000000000 */
[----:B------:R-:W-:Y:S01]  /*9000*/  HGMMA.64x64x16.F32 R24, gdesc[UR56].tnspA, R24, gsb0 ;  /* 0x20e00000381879f0 */ /* 0x000fe20008000818 */
[----:B------:R-:W-:Y:S01]  /*9010*/  R2UR UR56, R14 ;  /* 0x000000000e3872ca */ /* 0x000fe200000e0000 */
[----:B------:R-:W-:Y:S01]  /*9020*/  UMOV UR57, 0x40000040 ;  /* 0x4000004000397882 */ /* 0x000fe20000000000 */
[----:B------:R-:W-:Y:S01]  /*9030*/  R2UR UR58, R12 ;  /* 0x000000000c3a72ca */ /* 0x000fe200000e0000 */
[----:B------:R-:W-:Y:S01]  /*9040*/  VIADD R12, R5, 0x680 ;  /* 0x00000680050c7836 */ /* 0x000fe20000000000 */
[----:B------:R-:W-:Y:S01]  /*9050*/  R2UR UR59, R13 ;  /* 0x000000000d3b72ca */ /* 0x000fe200000e0000 */
[----:B------:R-:W-:Y:S01]  /*9060*/  VIADD R5, R5, 0x700 ;  /* 0x0000070005057836 */ /* 0x000fe20000000000 */
[----:B------:R-:W-:Y:S02]  /*9070*/  WARPGROUP.DEPBAR.LE gsb0, 0x0 ;  /* 0x00008000000079c5 */ /* 0x000fe40000010000 */
[----:B------:R-:W-:-:S09]  /*9080*/  WARPGROUP.ARRIVE ;  /* 0x00000000000079c5 */ /* 0x000fd20000000000 */
[----:B------:R-:W-:Y:S01]  /*9090*/  HGMMA.64x64x16.F32 R24, gdesc[UR56].tnspA, R24, gsb0 ;  /* 0x20e00000381879f0 */ /* 0x000fe20008000818 */
[----:B------:R-:W-:Y:S01]  /*90a0*/  R2UR UR56, R12 ;  /* 0x000000000c3872ca */ /* 0x000fe200000e0000 */
[----:B------:R-:W-:Y:S01]  /*90b0*/  UMOV UR57, 0x40000040 ;  /* 0x4000004000397882 */ /* 0x000fe20000000000 */
[----:B------:R-:W-:Y:S02]  /*90c0*/  R2UR UR58, R10 ;  /* 0x000000000a3a72ca */ /* 0x000fe400000e0000 */
[----:B------:R-:W-:Y:S01]  /*90d0*/  R2UR UR59, R11 ;  /* 0x000000000b3b72ca */ /* 0x000fe200000e0000 */
[----:B------:R-:W-:Y:S02]  /*90e0*/  WARPGROUP.DEPBAR.LE gsb0, 0x0 ;  /* 0x00008000000079c5 */ /* 0x000fe40000010000 */
[----:B------:R-:W-:-:S10]  /*90f0*/  WARPGROUP.ARRIVE ;  /* 0x00000000000079c5 */ /* 0x000fd40000000000 */
        /* <DEDUP_REMOVED lines=8> */
[----:B------:R-:W-:-:S05]  /*9180*/  VIADD R5, R233, 0x400 ;  /* 0x00000400e9057836 */ /* 0x000fca0000000000 */
[----:B------:R-:W-:Y:S01]  /*9190*/  R2UR UR52, R5 ;  /* 0x00000000053472ca */ /* 0x000fe200000e0000 */
[----:B------:R-:W-:Y:S01]  /*91a0*/  UMOV UR53, 0x40000040 ;  /* 0x4000004000357882 */ /* 0x000fe20000000000 */
[----:B------:R-:W-:Y:S02]  /*91b0*/  WARPGROUP.DEPBAR.LE gsb0, 0x0 ;  /* 0x00008000000079c5 */ /* 0x000fe40000010000 */
[----:B------:R-:W-:Y:S01]  /*91c0*/  WARPGROUP.ARRIVE ;  /* 0x00000000000079c5 */ /* 0x000fe20000000000 */
[----:B------:R-:W-:Y:S01]  /*91d0*/  VIADD R5, R233, 0x480 ;  /* 0x00000480e9057836 */ /* 0x000fe20000000000 */
[----:B------:R-:W-:Y:S01]  /*91e0*/  UMOV UR45, 0x40000040 ;  /* 0x40000040002d7882 */ /* 0x000fe20000000000 */
[----:B------:R-:W-:Y:S01]  /*91f0*/  UMOV UR25, 0x40000040 ;  /* 0x4000004000197882 */ /* 0x000fe20000000000 */
[----:B------:R-:W-:Y:S01]  /*9200*/  UMOV UR5, 0x40000040 ;  /* 0x4000004000057882 */ /* 0x000fe20000000000 */
[----:B------:R1:W-:Y:S04]  /*9210*/  REDG.E.ADD.F32x4.FTZ.RN.STRONG.GPU desc[UR8][R8.64+0x4000], R24 ;  /* 0x00400018080079a6 */ /* 0x0003e8000c10f788 */
[----:B------:R-:W-:Y:S01]  /*9220*/  HGMMA.64x16x16.F32 R144, gdesc[UR52].tnspA.tnspB, R144, gsb0 ;  /* 0x60200000349079f0 */ /* 0x000fe20008000890 */
[----:B------:R-:W-:-:S02]  /*9230*/  R2UR UR54, R22 ;  /* 0x00000000163672ca */ /* 0x000fc400000e0000 */
[----:B------:R-:W-:Y:S02]  /*9240*/  R2UR UR55, R23 ;  /* 0x00000000173772ca */ /* 0x000fe400000e0000 */
[----:B------:R-:W-:Y:S01]  /*9250*/  R2UR UR44, R5 ;  /* 0x00000000052c72ca */ /* 0x000fe200000e0000 */
[----:B------:R-:W-:Y:S01]  /*9260*/  UMOV UR41, UR25 ;  /* 0x0000001900297c82 */ /* 0x000fe20008000000 */
[----:B------:R-:W-:Y:S01]  /*9270*/  UMOV UR37, UR25 ;  /* 0x0000001900257c82 */ /* 0x000fe20008000000 */
[----:B------:R-:W-:Y:S01]  /*9280*/  UMOV UR33, UR25 ;  /* 0x0000001900217c82 */ /* 0x000fe20008000000 */
[----:B------:R-:W-:Y:S01]  /*9290*/  UMOV UR21, UR5 ;  /* 0x0000000500157c82 */ /* 0x000fe20008000000 */
[----:B------:R-:W-:Y:S01]  /*92a0*/  UMOV UR17, UR5 ;  /* 0x0000000500117c82 */ /* 0x000fe20008000000 */
[----:B------:R-:W-:Y:S01]  /*92b0*/  UMOV UR13, UR5 ;  /* 0x00000005000d7c82 */ /* 0x000fe20008000000 */
[----:B------:R1:W-:Y:S01]  /*92c0*/  REDG.E.ADD.F32x4.FTZ.RN.STRONG.GPU desc[UR8][R8.64+0x4800], R28 ;  /* 0x0048001c080079a6 */ /* 0x0003e2000c10f788 */
[----:B------:R-:W-:-:S02]  /*92d0*/  WARPGROUP.DEPBAR.LE gsb0, 0x0 ;  /* 0x00008000000079c5 */ /* 0x000fc40000010000 */
[----:B------:R-:W-:Y:S01]  /*92e0*/  WARPGROUP.ARRIVE ;  /* 0x00000000000079c5 */ /* 0x000fe20000000000 */
[C---:B------:R-:W-:Y:S01]  /*92f0*/  VIADD R5, R233.reuse, 0x500 ;  /* 0x00000500e9057836 */ /* 0x040fe20000000000 */
[----:B------:R1:W-:Y:S04]  /*9300*/  REDG.E.ADD.F32x4.FTZ.RN.STRONG.GPU desc[UR8][R8.64+0x5000], R32 ;  /* 0x00500020080079a6 */ /* 0x0003e8000c10f788 */
[----:B------:R-:W-:Y:S01]  /*9310*/  HGMMA.64x16x16.F32 R160, gdesc[UR52].tnspA.tnspB, R160, gsb0 ;  /* 0x6020000034a079f0 */ /* 0x000fe200080008a0 */
[----:B------:R-:W-:Y:S01]  /*9320*/  R2UR UR54, R216 ;  /* 0x00000000d83672ca */ /* 0x000fe200000e0000 */
[----:B------:R-:W-:Y:S01]  /*9330*/  VIADD R233, R233, 0x580 ;  /* 0x00000580e9e97836 */ /* 0x000fe20000000000 */
[----:B------:R-:W-:Y:S01]  /*9340*/  R2UR UR55, R217 ;  /* 0x00000000d93772ca */ /* 0x000fe200000e0000 */
[----:B------:R1:W-:Y:S01]  /*9350*/  REDG.E.ADD.F32x4.FTZ.RN.STRONG.GPU desc[UR8][R8.64+0x5800], R36 ;  /* 0x00580024080079a6 */ /* 0x0003e2000c10f788 */
[----:B------:R-:W-:-:S02]  /*9360*/  WARPGROUP.DEPBAR.LE gsb0, 0x0 ;  /* 0x00008000000079c5 */ /* 0x000fc40000010000 */
[----:B------:R-:W-:Y:S01]  /*9370*/  WARPGROUP.ARRIVE ;  /* 0x00000000000079c5 */ /* 0x000fe20000000000 */
[----:B------:R-:W-:Y:S01]  /*9380*/  R2UR UR24, R5 ;  /* 0x00000000051872ca */ /* 0x000fe200000e0000 */
[----:B------:R1:W-:Y:S07]  /*9390*/  REDG.E.ADD.F32x4.FTZ.RN.STRONG.GPU desc[UR8][R8.64+0x6000], R40 ;  /* 0x00600028080079a6 */ /* 0x0003ee000c10f788 */
[----:B------:R-:W-:Y:S01]  /*93a0*/  HGMMA.64x16x16.F32 R176, gdesc[UR52].tnspA.tnspB, R176, gsb0 ;  /* 0x6020000034b079f0 */ /* 0x000fe200080008b0 */
[----:B------:R-:W-:Y:S01]  /*93b0*/  R2UR UR54, R218 ;  /* 0x00000000da3672ca */ /* 0x000fe200000e0000 */
[----:B------:R1:W-:Y:S01]  /*93c0*/  REDG.E.ADD.F32x4.FTZ.RN.STRONG.GPU desc[UR8][R8.64+0x6800], R44 ;  /* 0x0068002c080079a6 */ /* 0x0003e2000c10f788 */
[----:B------:R-:W-:-:S02]  /*93d0*/  R2UR UR55, R219 ;  /* 0x00000000db3772ca */ /* 0x000fc400000e0000 */
[----:B------:R-:W-:Y:S01]  /*93e0*/  R2UR UR4, R233 ;  /* 0x00000000e90472ca */ /* 0x000fe200000e0000 */
[----:B------:R1:W-:Y:S01]  /*93f0*/  REDG.E.ADD.F32x4.FTZ.RN.STRONG.GPU desc[UR8][R8.64+0x7000], R48 ;  /* 0x00700030080079a6 */ /* 0x0003e2000c10f788 */
[----:B------:R-:W-:Y:S01]  /*9400*/  UMOV UR40, UR24 ;  /* 0x0000001800287c82 */ /* 0x000fe20008000000 */
[----:B------:R-:W-:Y:S01]  /*9410*/  UMOV UR36, UR24 ;  /* 0x0000001800247c82 */ /* 0x000fe20008000000 */
[----:B------:R-:W-:Y:S01]  /*9420*/  UMOV UR32, UR24 ;  /* 0x0000001800207c82 */ /* 0x000fe20008000000 */
[----:B------:R1:W-:Y:S08]  /*9430*/  REDG.E.ADD.F32x4.FTZ.RN.STRONG.GPU desc[UR8][R8.64+0x7800], R52 ;  /* 0x00780034080079a6 */ /* 0x0003f0000c10f788 */
[----:B------:R-:W-:Y:S01]  /*9440*/  UMOV UR20, UR4 ;  /* 0x0000000400147c82 */ /* 0x000fe20008000000 */
[----:B------:R-:W-:Y:S01]  /*9450*/  UMOV UR16, UR4 ;  /* 0x0000000400107c82 */ /* 0x000fe20008000000 */
[----:B------:R-:W-:Y:S01]  /*9460*/  UMOV UR12, UR4 ;  /* 0x00000004000c7c82 */ /* 0x000fe20008000000 */
[----:B------:R-:W-:-:S02]  /*9470*/  WARPGROUP.DEPBAR.LE gsb0, 0x0 ;  /* 0x00008000000079c5 */ /* 0x000fc40000010000 */
[----:B------:R-:W-:-:S06]  /*9480*/  WARPGROUP.ARRIVE ;  /* 0x00000000000079c5 */ /* 0x000fcc0000000000 */
[----:B------:R-:W-:Y:S01]  /*9490*/  HGMMA.64x16x16.F32 R192, gdesc[UR52].tnspA.tnspB, R192, gsb0 ;  /* 0x6020000034c079f0 */ /* 0x000fe200080008c0 */
[----:B------:R-:W-:Y:S02]  /*94a0*/  R2UR UR54, R220 ;  /* 0x00000000dc3672ca */ /* 0x000fe400000e0000 */
[----:B------:R-:W-:Y:S01]  /*94b0*/  R2UR UR55, R221 ;  /* 0x00000000dd3772ca */ /* 0x000fe200000e0000 */
[----:B------:R-:W-:Y:S02]  /*94c0*/  WARPGROUP.DEPBAR.LE gsb0, 0x0 ;  /* 0x00008000000079c5 */ /* 0x000fe40000010000 */
[----:B------:R-:W-:-:S10]  /*94d0*/  WARPGROUP.ARRIVE ;  /* 0x00000000000079c5 */ /* 0x000fd40000000000 */
[----:B------:R-:W-:Y:S03]  /*94e0*/  HGMMA.64x16x16.F32 R208, gdesc[UR52].tnspA.tnspB, R208, gsb0 ;  /* 0x6020000034d079f0 */ /* 0x000fe600080008d0 */
[----:B------:R-:W-:Y:S02]  /*94f0*/  WARPGROUP.DEPBAR.LE gsb0, 0x0 ;  /* 0x00008000000079c5 */ /* 0x000fe40000010000 */
[----:B------:R-:W-:-:S06]  /*9500*/  WARPGROUP.ARRIVE ;  /* 0x00000000000079c5 */ /* 0x000fcc0000000000 */
[----:B------:R-:W-:Y:S01]  /*9510*/  HGMMA.64x16x16.F32 R144, gdesc[UR44].tnspA.tnspB, R144, gsb0 ;  /* 0x602000002c9079f0 */ /* 0x000fe20008000890 */
[----:B------:R-:W-:Y:S02]  /*9520*/  R2UR UR46, R222 ;  /* 0x00000000de2e72ca */ /* 0x000fe400000e0000 */
[----:B------:R-:W-:Y:S01]  /*9530*/  R2UR UR47, R223 ;  /* 0x00000000df2f72ca */ /* 0x000fe200000e0000 */
[----:B------:R-:W-:Y:S02]  /*9540*/  WARPGROUP.DEPBAR.LE gsb0, 0x0 ;  /* 0x00008000000079c5 */ /* 0x000fe40000010000 */
[----:B------:R-:W-:-:S10]  /*9550*/  WARPGROUP.ARRIVE ;  /* 0x00000000000079c5 */ /* 0x000fd40000000000 */
        /* <DEDUP_REMOVED lines=51> */
[----:B-1----:R-:W-:Y:S05]  /*9890*/  @!P0 BRA `(.L_x_18) ;  /* 0x0000000000048947 */ /* 0x002fea0003800000 */
[----:B------:R-:W-:Y:S01]  /*98a0*/  BPT.TRAP 0x1 ;  /* 0x000000040000795c */ /* 0x000fe20000300000 */
.L_x_18:
[----:B------:R-:W2:Y:S01]  /*98b0*/  LDL R5, [R1] ;  /* 0x0000000001057983 */ /* 0x000ea20000100800 */
[----:B------:R-:W-:Y:S01]  /*98c0*/  VIADD R16, R16, 0x1 ;  /* 0x0000000110107836 */ /* 0x000fe20000000000 */
[----:B------:R-:W-:Y:S01]  /*98d0*/  LOP3.LUT R18, R18, 0x1, RZ, 0x3c, !PT ;  /* 0x0000000112127812 */ /* 0x000fe200078e3cff */
[----:B------:R-:W-:Y:S02]  /*98e0*/  VIADD R3, R3, 0x1 ;  /* 0x0000000103037836 */ /* 0x000fe40000000000 */
[----:B------:R-:W-:-:S03]  /*98f0*/  VIADD R17, R17, 0x31820 ;  /* 0x0003182011117836 */ /* 0x000fc60000000000 */
[C---:B------:R-:W-:Y:S02]  /*9900*/  ISETP.NE.AND P0, PT, R3.reuse, 0x2, PT ;  /* 0x000000020300780c */ /* 0x040fe40003f05270 */
[----:B------:R-:W-:Y:S02]  /*9910*/  PRMT R17, RZ, 0x654, R17 ;  /* 0x00000654ff117816 */ /* 0x000fe40000000011 */
[----:B------:R-:W-:Y:S02]  /*9920*/  SEL R6, RZ, 0x1, P0 ;  /* 0x00000001ff067807 */ /* 0x000fe40000000000 */
[----:B------:R1:W-:Y:S01]  /*9930*/  SYNCS.ARRIVE.TRANS64.RED.A1T0 RZ, [R17+URZ], RZ ;  /* 0x000000ff11ff79a7 */ /* 0x0003e2000810043f */
[----:B------:R-:W-:Y:S02]  /*9940*/  SEL R3, R3, RZ, P0 ;  /* 0x000000ff03037207 */ /* 0x000fe40000000000 */
[----:B------:R-:W-:Y:S02]  /*9950*/  LOP3.LUT R19, R19, R6, RZ, 0x3c, !PT ;  /* 0x0000000613137212 */ /* 0x000fe400078e3cff */
[----:B--2---:R-:W-:-:S13]  /*9960*/  ISETP.GE.AND P1, PT, R16, R5, PT ;  /* 0x000000051000720c */ /* 0x004fda0003f26270 */
[----:B-1----:R-:W-:Y:S05]  /*9970*/  @!P1 BRA `(.L_x_19) ;  /* 0xffffff7400b49947 */ /* 0x002fea000383ffff */
.L_x_8:
[----:B------:R-:W-:Y:S01]  /*9980*/  IMAD.U32 R16, RZ, RZ, UR60 ;  /* 0x0000003cff107e24 */ /* 0x000fe2000f8e00ff */
[----:B------:R-:W-:Y:S02]  /*9990*/  ULDC UR4, c[0x0][0x740] ;  /* 0x0001d00000047ab9 */ /* 0x000fe40000000800 */
[----:B------:R-:W-:Y:S01]  /*99a0*/  FMUL.FTZ R136, R136, UR4 ;  /* 0x0000000488887c20 */ /* 0x000fe20008410000 */
[----:B------:R-:W-:Y:S01]  /*99b0*/  FMUL.FTZ R137, R137, UR4 ;  /* 0x0000000489897c20 */ /* 0x000fe20008410000 */
[----:B------:R-:W-:Y:S01]  /*99c0*/  LOP3.LUT P0, RZ, R16, 0x3ff, RZ, 0xc0, !PT ;  /* 0x000003ff10ff7812 */ /* 0x000fe2000780c0ff */
[----:B------:R-:W-:Y:S01]  /*99d0*/  FMUL.FTZ R138, R138, UR4 ;  /* 0x000000048a8a7c20 */ /* 0x000fe20008410000 */
        /* <DEDUP_REMOVED lines=77> */
[----:B------:R-:W-:Y:S06]  /*9eb0*/  @!P0 BRA `(.L_x_20) ;  /* 0x0000000000408947 */ /* 0x000fec0003800000 */
[----:B------:R-:W-:Y:S01]  /*9ec0*/  MOV R2, 0x0 ;  /* 0x0000000000027802 */ /* 0x000fe20000000f00 */
[----:B------:R-:W-:Y:S01]  /*9ed0*/  ULDC.64 UR4, c[0x4][0x70] ;  /* 0x01001c0000047ab9 */ /* 0x000fe20000000a00 */
[----:B------:R-:W-:Y:S01]  /*9ee0*/  ULDC.64 UR6, c[0x4][0x8] ;  /* 0x0100020000067ab9 */ /* 0x000fe20000000a00 */
[----:B------:R-:W-:Y:S02]  /*9ef0*/  IMAD.U32 R4, RZ, RZ, UR4 ;  /* 0x00000004ff047e24 */ /* 0x000fe4000f8e00ff */
[----:B------:R-:W-:Y:S01]  /*9f00*/  IMAD.U32 R5, RZ, RZ, UR5 ;  /* 0x00000005ff057e24 */ /* 0x000fe2000f8e00ff */
[----:B------:R-:W1:Y:S01]  /*9f10*/  LDC.64 R2, c[0x4][R2] ;  /* 0x0100000002027b82 */ /* 0x000e620000000a00 */
[----:B------:R-:W-:Y:S01]  /*9f20*/  ULDC.64 UR4, c[0x4][0x78] ;  /* 0x01001e0000047ab9 */ /* 0x000fe20000000a00 */
[----:B------:R-:W-:Y:S02]  /*9f30*/  IMAD.U32 R10, RZ, RZ, UR6 ;  /* 0x00000006ff0a7e24 */ /* 0x000fe4000f8e00ff */
[----:B------:R-:W-:-:S02]  /*9f40*/  IMAD.U32 R6, RZ, RZ, UR4 ;  /* 0x00000004ff067e24 */ /* 0x000fc4000f8e00ff */
[----:B------:R-:W-:Y:S02]  /*9f50*/  IMAD.U32 R7, RZ, RZ, UR5 ;  /* 0x00000005ff077e24 */ /* 0x000fe4000f8e00ff */
[----:B------:R-:W-:Y:S02]  /*9f60*/  IMAD.U32 R11, RZ, RZ, UR7 ;  /* 0x00000007ff0b7e24 */ /* 0x000fe4000f8e00ff */
[----:B------:R-:W-:Y:S02]  /*9f70*/  IMAD.MOV.U32 R8, RZ, RZ, 0x70 ;  /* 0x00000070ff087424 */ /* 0x000fe400078e00ff */
[----:B------:R-:W-:Y:S02]  /*9f80*/  IMAD.MOV.U32 R12, RZ, RZ, 0x1 ;  /* 0x00000001ff0c7424 */ /* 0x000fe400078e00ff */
[----:B------:R-:W-:-:S07]  /*9f90*/  IMAD.MOV.U32 R13, RZ, RZ, RZ ;  /* 0x000000ffff0d7224 */ /* 0x000fce00078e00ff */
[----:B------:R-:W-:-:S07]  /*9fa0*/  LEPC R20, `(.L_x_20) ;  /* 0x000000001014794e */ /* 0x000fce0000000000 */
[----:B-1----:R-:W-:Y:S05]  /*9fb0*/  CALL.ABS.NOINC R2 ;  /* 0x0000000002007343 */ /* 0x002fea0003c00000 */
.L_x_20:
[----:B------:R-:W-:-:S06]  /*9fc0*/  UIADD3 UR4, UR60, 0xa000, URZ ;  /* 0x0000a0003c047890 */ /* 0x000fcc000fffe03f */
[----:B------:R-:W-:-:S05]  /*9fd0*/  IMAD.U32 R17, RZ, RZ, UR4 ;  /* 0x00000004ff117e24 */ /* 0x000fca000f8e00ff */
[----:B------:R-:W-:-:S13]  /*9fe0*/  LOP3.LUT P0, RZ, R17, 0x3ff, RZ, 0xc0, !PT ;  /* 0x000003ff11ff7812 */ /* 0x000fda000780c0ff */
[----:B------:R-:W-:Y:S05]  /*9ff0*/  @!P0 BRA `(.L_x_21) ;  /* 0x0000000000408947 */ /* 0x000fea0003800000 */
        /* <DEDUP_REMOVED lines=16> */
.L_x_21:
        /* <DEDUP_REMOVED lines=18> */
.L_x_22:
        /* <DEDUP_REMOVED lines=18> */
.L_x_23:
[----:B------:R-:W2:Y:S01]  /*a340*/  LDL.LU R2, [R1+0x4] ;  /* 0x0000040001027983 */ /* 0x000ea20000300800 */
[----:B------:R-:W-:Y:S05]  /*a350*/  WARPSYNC.ALL ;  /* 0x0000000000007948 */ /* 0x000fea0003800000 */
[----:B------:R-:W1:Y:S01]  /*a360*/  S2R R0, SR_TID.X ;  /* 0x0000000000007919 */ /* 0x000e620000002100 */
[----:B------:R-:W-:Y:S02]  /*a370*/  F2FP.F16.F32.PACK_AB R56, R57, R56 ;  /* 0x000000383938723e */ /* 0x000fe400000000ff */
[----:B------:R-:W-:Y:S02]  /*a380*/  F2FP.F16.F32.PACK_AB R57, R59, R58 ;  /* 0x0000003a3b39723e */ /* 0x000fe400000000ff */
[----:B------:R-:W-:-:S02]  /*a390*/  F2FP.F16.F32.PACK_AB R64, R65, R64 ;  /* 0x000000404140723e */ /* 0x000fc400000000ff */
[----:B------:R-:W-:Y:S02]  /*a3a0*/  F2FP.F16.F32.PACK_AB R58, R61, R60 ;  /* 0x0000003c3d3a723e */ /* 0x000fe400000000ff */
[----:B------:R-:W-:Y:S02]  /*a3b0*/  F2FP.F16.F32.PACK_AB R59, R63, R62 ;  /* 0x0000003e3f3b723e */ /* 0x000fe400000000ff */
[----:B------:R-:W-:Y:S02]  /*a3c0*/  F2FP.F16.F32.PACK_AB R65, R67, R66 ;  /* 0x000000424341723e */ /* 0x000fe400000000ff */
        /* <DEDUP_REMOVED lines=9> */
[----:B------:R-:W-:Y:S01]  /*a460*/  F2FP.F16.F32.PACK_AB R82, R85, R84 ;  /* 0x000000545552723e */ /* 0x000fe200000000ff */
[----:B-1----:R-:W-:Y:S01]  /*a470*/  VIADD R6, R0, 0xffffff80 ;  /* 0xffffff8000067836 */ /* 0x002fe20000000000 */
[----:B------:R-:W-:Y:S02]  /*a480*/  F2FP.F16.F32.PACK_AB R83, R87, R86 ;  /* 0x000000565753723e */ /* 0x000fe400000000ff */
[----:B------:R-:W-:Y:S01]  /*a490*/  F2FP.F16.F32.PACK_AB R89, R91, R90 ;  /* 0x0000005a5b59723e */ /* 0x000fe200000000ff */
[----:B------:R-:W-:Y:S01]  /*a4a0*/  IMAD.SHL.U32 R0, R6, 0x40, RZ ;  /* 0x0000004006007824 */ /* 0x000fe200078e00ff */
[----:B------:R-:W-:Y:S02]  /*a4b0*/  SHF.R.S32.HI R7, RZ, 0x1f, R6 ;  /* 0x0000001fff077819 */ /* 0x000fe40000011406 */
[----:B------:R-:W-:Y:S02]  /*a4c0*/  F2FP.F16.F32.PACK_AB R96, R97, R96 ;  /* 0x000000606160723e */ /* 0x000fe400000000ff */
[----:B------:R-:W-:-:S02]  /*a4d0*/  LEA.HI R5, R7, R6, RZ, 0x4 ;  /* 0x0000000607057211 */ /* 0x000fc400078f20ff */
[----:B------:R-:W-:Y:S02]  /*a4e0*/  LEA.HI R8, R7, R6, RZ, 0x7 ;  /* 0x0000000607087211 */ /* 0x000fe400078f38ff */
[----:B------:R-:W-:Y:S02]  /*a4f0*/  SHF.R.S32.HI R4, RZ, 0x4, R5 ;  /* 0x00000004ff047819 */ /* 0x000fe40000011405 */
[----:B------:R-:W-:Y:S02]  /*a500*/  SHF.R.S32.HI R8, RZ, 0x7, R8 ;  /* 0x00000007ff087819 */ /* 0x000fe40000011408 */
[----:B------:R-:W-:Y:S02]  /*a510*/  LEA.HI R5, R5, R4, RZ, 0x1 ;  /* 0x0000000405057211 */ /* 0x000fe400078f08ff */
[----:B------:R-:W-:Y:S02]  /*a520*/  F2FP.F16.F32.PACK_AB R90, R93, R92 ;  /* 0x0000005c5d5a723e */ /* 0x000fe400000000ff */
[----:B------:R-:W-:-:S02]  /*a530*/  LOP3.LUT R5, R5, 0x7ffffe, RZ, 0xc0, !PT ;  /* 0x007ffffe05057812 */ /* 0x000fc400078ec0ff */
[----:B------:R-:W-:Y:S02]  /*a540*/  F2FP.F16.F32.PACK_AB R91, R95, R94 ;  /* 0x0000005e5f5b723e */ /* 0x000fe400000000ff */
[----:B------:R-:W-:Y:S01]  /*a550*/  F2FP.F16.F32.PACK_AB R97, R99, R98 ;  /* 0x000000626361723e */ /* 0x000fe200000000ff */
[----:B------:R-:W-:Y:S01]  /*a560*/  IMAD.IADD R5, R4, 0x1, -R5 ;  /* 0x0000000104057824 */ /* 0x000fe200078e0a05 */
[----:B------:R-:W-:Y:S02]  /*a570*/  F2FP.F16.F32.PACK_AB R104, R105, R104 ;  /* 0x000000686968723e */ /* 0x000fe400000000ff */
[----:B------:R-:W-:Y:S01]  /*a580*/  F2FP.F16.F32.PACK_AB R98, R101, R100 ;  /* 0x000000646562723e */ /* 0x000fe200000000ff */
[----:B------:R-:W-:Y:S01]  /*a590*/  IMAD R5, R8, 0xa, R5 ;  /* 0x0000000a08057824 */ /* 0x000fe200078e0205 */
        /* <DEDUP_REMOVED lines=52> */
[----:B------:R-:W-:Y:S01]  /*a8e0*/  F2FP.F16.F32.PACK_AB R211, R215, R214 ;  /* 0x000000d6d7d3723e */ /* 0x000fe200000000ff */
[----:B--2---:R-:W-:Y:S01]  /*a8f0*/  IMAD.SHL.U32 R3, R2, 0x10, RZ ;  /* 0x0000001002037824 */ /* 0x004fe200078e00ff */
[----:B------:R-:W-:Y:S02]  /*a900*/  LOP3.LUT R2, R0, 0x1c0, RZ, 0xc0, !PT ;  /* 0x000001c000027812 */ /* 0x000fe400078ec0ff */
[----:B------:R-:W-:Y:S02]  /*a910*/  LEA.HI R0, R7, R6, RZ, 0x3 ;  /* 0x0000000607007211 */ /* 0x000fe400078f18ff */
[----:B------:R-:W-:-:S04]  /*a920*/  LOP3.LUT R3, R2, 0x30, R3, 0xf8, !PT ;  /* 0x0000003002037812 */ /* 0x000fc800078ef803 */
[----:B------:R-:W-:Y:S02]  /*a930*/  LOP3.LUT R0, R3, 0x8, R0, 0xf8, !PT ;  /* 0x0000000803007812 */ /* 0x000fe400078ef800 */
[----:B------:R-:W-:Y:S02]  /*a940*/  SHF.R.U32.HI R3, RZ, 0x3, R2 ;  /* 0x00000003ff037819 */ /* 0x000fe40000011602 */
[----:B------:R-:W-:Y:S02]  /*a950*/  LEA.HI R2, R7, R6, RZ, 0x5 ;  /* 0x0000000607027211 */ /* 0x000fe400078f28ff */
[----:B------:R-:W-:Y:S02]  /*a960*/  LOP3.LUT R0, R0, R3, RZ, 0x3c, !PT ;  /* 0x0000000300007212 */ /* 0x000fe400078e3cff */
[----:B------:R-:W-:Y:S02]  /*a970*/  SHF.R.S32.HI R2, RZ, 0x5, R2 ;  /* 0x00000005ff027819 */ /* 0x000fe40000011402 */
[----:B------:R-:W-:Y:S01]  /*a980*/  F2FP.F16.F32.PACK_AB R6, R141, R140 ;  /* 0x0000008c8d06723e */ /* 0x000fe200000000ff */
[----:B------:R-:W-:Y:S01]  /*a990*/  IMAD.U32 R0, R5, 0x200, R0 ;  /* 0x0000020005007824 */ /* 0x000fe200078e0000 */
[----:B------:R-:W-:-:S02]  /*a9a0*/  F2FP.F16.F32.PACK_AB R5, R139, R138 ;  /* 0x0000008a8b05723e */ /* 0x000fc400000000ff */
[----:B------:R-:W-:Y:S01]  /*a9b0*/  F2FP.F16.F32.PACK_AB R7, R143, R142 ;  /* 0x0000008e8f07723e */ /* 0x000fe200000000ff */
[----:B------:R-:W1:Y:S01]  /*a9c0*/  SHFL.IDX PT, R2, R2, RZ, 0x1f ;  /* 0x00001fff02027589 */ /* 0x000e6200000e0000 */
[----:B------:R-:W-:Y:S01]  /*a9d0*/  LEA R0, R0, UR60, 0x1 ;  /* 0x0000003c00007c11 */ /* 0x000fe2000f8e08ff */
[----:B------:R-:W-:Y:S01]  /*a9e0*/  BAR.SYNC.DEFER_BLOCKING 0x1, 0x100 ;  /* 0x0044000000007b1d */ /* 0x000fe20000010000 */
[----:B-1----:R-:W-:-:S05]  /*a9f0*/  ISETP.NE.AND P0, PT, R2, 0x7, PT ;  /* 0x000000070200780c */ /* 0x002fca0003f05270 */
[----:B------:R1:W-:Y:S04]  /*aa00*/  STSM.16.MT88.4 [R0+0xa000], R56 ;  /* 0x00a0003800007844 */ /* 0x0003e80000004200 */
        /* <DEDUP_REMOVED lines=9> */
[----:B------:R1:W-:Y:S04]  /*aaa0*/  STSM.16.MT88.4 [R0], R4 ;  /* 0x0000000400007844 */ /* 0x0003e80000004200 */
        /* <DEDUP_REMOVED lines=8> */
[----:B------:R1:W-:Y:S01]  /*ab30*/  STSM.16.MT88.4 [R0+0x7000], R208 ;  /* 0x007000d000007844 */ /* 0x0003e20000004200 */
[----:B------:R-:W-:Y:S01]  /*ab40*/  @!PT LDS RZ, [RZ] ;  /* 0x00000000fffff984 */ /* 0x000fe20000000800 */
[----:B------:R-:W-:Y:S01]  /*ab50*/  @!PT LDS RZ, [RZ] ;  /* 0x00000000fffff984 */ /* 0x000fe20000000800 */
[----:B------:R-:W-:Y:S01]  /*ab60*/  @!PT LDS RZ, [RZ] ;  /* 0x00000000fffff984 */ /* 0x000fe20000000800 */
[----:B------:R-:W-:Y:S01]  /*ab70*/  @!PT LDS RZ, [RZ] ;  /* 0x00000000fffff984 */ /* 0x000fe20000000800 */
[----:B------:R2:W-:Y:S06]  /*ab80*/  MEMBAR.ALL.CTA ;  /* 0x0000000000007992 */ /* 0x0005ec0000008000 */
[----:B--2---:R-:W2:Y:S02]  /*ab90*/  FENCE.VIEW.ASYNC.S ;  /* 0x00000000000073c6 */ /* 0x004ea40000000000 */
[----:B--2---:R-:W-:Y:S06]  /*aba0*/  BAR.ARV 0x1, 0x120 ;  /* 0x0044800000007b1d */ /* 0x004fec0000002000 */
[----:B------:R-:W-:Y:S05]  /*abb0*/  @P0 BRA `(.L_x_24) ;  /* 0x0000000000c80947 */ /* 0x000fea0003800000 */
[----:B------:R-:W-:Y:S01]  /*abc0*/  BAR.SYNC.DEFER_BLOCKING 0x1, 0x120 ;  /* 0x0044800000007b1d */ /* 0x000fe20000010000 */
[----:B------:R-:W-:-:S05]  /*abd0*/  ELECT P0, URZ, PT ;  /* 0x00000000003f782f */ /* 0x000fca0003800000 */
[----:B------:R-:W-:Y:S08]  /*abe0*/  BSSY B0, `(.L_x_24) ;  /* 0x000002f000007945 */ /* 0x000ff00003800000 */
[----:B------:R-:W-:Y:S05]  /*abf0*/  @!P0 BRA `(.L_x_25) ;  /* 0x0000000000b48947 */ /* 0x000fea0003800000 */
[----:B------:R-:W2:Y:S01]  /*ac00*/  S2UR UR10, SR_CTAID.X ;  /* 0x00000000000a79c3 */ /* 0x000ea20000002500 */
[----:B------:R-:W-:Y:S01]  /*ac10*/  ULDC.64 UR6, c[0x0][0x198] ;  /* 0x0000660000067ab9 */ /* 0x000fe20000000a00 */
[----:B------:R-:W-:Y:S02]  /*ac20*/  UIADD3 UR8, UR60, 0xa000, URZ ;  /* 0x0000a0003c087890 */ /* 0x000fe4000fffe03f */
[----:B------:R-:W-:Y:S02]  /*ac30*/  UIADD3 UR4, UP0, UR6, 0x770, URZ ;  /* 0x0000077006047890 */ /* 0x000fe4000ff1e03f */
[----:B------:R-:W-:Y:S02]  /*ac40*/  UIADD3 UR16, UR60, 0xc800, URZ ;  /* 0x0000c8003c107890 */ /* 0x000fe4000fffe03f */
[----:B------:R-:W3:Y:S01]  /*ac50*/  S2UR UR11, SR_CTAID.Y ;  /* 0x00000000000b79c3 */ /* 0x000ee20000002600 */
[----:B------:R-:W-:Y:S02]  /*ac60*/  UIADD3.X UR5, URZ, UR7, URZ, UP0, !UPT ;  /* 0x000000073f057290 */ /* 0x000fe400087fe43f */
[----:B------:R-:W-:-:S02]  /*ac70*/  UIADD3 UR6, UP0, UR6, 0x670, URZ ;  /* 0x0000067006067890 */ /* 0x000fc4000ff1e03f */
[----:B------:R-:W-:Y:S02]  /*ac80*/  UIADD3 UR40, UR60, 0xf000, URZ ;  /* 0x0000f0003c287890 */ /* 0x000fe4000fffe03f */
[----:B------:R-:W-:Y:S01]  /*ac90*/  UIADD3 UR32, UR60, 0x11800, URZ ;  /* 0x000118003c207890 */ /* 0x000fe2000fffe03f */
[----:B------:R-:W4:Y:S01]  /*aca0*/  S2UR UR12, SR_CTAID.Z ;  /* 0x00000000000c79c3 */ /* 0x000f220000002700 */
[----:B------:R-:W-:Y:S01]  /*acb0*/  UIADD3.X UR7, URZ, UR7, URZ, UP0, !UPT ;  /* 0x000000073f077290 */ /* 0x000fe200087fe43f */
[----:B------:R-:W-:Y:S01]  /*acc0*/  UMOV UR9, URZ ;  /* 0x0000003f00097c82 */ /* 0x000fe20008000000 */
[----:B------:R-:W-:Y:S01]  /*acd0*/  UMOV UR17, 0x40 ;  /* 0x0000004000117882 */ /* 0x000fe20000000000 */
[----:B------:R-:W-:Y:S01]  /*ace0*/  UMOV UR41, 0x80 ;  /* 0x0000008000297882 */ /* 0x000fe20000000000 */
[----:B------:R-:W-:Y:S01]  /*acf0*/  UMOV UR33, 0xc0 ;  /* 0x000000c000217882 */ /* 0x000fe20000000000 */
[----:B------:R-:W-:Y:S02]  /*ad00*/  UIADD3 UR24, UR60, 0x2800, URZ ;  /* 0x000028003c187890 */ /* 0x000fe4000fffe03f */
[----:B--2---:R-:W-:Y:S01]  /*ad10*/  UIMAD UR10, UR10, 0x50, URZ ;  /* 0x000000500a0a78a4 */ /* 0x004fe2000f8e023f */
[----:B------:R-:W-:Y:S01]  /*ad20*/  UMOV UR25, 0x40 ;  /* 0x0000004000197882 */ /* 0x000fe20000000000 */
[----:B---3--:R-:W-:-:S05]  /*ad30*/  UMOV UR19, UR11 ;  /* 0x0000000b00137c82 */ /* 0x008fca0008000000 */
[----:B------:R-:W-:Y:S01]  /*ad40*/  UMOV UR18, UR10 ;  /* 0x0000000a00127c82 */ /* 0x000fe20008000000 */
[----:B------:R-:W-:Y:S01]  /*ad50*/  UMOV UR43, UR11 ;  /* 0x0000000b002b7c82 */ /* 0x000fe20008000000 */
[----:B------:R-:W-:Y:S01]  /*ad60*/  UMOV UR42, UR10 ;  /* 0x0000000a002a7c82 */ /* 0x000fe20008000000 */
[----:B------:R-:W-:Y:S01]  /*ad70*/  UMOV UR35, UR11 ;  /* 0x0000000b00237c82 */ /* 0x000fe20008000000 */
[----:B------:R-:W-:Y:S01]  /*ad80*/  UMOV UR34, UR10 ;  /* 0x0000000a00227c82 */ /* 0x000fe20008000000 */
[----:B------:R-:W-:Y:S01]  /*ad90*/  UMOV UR27, UR11 ;  /* 0x0000000b001b7c82 */ /* 0x000fe20008000000 */
[----:B------:R-:W-:Y:S01]  /*ada0*/  UMOV UR26, UR10 ;  /* 0x0000000a001a7c82 */ /* 0x000fe20008000000 */
[----:B----4-:R-:W-:Y:S01]  /*adb0*/  UMOV UR20, UR12 ;  /* 0x0000000c00147c82 */ /* 0x010fe20008000000 */
[----:B------:R-:W-:Y:S01]  /*adc0*/  UMOV UR44, UR12 ;  /* 0x0000000c002c7c82 */ /* 0x000fe20008000000 */
[----:B------:R2:W-:Y:S01]  /*add0*/  UTMASTG.4D [UR8], [UR4] ;  /* 0x00000008040073b5 */ /* 0x0005e20008018000 */
[----:B------:R-:W-:Y:S01]  /*ade0*/  UMOV UR36, UR12 ;  /* 0x0000000c00247c82 */ /* 0x000fe20008000000 */
[----:B------:R-:W-:Y:S01]  /*adf0*/  UMOV UR28, UR12 ;  /* 0x0000000c001c7c82 */ /* 0x000fe20008000000 */
[----:B------:R3:W-:Y:S01]  /*ae00*/  UTMASTG.4D [UR16], [UR4] ;  /* 0x00000010040073b5 */ /* 0x0007e20008018000 */
[----:B------:R-:W-:Y:S01]  /*ae10*/  UTMASTG.4D [UR40], [UR4] ;  /* 0x00000028040073b5 */ /* 0x000fe20008018000 */
[----:B--2---:R-:W-:Y:S01]  /*ae20*/  UMOV UR8, UR60 ;  /* 0x0000003c00087c82 */ /* 0x004fe20008000000 */
[----:B------:R-:W-:Y:S01]  /*ae30*/  UTMASTG.4D [UR32], [UR4] ;  /* 0x00000020040073b5 */ /* 0x000fe20008018000 */
[----:B---3--:R-:W-:Y:S01]  /*ae40*/  UIADD3 UR16, UR60, 0x5000, URZ ;  /* 0x000050003c107890 */ /* 0x008fe2000fffe03f */
[----:B------:R-:W-:Y:S01]  /*ae50*/  UMOV UR17, 0x80 ;  /* 0x0000008000117882 */ /* 0x000fe20000000000 */
[----:B------:R2:W-:Y:S01]  /*ae60*/  UTMASTG.4D [UR8], [UR6] ;  /* 0x00000008060073b5 */ /* 0x0005e20008018000 */
[----:B------:R3:W-:Y:S06]  /*ae70*/  UTMASTG.4D [UR24], [UR6] ;  /* 0x00000018060073b5 */ /* 0x0007ec0008018000 */
[----:B------:R3:W-:Y:S01]  /*ae80*/  UTMASTG.4D [UR16], [UR6] ;  /* 0x00000010060073b5 */ /* 0x0007e20008018000 */
[----:B--2---:R-:W-:Y:S01]  /*ae90*/  UIADD3 UR8, UR60, 0x7800, URZ ;  /* 0x000078003c087890 */ /* 0x004fe2000fffe03f */
[----:B------:R-:W-:-:S08]  /*aea0*/  UMOV UR9, 0xc0 ;  /* 0x000000c000097882 */ /* 0x000fd00000000000 */
[----:B------:R3:W-:Y:S02]  /*aeb0*/  UTMASTG.4D [UR8], [UR6] ;  /* 0x00000008060073b5 */ /* 0x0007e40008018000 */
[----:B---3--:R0:W-:Y:S02]  /*aec0*/  UTMACMDFLUSH ;  /* 0x00000000000079b7 */ /* 0x0081e40000000000 */
.L_x_25:
[----:B------:R-:W-:Y:S05]  /*aed0*/  BSYNC B0 ;  /* 0x0000000000007941 */ /* 0x000fea0003800000 */
.L_x_24:
[----:B------:R-:W-:-:S04]  /*aee0*/  DEPBAR.LE SB0, 0x0 ;  /* 0x000080000000791a */ /* 0x000fc80000000000 */
[----:B------:R-:W-:Y:S05]  /*aef0*/  EXIT ;  /* 0x000000000000794d */ /* 0x000fea0003800000 */
.L_x_4:
[----:B------:R-:W-:-:S08]  /*af00*/  NOP ;  /* 0x0000000000007918 */ /* 0x000fd00000000000 */
[----:B------:R-:W1:-:S00]  /*af10*/  USETMAXREG.DEALLOC.CTAPOOL 0x18 ;  /* 0x00000018000079c8 */ /* 0x000e4000080e0500 */
[----:B-1----:R-:W-:-:S06]  /*af20*/  LOP3.LUT R2, R2, 0x3, RZ, 0xc0, !PT ;  /* 0x0000000302027812 */ /* 0x002fcc00078ec0ff */
[----:B------:R-:W1:Y:S02]  /*af30*/  SHFL.IDX PT, R2, R2, RZ, 0x1f ;  /* 0x00001fff02027589 */ /* 0x000e6400000e0000 */
[----:B-1----:R-:W-:-:S13]  /*af40*/  ISETP.NE.AND P0, PT, R2, RZ, PT ;  /* 0x000000ff0200720c */ /* 0x002fda0003f05270 */
[----:B------:R-:W-:Y:S05]  /*af50*/  @P0 EXIT ;  /* 0x000000000000094d */ /* 0x000fea0003800000 */
[----:B------:R-:W1:Y:S01]  /*af60*/  S2UR UR21, SR_CTAID.Z ;  /* 0x00000000001579c3 */ /* 0x000e620000002700 */
[----:B------:R-:W-:Y:S02]  /*af70*/  IMAD.MOV.U32 R18, RZ, RZ, RZ ;  /* 0x000000ffff127224 */ /* 0x000fe400078e00ff */
[----:B------:R-:W-:Y:S02]  /*af80*/  IMAD.MOV.U32 R6, RZ, RZ, 0x1 ;  /* 0x00000001ff067424 */ /* 0x000fe400078e00ff */
[----:B------:R-:W-:Y:S01]  /*af90*/  IMAD.MOV.U32 R10, RZ, RZ, 0x1 ;  /* 0x00000001ff0a7424 */ /* 0x000fe200078e00ff */
[----:B-1----:R-:W-:-:S13]  /*afa0*/  ISETP.LE.AND P0, PT, RZ, UR21, PT ;  /* 0x00000015ff007c0c */ /* 0x002fda000bf03270 */
[----:B------:R-:W-:Y:S05]  /*afb0*/  @!P0 BRA `(.L_x_26) ;  /* 0x0000001400648947 */ /* 0x000fea0003800000 */
[----:B------:R-:W1:Y:S01]  /*afc0*/  S2R R9, SR_CTAID.Y ;  /* 0x0000000000097919 */ /* 0x000e620000002600 */
[----:B------:R-:W2:Y:S01]  /*afd0*/  LDC.64 R2, c[0x0][0x730] ;  /* 0x0001cc00ff027b82 */ /* 0x000ea20000000a00 */
[----:B------:R-:W-:Y:S01]  /*afe0*/  ULDC UR4, c[0x0][0x2e8] ;  /* 0x0000ba0000047ab9 */ /* 0x000fe20000000800 */
[----:B------:R-:W-:Y:S01]  /*aff0*/  ELECT P0, URZ, PT ;  /* 0x00000000003f782f */ /* 0x000fe20003800000 */
[----:B------:R-:W3:Y:S01]  /*b000*/  S2R R7, SR_CTAID.Z ;  /* 0x0000000000077919 */ /* 0x000ee20000002700 */
[----:B------:R-:W-:Y:S01]  /*b010*/  UISETP.NE.AND UP0, UPT, UR4, 0x1, UPT ;  /* 0x000000010400788c */ /* 0x000fe2000bf05270 */
[----:B------:R-:W-:Y:S01]  /*b020*/  BSSY B0, `(.L_x_26) ;  /* 0x0000152000007945 */ /* 0x000fe20003800000 */
[----:B------:R-:W-:Y:S02]  /*b030*/  IMAD.MOV.U32 R18, RZ, RZ, RZ ;  /* 0x000000ffff127224 */ /* 0x000fe400078e00ff */
[----:B------:R-:W4:Y:S07]  /*b040*/  S2UR UR20, SR_CTAID.Y ;  /* 0x00000000001479c3 */ /* 0x000f2e0000002600 */
[----:B------:R-:W-:Y:S01]  /*b050*/  @UP0 ULDC UR4, c[0x0][0x2ec] ;  /* 0x0000bb0000040ab9 */ /* 0x000fe20000000800 */
[----:B------:R-:W5:Y:S01]  /*b060*/  LDC.64 R4, c[0x0][0x718] ;  /* 0x0001c600ff047b82 */ /* 0x000f620000000a00 */
[----:B------:R-:W-:Y:S01]  /*b070*/  @UP0 ULDC UR6, c[0x0][0x2f0] ;  /* 0x0000bc0000060ab9 */ /* 0x000fe20000000800 */
[----:B-1----:R-:W-:Y:S01]  /*b080*/  SHF.R.S32.HI R9, RZ, 0x1f, R9 ;  /* 0x0000001fff097819 */ /* 0x002fe20000011409 */
[----:B----4-:R-:W-:-:S02]  /*b090*/  UIMAD.WIDE.U32 UR4, UR20, UR4, URZ ;  /* 0x00000004140472a5 */ /* 0x010fc4000f8e003f */
[----:B------:R-:W-:Y:S01]  /*b0a0*/  UMOV UR12, UR20 ;  /* 0x00000014000c7c82 */ /* 0x000fe20008000000 */
[----:B---3--:R-:W-:Y:S01]  /*b0b0*/  SHF.R.S32.HI R7, RZ, 0x1f, R7 ;  /* 0x0000001fff077819 */ /* 0x008fe20000011407 */
[C---:B--2---:R-:W-:Y:S01]  /*b0c0*/  IMAD R10, R9.reuse, R2, RZ ;  /* 0x00000002090a7224 */ /* 0x044fe200078e02ff */
[----:B------:R-:W-:Y:S01]  /*b0d0*/  @UP0 USHF.R.U32.HI UR12, URZ, UR6, UR5 ;  /* 0x000000063f0c0299 */ /* 0x000fe20008011605 */
[----:B-----5:R-:W-:Y:S02]  /*b0e0*/  IMAD R8, R9, R4, RZ ;  /* 0x0000000409087224 */ /* 0x020fe400078e02ff */
[----:B------:R-:W-:Y:S02]  /*b0f0*/  IMAD R15, R3, UR20, R10 ;  /* 0x00000014030f7c24 */ /* 0x000fe4000f8e020a */
[----:B------:R-:W1:Y:S01]  /*b100*/  LDC.64 R10, c[0x0][0x720] ;  /* 0x0001c800ff0a7b82 */ /* 0x000e620000000a00 */
[----:B------:R-:W-:Y:S02]  /*b110*/  IMAD R13, R5, UR20, R8 ;  /* 0x00000014050d7c24 */ /* 0x000fe4000f8e0208 */
[----:B------:R-:W-:-:S04]  /*b120*/  IMAD.WIDE.U32 R4, R4, UR20, RZ ;  /* 0x0000001404047c25 */ /* 0x000fc8000f8e00ff */
[----:B------:R-:W-:Y:S01]  /*b130*/  IMAD.WIDE.U32 R2, R2, UR20, RZ ;  /* 0x0000001402027c25 */ /* 0x000fe2000f8e00ff */
[----:B------:R-:W2:Y:S03]  /*b140*/  LDC.64 R8, c[0x0][0x738] ;  /* 0x0001ce00ff087b82 */ /* 0x000ea60000000a00 */
[----:B------:R-:W-:Y:S02]  /*b150*/  IMAD.IADD R5, R5, 0x1, R13 ;  /* 0x0000000105057824 */ /* 0x000fe400078e020d */
[----:B------:R-:W-:Y:S02]  /*b160*/  IMAD.IADD R3, R3, 0x1, R15 ;  /* 0x0000000103037824 */ /* 0x000fe400078e020f */
[----:B-1----:R-:W-:Y:S02]  /*b170*/  IMAD R12, R7, R10, RZ ;  /* 0x0000000a070c7224 */ /* 0x002fe400078e02ff */
[----:B------:R-:W-:-:S04]  /*b180*/  IMAD.WIDE.U32 R4, R10, UR21, R4 ;  /* 0x000000150a047c25 */ /* 0x000fc8000f8e0004 */
[----:B------:R-:W-:Y:S02]  /*b190*/  IMAD R11, R11, UR21, R12 ;  /* 0x000000150b0b7c24 */ /* 0x000fe4000f8e020c */
[----:B--2---:R-:W-:Y:S02]  /*b1a0*/  IMAD R12, R7, R8, RZ ;  /* 0x00000008070c7224 */ /* 0x004fe400078e02ff */
[----:B------:R-:W-:-:S04]  /*b1b0*/  IMAD.WIDE.U32 R2, R8, UR21, R2 ;  /* 0x0000001508027c25 */ /* 0x000fc8000f8e0002 */
[----:B------:R-:W-:Y:S02]  /*b1c0*/  IMAD R9, R9, UR21, R12 ;  /* 0x0000001509097c24 */ /* 0x000fe4000f8e020c */
[----:B------:R-:W-:Y:S01]  /*b1d0*/  IMAD.MOV.U32 R10, RZ, RZ, 0x1 ;  /* 0x00000001ff0a7424 */ /* 0x000fe200078e00ff */
[----:B------:R-:W-:Y:S06]  /*b1e0*/  @!P0 BRA `(.L_x_27) ;  /* 0x0000001000d48947 */ /* 0x000fec0003800000 */
[----:B------:R-:W1:Y:S01]  /*b1f0*/  S2R R7, SR_CgaCtaId ;  /* 0x0000000000077919 */ /* 0x000e620000008800 */
[----:B------:R-:W-:Y:S02]  /*b200*/  MOV R8, 0x400 ;  /* 0x0000040000087802 */ /* 0x000fe40000000f00 */
[----:B------:R-:W-:Y:S02]  /*b210*/  ISETP.NE.AND P0, PT, R21, RZ, PT ;  /* 0x000000ff1500720c */ /* 0x000fe40003f05270 */
[----:B-1----:R-:W-:Y:S01]  /*b220*/  LEA R8, R7, R8, 0x18 ;  /* 0x0000000807087211 */ /* 0x002fe200078ec0ff */
[----:B------:R-:W-:-:S05]  /*b230*/  IMAD.MOV.U32 R7, RZ, RZ, 0x1 ;  /* 0x00000001ff077424 */ /* 0x000fca00078e00ff */
[----:B------:R-:W-:-:S04]  /*b240*/  SHF.L.U32 R7, R7, 0x1f, RZ ;  /* 0x0000001f07077819 */ /* 0x000fc800000006ff */
[----:B------:R-:W1:Y:S02]  /*b250*/  SYNCS.PHASECHK.TRANS64.TRYWAIT P1, [R8+URZ+0x31820], R7 ;  /* 0x03182007080075a7 */ /* 0x000e64000802017f */
[----:B-1----:R-:W-:Y:S05]  /*b260*/  @!P1 BRA `(.L_x_28) ;  /* 0x0000001400849947 */ /* 0x002fea0003800000 */
.L_x_46:
[----:B------:R-:W-:Y:S02]  /*b270*/  IMAD.IADD R13, R5, 0x1, R11 ;  /* 0x00000001050d7824 */ /* 0x000fe400078e020b */
[----:B-1----:R-:W-:Y:S02]  /*b280*/  IMAD.IADD R7, R3, 0x1, R9 ;  /* 0x0000000103077824 */ /* 0x002fe400078e0209 */
[----:B------:R-:W-:Y:S01]  /*b290*/  IMAD.MOV.U32 R6, RZ, RZ, 0x1 ;  /* 0x00000001ff067424 */ /* 0x000fe200078e00ff */
[----:B------:R-:W-:Y:S06]  /*b2a0*/  @P0 BRA `(.L_x_29) ;  /* 0x0000000000180947 */ /* 0x000fec0003800000 */
[----:B------:R-:W1:Y:S01]  /*b2b0*/  S2R R10, SR_TID.X ;  /* 0x00000000000a7919 */ /* 0x000e620000002100 */
[----:B------:R-:W-:-:S04]  /*b2c0*/  IMAD.MOV.U32 R9, RZ, RZ, 0x8100 ;  /* 0x00008100ff097424 */ /* 0x000fc800078e00ff */
[----:B------:R2:W-:Y:S01]  /*b2d0*/  SYNCS.ARRIVE.TRANS64 RZ, [R8+URZ+0x31810], R9 ;  /* 0x0318100908ff79a7 */ /* 0x0005e2000800003f */
[----:B-1----:R-:W-:-:S13]  /*b2e0*/  LOP3.LUT P1, RZ, R10, 0x1f, RZ, 0xc0, !PT ;  /* 0x0000001f0aff7812 */ /* 0x002fda000782c0ff */
[----:B--2---:R-:W-:Y:S05]  /*b2f0*/  @!P1 BRA `(.L_x_29) ;  /* 0x0000000000049947 */ /* 0x004fea0003800000 */
[----:B------:R-:W-:Y:S01]  /*b300*/  BPT.TRAP 0x1 ;  /* 0x000000040000795c */ /* 0x000fe20000300000 */
.L_x_29:
[----:B------:R-:W1:Y:S01]  /*b310*/  LDC.64 R10, c[0x0][0x700] ;  /* 0x0001c000ff0a7b82 */ /* 0x000e620000000a00 */
[----:B------:R-:W-:Y:S01]  /*b320*/  R2UR UR8, R8 ;  /* 0x00000000080872ca */ /* 0x000fe200000e0000 */
[----:B------:R-:W-:Y:S01]  /*b330*/  UMOV UR19, URZ ;  /* 0x0000003f00137c82 */ /* 0x000fe20008000000 */
[----:B------:R-:W-:Y:S01]  /*b340*/  UMOV UR30, 0x0 ;  /* 0x00000000001e7882 */ /* 0x000fe20000000000 */
[----:B------:R-:W-:Y:S01]  /*b350*/  UMOV UR31, 0x14f00000 ;  /* 0x14f00000001f7882 */ /* 0x000fe20000000000 */
[----:B------:R-:W-:Y:S01]  /*b360*/  UMOV UR18, URZ ;  /* 0x0000003f00127c82 */ /* 0x000fe20008000000 */
[----:B------:R-:W-:Y:S01]  /*b370*/  UMOV UR42, 0x40 ;  /* 0x00000040002a7882 */ /* 0x000fe20000000000 */
[----:B------:R-:W-:Y:S01]  /*b380*/  UMOV UR44, UR20 ;  /* 0x00000014002c7c82 */ /* 0x000fe20008000000 */
[----:B------:R-:W2:Y:S01]  /*b390*/  LDC.64 R14, c[0x0][0x198] ;  /* 0x00006600ff0e7b82 */ /* 0x000ea20000000a00 */
[----:B------:R-:W-:Y:S01]  /*b3a0*/  UMOV UR45, UR21 ;  /* 0x00000015002d7c82 */ /* 0x000fe20008000000 */
[----:B------:R-:W-:Y:S01]  /*b3b0*/  UMOV UR43, UR19 ;  /* 0x00000013002b7c82 */ /* 0x000fe20008000000 */
[----:B------:R-:W-:Y:S01]  /*b3c0*/  UMOV UR34, 0x80 ;  /* 0x0000008000227882 */ /* 0x000fe20000000000 */
[----:B------:R-:W-:Y:S01]  /*b3d0*/  UMOV UR36, UR20 ;  /* 0x0000001400247c82 */ /* 0x000fe20008000000 */
[----:B------:R-:W-:Y:S01]  /*b3e0*/  UMOV UR37, UR21 ;  /* 0x0000001500257c82 */ /* 0x000fe20008000000 */
[----:B------:R-:W-:Y:S01]  /*b3f0*/  UIADD3 UR16, UR8, 0x14100, URZ ;  /* 0x0001410008107890 */ /* 0x000fe2000fffe03f */
[----:B------:R-:W-:Y:S01]  /*b400*/  IMAD.MOV.U32 R18, RZ, RZ, 0x1 ;  /* 0x00000001ff127424 */ /* 0x000fe200078e00ff */
[----:B------:R-:W3:Y:S01]  /*b410*/  S2UR UR46, SR_CTAID.X ;  /* 0x00000000002e79c3 */ /* 0x000ee20000002500 */
[----:B------:R-:W-:-:S02]  /*b420*/  UIADD3 UR17, UR8, 0x31810, URZ ;  /* 0x0003181008117890 */ /* 0x000fc4000fffe03f */
[----:B------:R-:W-:Y:S02]  /*b430*/  UIADD3 UR40, UR8, 0x16100, URZ ;  /* 0x0001610008287890 */ /* 0x000fe4000fffe03f */
[----:B------:R-:W-:Y:S02]  /*b440*/  UIADD3 UR32, UR8, 0x18100, URZ ;  /* 0x0001810008207890 */ /* 0x000fe4000fffe03f */
[----:B------:R-:W-:Y:S01]  /*b450*/  UIADD3 UR24, UR8, 0x1a100, URZ ;  /* 0x0001a10008187890 */ /* 0x000fe2000fffe03f */
[C---:B-1----:R-:W-:Y:S01]  /*b460*/  LEA R12, P1, R4.reuse, R10, 0x2 ;  /* 0x0000000a040c7211 */ /* 0x042fe200078210ff */
[----:B------:R-:W-:Y:S01]  /*b470*/  UMOV UR41, UR17 ;  /* 0x0000001100297c82 */ /* 0x000fe20008000000 */
[----:B------:R-:W-:Y:S01]  /*b480*/  UMOV UR35, UR19 ;  /* 0x0000001300237c82 */ /* 0x000fe20008000000 */
[----:B------:R-:W-:Y:S01]  /*b490*/  UMOV UR33, UR17 ;  /* 0x0000001100217c82 */ /* 0x000fe20008000000 */
[----:B------:R-:W-:Y:S01]  /*b4a0*/  LEA.HI.X R13, R4, R11, R13, 0x2, P1 ;  /* 0x0000000b040d7211 */ /* 0x000fe200008f140d */
[----:B------:R-:W-:Y:S01]  /*b4b0*/  UMOV UR26, 0xc0 ;  /* 0x000000c0001a7882 */ /* 0x000fe20000000000 */
[----:B------:R-:W1:Y:S01]  /*b4c0*/  LDC R11, c[0x0][0x280] ;  /* 0x0000a000ff0b7b82 */ /* 0x000e620000000800 */
[----:B------:R-:W-:Y:S01]  /*b4d0*/  R2UR UR22, R12 ;  /* 0x000000000c1672ca */ /* 0x000fe200000e0000 */
[----:B--2---:R-:W-:Y:S01]  /*b4e0*/  IMAD.MOV.U32 R4, RZ, RZ, R14 ;  /* 0x000000ffff047224 */ /* 0x004fe200078e000e */
[----:B------:R-:W-:Y:S01]  /*b4f0*/  R2UR UR23, R13 ;  /* 0x000000000d1772ca */ /* 0x000fe200000e0000 */
[----:B------:R-:W-:Y:S01]  /*b500*/  UMOV UR28, UR20 ;  /* 0x00000014001c7c82 */ /* 0x000fe20008000000 */
[----:B------:R-:W-:Y:S01]  /*b510*/  UMOV UR29, UR21 ;  /* 0x00000015001d7c82 */ /* 0x000fe20008000000 */
[----:B------:R-:W-:Y:S01]  /*b520*/  UMOV UR27, UR19 ;  /* 0x00000013001b7c82 */ /* 0x000fe20008000000 */
[C---:B------:R-:W-:Y:S01]  /*b530*/  IADD3 R5, P1, R4.reuse, 0xf0, RZ ;  /* 0x000000f004057810 */ /* 0x040fe20007f3e0ff */
[----:B------:R-:W-:Y:S01]  /*b540*/  UMOV UR25, UR17 ;  /* 0x0000001100197c82 */ /* 0x000fe20008000000 */
[----:B------:R-:W-:Y:S01]  /*b550*/  UIADD3 UR38, UR8, 0x2c100, URZ ;  /* 0x0002c10008267890 */ /* 0x000fe2000fffe03f */
[----:B------:R-:W-:Y:S01]  /*b560*/  IMAD.MOV.U32 R10, RZ, RZ, 0x1 ;  /* 0x00000001ff0a7424 */ /* 0x000fe200078e00ff */
[----:B------:R-:W-:Y:S01]  /*b570*/  R2UR UR10, R5 ;  /* 0x00000000050a72ca */ /* 0x000fe200000e0000 */
[----:B------:R-:W-:Y:S01]  /*b580*/  UIADD3 UR9, UR8, 0x31800, URZ ;  /* 0x0003180008097890 */ /* 0x000fe2000fffe03f */
[C---:B------:R-:W-:Y:S01]  /*b590*/  IADD3 R5, P2, R4.reuse, 0x2f0, RZ ;  /* 0x000002f004057810 */ /* 0x040fe20007f5e0ff */
[----:B------:R-:W-:Y:S01]  /*b5a0*/  UMOV UR47, 0x10 ;  /* 0x00000010002f7882 */ /* 0x000fe20000000000 */
[----:B------:R-:W-:Y:S01]  /*b5b0*/  UMOV UR39, UR17 ;  /* 0x0000001100277c82 */ /* 0x000fe20008000000 */
[----:B------:R-:W-:Y:S01]  /*b5c0*/  UMOV UR14, 0x0 ;  /* 0x00000000000e7882 */ /* 0x000fe20000000000 */
[----:B------:R-:W-:Y:S01]  /*b5d0*/  R2UR UR6, R5 ;  /* 0x00000000050672ca */ /* 0x000fe200000e0000 */
[----:B------:R-:W-:Y:S01]  /*b5e0*/  UMOV UR15, 0x10000000 ;  /* 0x10000000000f7882 */ /* 0x000fe20000000000 */
[----:B------:R-:W-:Y:S01]  /*b5f0*/  IADD3 R5, P3, R4, 0x3f0, RZ ;  /* 0x000003f004057810 */ /* 0x000fe20007f7e0ff */
[----:B------:R-:W-:-:S03]  /*b600*/  UMOV UR13, UR21 ;  /* 0x00000015000d7c82 */ /* 0x000fc60008000000 */
[----:B------:R-:W-:Y:S01]  /*b610*/  R2UR UR4, R5 ;  /* 0x00000000050472ca */ /* 0x000fe200000e0000 */
[----:B------:R-:W-:-:S04]  /*b620*/  IMAD.MOV.U32 R5, RZ, RZ, R15 ;  /* 0x000000ffff057224 */ /* 0x000fc800078e000f */
[----:B------:R-:W-:Y:S01]  /*b630*/  IMAD.X R9, RZ, RZ, R5, P1 ;  /* 0x000000ffff097224 */ /* 0x000fe200008e0605 */
[----:B-1----:R-:W-:-:S04]  /*b640*/  ISETP.GE.AND P1, PT, R11, 0x41, PT ;  /* 0x000000410b00780c */ /* 0x002fc80003f26270 */
[----:B------:R-:W-:Y:S01]  /*b650*/  R2UR UR11, R9 ;  /* 0x00000000090b72ca */ /* 0x000fe200000e0000 */
[----:B------:R-:W-:-:S05]  /*b660*/  IMAD.X R9, RZ, RZ, R5, P2 ;  /* 0x000000ffff097224 */ /* 0x000fca00010e0605 */
[----:B------:R-:W-:Y:S01]  /*b670*/  R2UR UR7, R9 ;  /* 0x00000000090772ca */ /* 0x000fe200000e0000 */
[----:B------:R-:W-:-:S05]  /*b680*/  IMAD.X R9, RZ, RZ, R5, P3 ;  /* 0x000000ffff097224 */ /* 0x000fca00018e0605 */
[----:B------:R-:W-:Y:S01]  /*b690*/  R2UR UR5, R9 ;  /* 0x00000000090572ca */ /* 0x000fe200000e0000 */
[----:B------:R-:W-:Y:S01]  /*b6a0*/  UTMALDG.4D [UR16], [UR10], desc[UR30] ;  /* 0x00001e100a0075b4 */ /* 0x000fe20008019000 */
[----:B------:R-:W-:Y:S01]  /*b6b0*/  IMAD.MOV.U32 R9, RZ, RZ, 0x14000 ;  /* 0x00014000ff097424 */ /* 0x000fe200078e00ff */
[----:B------:R1:W-:Y:S01]  /*b6c0*/  UTMALDG.4D [UR40], [UR10], desc[UR30] ;  /* 0x00001e280a0075b4 */ /* 0x0003e20008019000 */
[----:B------:R2:W-:Y:S01]  /*b6d0*/  UTMALDG.4D [UR32], [UR10], desc[UR30] ;  /* 0x00001e200a0075b4 */ /* 0x0005e20008019000 */
[----:B------:R3:W-:Y:S01]  /*b6e0*/  UTMALDG.4D [UR24], [UR10], desc[UR30] ;  /* 0x00001e180a0075b4 */ /* 0x0007e20008019000 */
[----:B------:R-:W-:Y:S01]  /*b6f0*/  UBLKCP.S.G [UR38], [UR22], UR47 ;  /* 0x00000026160073ba */ /* 0x000fe2000800022f */
[----:B------:R4:W-:Y:S01]  /*b700*/  SYNCS.ARRIVE.TRANS64 RZ, [R8+URZ+0x31800], R9 ;  /* 0x0318000908ff79a7 */ /* 0x0009e2000800003f */
[----:B-1----:R-:W-:Y:S01]  /*b710*/  UIADD3 UR40, UR8, 0x2800, URZ ;  /* 0x0000280008287890 */ /* 0x002fe2000fffe03f */
[----:B------:R-:W-:Y:S01]  /*b720*/  UMOV UR44, UR12 ;  /* 0x0000000c002c7c82 */ /* 0x000fe20008000000 */
[----:B------:R-:W-:Y:S01]  /*b730*/  UMOV UR41, UR9 ;  /* 0x0000000900297c82 */ /* 0x000fe20008000000 */
[----:B--2---:R-:W-:Y:S01]  /*b740*/  UIADD3 UR32, UR8, 0x5000, URZ ;  /* 0x0000500008207890 */ /* 0x004fe2000fffe03f */
[----:B----4-:R-:W-:Y:S01]  /*b750*/  IMAD.MOV.U32 R9, RZ, RZ, RZ ;  /* 0x000000ffff097224 */ /* 0x010fe200078e00ff */
[----:B------:R-:W-:Y:S01]  /*b760*/  UMOV UR36, UR12 ;  /* 0x0000000c00247c82 */ /* 0x000fe20008000000 */
[----:B------:R-:W-:Y:S01]  /*b770*/  UMOV UR33, UR9 ;  /* 0x0000000900217c82 */ /* 0x000fe20008000000 */
[----:B---3--:R-:W-:-:S02]  /*b780*/  UIMAD UR11, UR46, 0x50, URZ ;  /* 0x000000502e0b78a4 */ /* 0x008fc4000f8e023f */
[----:B------:R-:W-:Y:S01]  /*b790*/  UIADD3 UR24, UR8, 0x7800, URZ ;  /* 0x0000780008187890 */ /* 0x000fe2000fffe03f */
[----:B------:R-:W-:Y:S01]  /*b7a0*/  UMOV UR10, UR18 ;  /* 0x00000012000a7c82 */ /* 0x000fe20008000000 */
[----:B------:R-:W-:Y:S01]  /*b7b0*/  UMOV UR28, UR12 ;  /* 0x0000000c001c7c82 */ /* 0x000fe20008000000 */
[----:B------:R-:W-:Y:S02]  /*b7c0*/  UMOV UR25, UR9 ;  /* 0x0000000900197c82 */ /* 0x000fe40008000000 */
[----:B------:R-:W-:Y:S01]  /*b7d0*/  UMOV UR43, UR11 ;  /* 0x0000000b002b7c82 */ /* 0x000fe20008000000 */
[----:B------:R-:W-:Y:S01]  /*b7e0*/  UMOV UR35, UR11 ;  /* 0x0000000b00237c82 */ /* 0x000fe20008000000 */
[----:B------:R1:W-:Y:S01]  /*b7f0*/  UTMALDG.4D [UR8], [UR6], desc[UR14] ;  /* 0x00000e08060075b4 */ /* 0x0003e20008019000 */
[----:B------:R-:W-:Y:S01]  /*b800*/  UMOV UR27, UR11 ;  /* 0x0000000b001b7c82 */ /* 0x000fe20008000000 */
[----:B------:R2:W-:Y:S01]  /*b810*/  UTMALDG.4D [UR40], [UR6], desc[UR14] ;  /* 0x00000e28060075b4 */ /* 0x0005e20008019000 */
[----:B------:R3:W-:Y:S01]  /*b820*/  UTMALDG.4D [UR32], [UR6], desc[UR14] ;  /* 0x00000e20060075b4 */ /* 0x0007e20008019000 */
[----:B------:R4:W-:Y:S01]  /*b830*/  UTMALDG.4D [UR24], [UR6], desc[UR14] ;  /* 0x00000e18060075b4 */ /* 0x0009e20008019000 */
[----:B-1----:R-:W-:Y:S01]  /*b840*/  UMOV UR10, 0xc0 ;  /* 0x000000c0000a7882 */ /* 0x002fe20000000000 */
[----:B--2---:R-:W-:Y:S01]  /*b850*/  UIADD3 UR40, UR8, 0xa000, URZ ;  /* 0x0000a00008287890 */ /* 0x004fe2000fffe03f */
[----:B------:R-:W-:Y:S01]  /*b860*/  UMOV UR42, UR18 ;  /* 0x00000012002a7c82 */ /* 0x000fe20008000000 */
[----:B---3--:R-:W-:-:S07]  /*b870*/  UIADD3 UR32, UR8, 0xc800, URZ ;  /* 0x0000c80008207890 */ /* 0x008fce000fffe03f */
[----:B------:R1:W-:Y:S01]  /*b880*/  UTMALDG.4D [UR40], [UR4], desc[UR14] ;  /* 0x00000e28040075b4 */ /* 0x0003e20008019000 */
[----:B------:R-:W-:Y:S01]  /*b890*/  UMOV UR34, 0x40 ;  /* 0x0000004000227882 */ /* 0x000fe20000000000 */
[----:B----4-:R-:W-:Y:S01]  /*b8a0*/  UIADD3 UR24, UR8, 0xf000, URZ ;  /* 0x0000f00008187890 */ /* 0x010fe2000fffe03f */
[----:B------:R1:W-:Y:S01]  /*b8b0*/  UTMALDG.4D [UR32], [UR4], desc[UR14] ;  /* 0x00000e20040075b4 */ /* 0x0003e20008019000 */
[----:B------:R-:W-:Y:S01]  /*b8c0*/  UIADD3 UR8, UR8, 0x11800, URZ ;  /* 0x0001180008087890 */ /* 0x000fe2000fffe03f */
[----:B------:R-:W-:-:S06]  /*b8d0*/  UMOV UR26, 0x80 ;  /* 0x00000080001a7882 */ /* 0x000fcc0000000000 */
[----:B------:R1:W-:Y:S02]  /*b8e0*/  UTMALDG.4D [UR24], [UR4], desc[UR14] ;  /* 0x00000e18040075b4 */ /* 0x0003e40008019000 */
[----:B------:R1:W-:Y:S02]  /*b8f0*/  UTMALDG.4D [UR8], [UR4], desc[UR14] ;  /* 0x00000e08040075b4 */ /* 0x0003e40008019000 */
[----:B-1----:R-:W-:Y:S05]  /*b900*/  @!P1 BRA `(.L_x_30) ;  /* 0x00000008001c9947 */ /* 0x002fea0003800000 */
[----:B------:R-:W1:Y:S01]  /*b910*/  S2R R16, SR_TID.X ;  /* 0x0000000000107919 */ /* 0x000e620000002100 */
[----:B------:R-:W2:Y:S01]  /*b920*/  LDC.64 R4, c[0x0][0x728] ;  /* 0x0001ca00ff047b82 */ /* 0x000ea20000000a00 */
[----:B------:R-:W-:Y:S02]  /*b930*/  VIADD R11, R11, 0x3f ;  /* 0x0000003f0b0b7836 */ /* 0x000fe40000000000 */
[----:B------:R-:W-:Y:S02]  /*b940*/  IMAD.MOV.U32 R10, RZ, RZ, 0x1 ;  /* 0x00000001ff0a7424 */ /* 0x000fe400078e00ff */
[----:B------:R-:W-:Y:S01]  /*b950*/  IMAD.MOV.U32 R9, RZ, RZ, RZ ;  /* 0x000000ffff097224 */ /* 0x000fe200078e00ff */
[----:B------:R-:W-:Y:S01]  /*b960*/  SHF.R.S32.HI R6, RZ, 0x1f, R11 ;  /* 0x0000001fff067819 */ /* 0x000fe2000001140b */
[----:B------:R-:W-:Y:S02]  /*b970*/  IMAD.MOV.U32 R17, RZ, RZ, RZ ;  /* 0x000000ffff117224 */ /* 0x000fe400078e00ff */
[----:B------:R-:W-:Y:S01]  /*b980*/  IMAD.MOV.U32 R18, RZ, RZ, RZ ;  /* 0x000000ffff127224 */ /* 0x000fe200078e00ff */
[----:B------:R-:W-:-:S02]  /*b990*/  LEA.HI R6, R6, R11, RZ, 0x6 ;  /* 0x0000000b06067211 */ /* 0x000fc400078f30ff */
[----:B------:R-:W-:Y:S02]  /*b9a0*/  IADD3 R11, P1, R12, 0x100, RZ ;  /* 0x000001000c0b7810 */ /* 0x000fe40007f3e0ff */
[----:B------:R-:W-:Y:S01]  /*b9b0*/  LEA.HI.SX32 R15, R6, 0xffffffff, 0x1a ;  /* 0xffffffff060f7811 */ /* 0x000fe200078fd2ff */
[----:B------:R-:W-:Y:S02]  /*b9c0*/  IMAD.MOV.U32 R6, RZ, RZ, 0x1 ;  /* 0x00000001ff067424 */ /* 0x000fe400078e00ff */
[----:B------:R-:W-:Y:S01]  /*b9d0*/  IMAD.X R13, RZ, RZ, R13, P1 ;  /* 0x000000ffff0d7224 */ /* 0x000fe200008e060d */
[----:B--2---:R-:W-:-:S04]  /*b9e0*/  LEA R12, P2, R2, R4, 0x2 ;  /* 0x00000004020c7211 */ /* 0x004fc800078410ff */
[----:B------:R-:W-:Y:S02]  /*b9f0*/  LEA.HI.X R14, R2, R5, R7, 0x2, P2 ;  /* 0x00000005020e7211 */ /* 0x000fe400010f1407 */
[----:B-1----:R-:W-:-:S07]  /*ba00*/  LOP3.LUT R16, R16, 0x1f, RZ, 0xc0, !PT ;  /* 0x0000001f10107812 */ /* 0x002fce00078ec0ff */
.L_x_35:
[----:B------:R-:W-:-:S04]  /*ba10*/  SHF.L.U32 R5, R10, 0x1f, RZ ;  /* 0x0000001f0a057819 */ /* 0x000fc800000006ff */
[----:B-1----:R-:W1:Y:S02]  /*ba20*/  SYNCS.PHASECHK.TRANS64.TRYWAIT P1, [R8+URZ+0x31838], R5 ;  /* 0x03183805080075a7 */ /* 0x002e64000802017f */
[----:B-12--5:R-:W-:Y:S05]  /*ba30*/  @!P1 BRA `(.L_x_31) ;  /* 0x0000000c00a49947 */ /* 0x026fea0003800000 */
.L_x_47:
[----:B------:R-:W-:Y:S05]  /*ba40*/  @P0 BRA `(.L_x_32) ;  /* 0x0000000000140947 */ /* 0x000fea0003800000 */
[----:B------:R-:W-:Y:S01]  /*ba50*/  ISETP.NE.AND P1, PT, R16, RZ, PT ;  /* 0x000000ff1000720c */ /* 0x000fe20003f25270 */
[----:B-1----:R-:W-:-:S04]  /*ba60*/  IMAD.MOV.U32 R5, RZ, RZ, 0x8100 ;  /* 0x00008100ff057424 */ /* 0x002fc800078e00ff */
[----:B------:R2:W-:Y:S08]  /*ba70*/  SYNCS.ARRIVE.TRANS64 RZ, [R8+URZ+0x31830], R5 ;  /* 0x0318300508ff79a7 */ /* 0x0005f0000800003f */
[----:B------:R-:W-:Y:S05]  /*ba80*/  @!P1 BRA `(.L_x_32) ;  /* 0x0000000000049947 */ /* 0x000fea0003800000 */
[----:B------:R-:W-:Y:S01]  /*ba90*/  BPT.TRAP 0x1 ;  /* 0x000000040000795c */ /* 0x000fe20000300000 */
.L_x_32:
[----:B------:R3:W-:Y:S02]  /*baa0*/  STL.64 [R1+0x8], R2 ;  /* 0x0000080201007387 */ /* 0x0007e40000100a00 */
[----:B---3--:R-:W3:Y:S02]  /*bab0*/  LDC.64 R2, c[0x0][0x198] ;  /* 0x00006600ff027b82 */ /* 0x008ee40000000a00 */
[----:B---3--:R-:W-:-:S05]  /*bac0*/  IMAD.MOV.U32 R4, RZ, RZ, R2 ;  /* 0x000000ffff047224 */ /* 0x008fca00078e0002 */
[----:B-12---:R-:W-:-:S04]  /*bad0*/  IADD3 R5, P1, R4, 0x1f0, RZ ;  /* 0x000001f004057810 */ /* 0x006fc80007f3e0ff */
[----:B------:R-:W-:Y:S01]  /*bae0*/  R2UR UR6, R5 ;  /* 0x00000000050672ca */ /* 0x000fe200000e0000 */
[----:B------:R-:W-:Y:S02]  /*baf0*/  IMAD.MOV.U32 R5, RZ, RZ, R3 ;  /* 0x000000ffff057224 */ /* 0x000fe400078e0003 */
[----:B------:R1:W5:Y:S01]  /*bb00*/  LDL.LU.64 R2, [R1+0x8] ;  /* 0x0000080001027983 */ /* 0x0003620000300a00 */
[----:B------:R-:W-:Y:S01]  /*bb10*/  R2UR UR10, R8 ;  /* 0x00000000080a72ca */ /* 0x000fe200000e0000 */
[----:B------:R-:W-:Y:S01]  /*bb20*/  IMAD.X R19, RZ, RZ, R5, P1 ;  /* 0x000000ffff137224 */ /* 0x000fe200008e0605 */
[----:B------:R-:W-:Y:S01]  /*bb30*/  R2UR UR19, R9 ;  /* 0x00000000091372ca */ /* 0x000fe200000e0000 */
[----:B------:R-:W-:Y:S01]  /*bb40*/  VIADD R18, R18, 0x1 ;  /* 0x0000000112127836 */ /* 0x000fe20000000000 */
[----:B------:R-:W-:Y:S01]  /*bb50*/  UMOV UR8, 0x0 ;  /* 0x0000000000087882 */ /* 0x000fe20000000000 */
[----:B------:R-:W-:Y:S01]  /*bb60*/  UMOV UR9, 0x14f00000 ;  /* 0x14f0000000097882 */ /* 0x000fe20000000000 */
[----:B------:R-:W-:Y:S01]  /*bb70*/  R2UR UR7, R19 ;  /* 0x00000000130772ca */ /* 0x000fe200000e0000 */
[----:B------:R-:W-:Y:S01]  /*bb80*/  UMOV UR18, URZ ;  /* 0x0000003f00127c82 */ /* 0x000fe20008000000 */
[----:B------:R-:W-:Y:S01]  /*bb90*/  ISETP.NE.AND P1, PT, R18, 0x2, PT ;  /* 0x000000021200780c */ /* 0x000fe20003f25270 */
[----:B------:R-:W-:Y:S01]  /*bba0*/  UMOV UR34, 0x40 ;  /* 0x0000004000227882 */ /* 0x000fe20000000000 */
[----:B------:R-:W-:Y:S01]  /*bbb0*/  R2UR UR4, R12 ;  /* 0x000000000c0472ca */ /* 0x000fe200000e0000 */
[----:B------:R-:W-:Y:S01]  /*bbc0*/  UMOV UR36, UR20 ;  /* 0x0000001400247c82 */ /* 0x000fe20008000000 */
[----:B------:R-:W-:Y:S01]  /*bbd0*/  R2UR UR5, R14 ;  /* 0x000000000e0572ca */ /* 0x000fe200000e0000 */
[----:B------:R-:W-:Y:S01]  /*bbe0*/  UIADD3 UR16, UR10, 0x24100, URZ ;  /* 0x000241000a107890 */ /* 0x000fe2000fffe03f */
[----:B------:R-:W-:Y:S01]  /*bbf0*/  SEL R19, RZ, 0x1, P1 ;  /* 0x00000001ff137807 */ /* 0x000fe20000800000 */
[----:B------:R-:W-:Y:S01]  /*bc00*/  UIADD3 UR17, UR10, 0x31830, URZ ;  /* 0x000318300a117890 */ /* 0x000fe2000fffe03f */
[----:B------:R-:W-:Y:S01]  /*bc10*/  SEL R18, R18, RZ, P1 ;  /* 0x000000ff12127207 */ /* 0x000fe20000800000 */
[----:B------:R-:W-:Y:S01]  /*bc20*/  UIADD3 UR32, UR10, 0x26100, URZ ;  /* 0x000261000a207890 */ /* 0x000fe2000fffe03f */
[----:B------:R-:W-:Y:S01]  /*bc30*/  LOP3.LUT R6, R6, R19, RZ, 0x3c, !PT ;  /* 0x0000001306067212 */ /* 0x000fe200078e3cff */
[----:B------:R-:W-:Y:S01]  /*bc40*/  UIADD3 UR24, UR10, 0x28100, URZ ;  /* 0x000281000a187890 */ /* 0x000fe2000fffe03f */
[----:B------:R-:W-:Y:S01]  /*bc50*/  ISETP.NE.AND P2, PT, R21, RZ, PT ;  /* 0x000000ff1500720c */ /* 0x000fe20003f45270 */
[----:B------:R-:W-:Y:S01]  /*bc60*/  UMOV UR37, UR21 ;  /* 0x0000001500257c82 */ /* 0x000fe20008000000 */
[----:B------:R-:W-:Y:S01]  /*bc70*/  UMOV UR35, UR19 ;  /* 0x0000001300237c82 */ /* 0x000fe20008000000 */
[----:B------:R-:W-:Y:S01]  /*bc80*/  UMOV UR33, UR17 ;  /* 0x0000001100217c82 */ /* 0x000fe20008000000 */
[----:B------:R2:W-:Y:S01]  /*bc90*/  UTMALDG.4D [UR16], [UR6], desc[UR8] ;  /* 0x00000810060075b4 */ /* 0x0005e20008019000 */
[----:B------:R-:W-:Y:S01]  /*bca0*/  UMOV UR26, 0x80 ;  /* 0x00000080001a7882 */ /* 0x000fe20000000000 */
[----:B------:R-:W-:Y:S01]  /*bcb0*/  UMOV UR28, UR20 ;  /* 0x00000014001c7c82 */ /* 0x000fe20008000000 */
[----:B------:R-:W-:Y:S01]  /*bcc0*/  UMOV UR29, UR21 ;  /* 0x00000015001d7c82 */ /* 0x000fe20008000000 */
[----:B------:R-:W-:Y:S01]  /*bcd0*/  UMOV UR27, UR19 ;  /* 0x00000013001b7c82 */ /* 0x000fe20008000000 */
[----:B------:R-:W-:Y:S01]  /*bce0*/  UMOV UR25, UR17 ;  /* 0x0000001100197c82 */ /* 0x000fe20008000000 */
[----:B------:R-:W-:Y:S01]  /*bcf0*/  IMAD R19, R18, 0x8, R8 ;  /* 0x0000000812137824 */ /* 0x000fe200078e0208 */
[----:B------:R-:W-:Y:S01]  /*bd00*/  SHF.L.U32 R20, R6, 0x1f, RZ ;  /* 0x0000001f06147819 */ /* 0x000fe200000006ff */
[----:B------:R1:W-:Y:S01]  /*bd10*/  UTMALDG.4D [UR32], [UR6], desc[UR8] ;  /* 0x00000820060075b4 */ /* 0x0003e20008019000 */
[----:B------:R-:W-:Y:S01]  /*bd20*/  UMOV UR13, 0x10 ;  /* 0x00000010000d7882 */ /* 0x000fe20000000000 */
[----:B------:R-:W-:Y:S01]  /*bd30*/  UMOV UR11, UR17 ;  /* 0x00000011000b7c82 */ /* 0x000fe20008000000 */
[----:B------:R1:W-:Y:S01]  /*bd40*/  UTMALDG.4D [UR24], [UR6], desc[UR8] ;  /* 0x00000818060075b4 */ /* 0x0003e20008019000 */
[----:B--2---:R-:W-:-:S02]  /*bd50*/  UIADD3 UR16, UR10, 0x2a100, URZ ;  /* 0x0002a1000a107890 */ /* 0x004fc4000fffe03f */
[----:B------:R-:W-:Y:S01]  /*bd60*/  UIADD3 UR10, UR10, 0x2c300, URZ ;  /* 0x0002c3000a0a7890 */ /* 0x000fe2000fffe03f */
[----:B------:R-:W-:-:S06]  /*bd70*/  UMOV UR18, 0xc0 ;  /* 0x000000c000127882 */ /* 0x000fcc0000000000 */
[----:B------:R1:W-:Y:S02]  /*bd80*/  UTMALDG.4D [UR16], [UR6], desc[UR8] ;  /* 0x00000810060075b4 */ /* 0x0003e40008019000 */
[----:B------:R1:W-:Y:S01]  /*bd90*/  UBLKCP.S.G [UR10], [UR4], UR13 ;  /* 0x0000000a040073ba */ /* 0x0003e2000800020d */
[----:B------:R-:W2:Y:S02]  /*bda0*/  SYNCS.PHASECHK.TRANS64.TRYWAIT P1, [R19+URZ+0x31820], R20 ;  /* 0x03182014130075a7 */ /* 0x000ea4000802017f */
[----:B-12---:R-:W-:Y:S05]  /*bdb0*/  @!P1 BRA `(.L_x_33) ;  /* 0x0000000800d89947 */ /* 0x006fea0003800000 */
.L_x_49:
[----:B------:R-:W-:Y:S01]  /*bdc0*/  LOP3.LUT R10, R10, 0x1, RZ, 0x3c, !PT ;  /* 0x000000010a0a7812 */ /* 0x000fe200078e3cff */
[----:B------:R-:W-:Y:S06]  /*bdd0*/  @P2 BRA `(.L_x_34) ;  /* 0x0000000000142947 */ /* 0x000fec0003800000 */
[----:B------:R-:W-:Y:S01]  /*bde0*/  ISETP.NE.AND P1, PT, R16, RZ, PT ;  /* 0x000000ff1000720c */ /* 0x000fe20003f25270 */
[----:B-1----:R-:W-:-:S04]  /*bdf0*/  IMAD.MOV.U32 R20, RZ, RZ, 0x8100 ;  /* 0x00008100ff147424 */ /* 0x002fc800078e00ff */
[----:B------:R2:W-:Y:S08]  /*be00*/  SYNCS.ARRIVE.TRANS64 RZ, [R19+URZ+0x31810], R20 ;  /* 0x0318101413ff79a7 */ /* 0x0005f0000800003f */
[----:B------:R-:W-:Y:S05]  /*be10*/  @!P1 BRA `(.L_x_34) ;  /* 0x0000000000049947 */ /* 0x000fea0003800000 */
[----:B------:R-:W-:Y:S01]  /*be20*/  BPT.TRAP 0x1 ;  /* 0x000000040000795c */ /* 0x000fe20000300000 */
.L_x_34:
[----:B------:R-:W-:Y:S01]  /*be30*/  R2UR UR43, R9 ;  /* 0x00000000092b72ca */ /* 0x000fe200000e0000 */
[--C-:B------:R-:W-:Y:S01]  /*be40*/  IMAD R9, R18, 0x8000, R8.reuse ;  /* 0x0000800012097824 */ /* 0x100fe200078e0208 */
[----:B------:R-:W-:Y:S01]  /*be50*/  R2UR UR41, R19 ;  /* 0x00000000132972ca */ /* 0x000fe200000e0000 */
[----:B------:R-:W-:Y:S01]  /*be60*/  VIADD R17, R17, 0x1 ;  /* 0x0000000111117836 */ /* 0x000fe20000000000 */
[----:B------:R-:W-:Y:S01]  /*be70*/  R2UR UR14, R11 ;  /* 0x000000000b0e72ca */ /* 0x000fe200000e0000 */
[----:B------:R-:W-:Y:S01]  /*be80*/  UMOV UR6, 0x0 ;  /* 0x0000000000067882 */ /* 0x000fe20000000000 */
[----:B------:R-:W-:Y:S01]  /*be90*/  R2UR UR16, R9 ;  /* 0x00000000091072ca */ /* 0x000fe200000e0000 */
[----:B------:R-:W-:Y:S01]  /*bea0*/  UMOV UR7, 0x14f00000 ;  /* 0x14f0000000077882 */ /* 0x000fe20000000000 */
[----:B------:R-:W-:Y:S01]  /*beb0*/  IADD3 R9, P1, R4, 0xf0, RZ ;  /* 0x000000f004097810 */ /* 0x000fe20007f3e0ff */
[----:B------:R-:W-:Y:S01]  /*bec0*/  UMOV UR42, URZ ;  /* 0x0000003f002a7c82 */ /* 0x000fe20008000000 */
[----:B------:R-:W-:Y:S01]  /*bed0*/  R2UR UR15, R13 ;  /* 0x000000000d0f72ca */ /* 0x000fe200000e0000 */
[----:B------:R-:W-:Y:S01]  /*bee0*/  UMOV UR44, UR20 ;  /* 0x00000014002c7c82 */ /* 0x000fe20008000000 */
[----:B------:R-:W-:Y:S01]  /*bef0*/  R2UR UR4, R9 ;  /* 0x00000000090472ca */ /* 0x000fe200000e0000 */
[----:B------:R-:W-:Y:S01]  /*bf00*/  IMAD.X R9, RZ, RZ, R5, P1 ;  /* 0x000000ffff097224 */ /* 0x000fe200008e0605 */
[----:B------:R-:W-:Y:S01]  /*bf10*/  UIADD3 UR43, UR43, 0x40, URZ ;  /* 0x000000402b2b7890 */ /* 0x000fe2000fffe03f */
[----:B------:R-:W-:Y:S01]  /*bf20*/  ISETP.GE.AND P1, PT, R17, R15, PT ;  /* 0x0000000f1100720c */ /* 0x000fe20003f26270 */
[----:B------:R-:W-:Y:S01]  /*bf30*/  UIADD3 UR41, UR41, 0x31810, URZ ;  /* 0x0003181029297890 */ /* 0x000fe2000fffe03f */
[----:B------:R-:W-:Y:S01]  /*bf40*/  IADD3 R12, P3, R12, 0x100, RZ ;  /* 0x000001000c0c7810 */ /* 0x000fe20007f7e0ff */
[----:B------:R-:W-:Y:S01]  /*bf50*/  UMOV UR45, UR21 ;  /* 0x00000015002d7c82 */ /* 0x000fe20008000000 */
[----:B------:R-:W-:Y:S01]  /*bf60*/  R2UR UR5, R9 ;  /* 0x00000000090572ca */ /* 0x000fe200000e0000 */
[----:B------:R-:W-:Y:S01]  /*bf70*/  IMAD R9, R18, 0x100, R8 ;  /* 0x0000010012097824 */ /* 0x000fe200078e0208 */
[----:B------:R-:W-:Y:S01]  /*bf80*/  UIADD3 UR40, UR16, 0x14100, URZ ;  /* 0x0001410010287890 */ /* 0x000fe2000fffe03f */
[----:B------:R-:W-:Y:S01]  /*bf90*/  IADD3 R11, P2, R11, 0x100, RZ ;  /* 0x000001000b0b7810 */ /* 0x000fe20007f5e0ff */
[----:B------:R-:W-:Y:S01]  /*bfa0*/  UIADD3 UR32, UR16, 0x16100, URZ ;  /* 0x0001610010207890 */ /* 0x000fe2000fffe03f */
[----:B------:R-:W-:Y:S01]  /*bfb0*/  IMAD.X R14, RZ, RZ, R14, P3 ;  /* 0x000000ffff0e7224 */ /* 0x000fe200018e060e */
[----:B------:R-:W-:Y:S01]  /*bfc0*/  R2UR UR8, R9 ;  /* 0x00000000090872ca */ /* 0x000fe200000e0000 */
[----:B------:R-:W-:Y:S01]  /*bfd0*/  UIADD3 UR24, UR16, 0x18100, URZ ;  /* 0x0001810010187890 */ /* 0x000fe2000fffe03f */
[----:B------:R-:W-:Y:S01]  /*bfe0*/  IMAD.U32 R9, RZ, RZ, UR43 ;  /* 0x0000002bff097e24 */ /* 0x000fe2000f8e00ff */
[----:B------:R-:W-:Y:S01]  /*bff0*/  UIADD3 UR16, UR16, 0x1a100, URZ ;  /* 0x0001a10010107890 */ /* 0x000fe2000fffe03f */
[----:B------:R-:W-:Y:S01]  /*c000*/  IMAD.X R13, RZ, RZ, R13, P2 ;  /* 0x000000ffff0d7224 */ /* 0x000fe200010e060d */
[----:B------:R-:W-:Y:S01]  /*c010*/  UMOV UR34, 0x40 ;  /* 0x0000004000227882 */ /* 0x000fe20000000000 */
[----:B------:R-:W-:Y:S01]  /*c020*/  UMOV UR36, UR20 ;  /* 0x0000001400247c82 */ /* 0x000fe20008000000 */
[----:B------:R-:W-:Y:S01]  /*c030*/  UMOV UR37, UR21 ;  /* 0x0000001500257c82 */ /* 0x000fe20008000000 */
[----:B------:R-:W-:Y:S01]  /*c040*/  UMOV UR33, UR41 ;  /* 0x0000002900217c82 */ /* 0x000fe20008000000 */
[----:B------:R-:W-:Y:S01]  /*c050*/  UMOV UR35, UR43 ;  /* 0x0000002b00237c82 */ /* 0x000fe20008000000 */
[----:B------:R-:W-:Y:S01]  /*c060*/  UMOV UR26, 0x80 ;  /* 0x00000080001a7882 */ /* 0x000fe20000000000 */
[----:B------:R-:W-:Y:S01]  /*c070*/  UMOV UR28, UR20 ;  /* 0x00000014001c7c82 */ /* 0x000fe20008000000 */
[----:B------:R-:W-:Y:S01]  /*c080*/  UMOV UR29, UR21 ;  /* 0x00000015001d7c82 */ /* 0x000fe20008000000 */
[----:B------:R-:W-:Y:S01]  /*c090*/  UIADD3 UR8, UR8, 0x2c100, URZ ;  /* 0x0002c10008087890 */ /* 0x000fe2000fffe03f */
[----:B------:R3:W-:Y:S01]  /*c0a0*/  UTMALDG.4D [UR40], [UR4], desc[UR6] ;  /* 0x00000628040075b4 */ /* 0x0007e20008019000 */
[----:B------:R-:W-:Y:S01]  /*c0b0*/  UMOV UR25, UR41 ;  /* 0x0000002900197c82 */ /* 0x000fe20008000000 */
[----:B------:R-:W-:Y:S01]  /*c0c0*/  UMOV UR27, UR43 ;  /* 0x0000002b001b7c82 */ /* 0x000fe20008000000 */
[----:B------:R-:W-:Y:S01]  /*c0d0*/  UMOV UR18, 0xc0 ;  /* 0x000000c000127882 */ /* 0x000fe20000000000 */
[----:B------:R-:W-:Y:S01]  /*c0e0*/  UMOV UR17, UR41 ;  /* 0x0000002900117c82 */ /* 0x000fe20008000000 */
[----:B------:R-:W-:Y:S01]  /*c0f0*/  UMOV UR19, UR43 ;  /* 0x0000002b00137c82 */ /* 0x000fe20008000000 */
[----:B------:R-:W-:Y:S01]  /*c100*/  UMOV UR10, 0x10 ;  /* 0x00000010000a7882 */ /* 0x000fe20000000000 */
[----:B------:R-:W-:Y:S01]  /*c110*/  UMOV UR9, UR41 ;  /* 0x0000002900097c82 */ /* 0x000fe20008000000 */
[----:B------:R3:W-:Y:S01]  /*c120*/  UTMALDG.4D [UR32], [UR4], desc[UR6] ;  /* 0x00000620040075b4 */ /* 0x0007e20008019000 */
[----:B------:R3:W-:Y:S01]  /*c130*/  UTMALDG.4D [UR24], [UR4], desc[UR6] ;  /* 0x00000618040075b4 */ /* 0x0007e20008019000 */
[----:B------:R3:W-:Y:S01]  /*c140*/  UTMALDG.4D [UR16], [UR4], desc[UR6] ;  /* 0x00000610040075b4 */ /* 0x0007e20008019000 */
[----:B------:R3:W-:Y:S02]  /*c150*/  UBLKCP.S.G [UR8], [UR14], UR10 ;  /* 0x000000080e0073ba */ /* 0x0007e4000800020a */
[----:B---3--:R-:W-:Y:S05]  /*c160*/  @!P1 BRA `(.L_x_35) ;  /* 0xfffffff800289947 */ /* 0x008fea000383ffff */
[----:B------:R-:W-:-:S07]  /*c170*/  VIADD R18, R18, 0x1 ;  /* 0x0000000112127836 */ /* 0x000fce0000000000 */
.L_x_30:
[----:B------:R-:W-:-:S04]  /*c180*/  SHF.L.U32 R11, R10, 0x1f, RZ ;  /* 0x0000001f0a0b7819 */ /* 0x000fc800000006ff */
[----:B------:R-:W3:Y:S02]  /*c190*/  SYNCS.PHASECHK.TRANS64.TRYWAIT P1, [R8+URZ+0x31838], R11 ;  /* 0x0318380b080075a7 */ /* 0x000ee4000802017f */
[----:B---3--:R-:W-:Y:S05]  /*c1a0*/  @!P1 BRA `(.L_x_36) ;  /* 0x0000000400f49947 */ /* 0x008fea0003800000 */
.L_x_50:
[----:B------:R-:W-:Y:S05]  /*c1b0*/  @P0 BRA `(.L_x_37) ;  /* 0x0000000000180947 */ /* 0x000fea0003800000 */
[----:B------:R-:W4:Y:S01]  /*c1c0*/  S2R R12, SR_TID.X ;  /* 0x00000000000c7919 */ /* 0x000f220000002100 */
[----:B---3--:R-:W-:-:S04]  /*c1d0*/  IMAD.MOV.U32 R11, RZ, RZ, 0x8100 ;  /* 0x00008100ff0b7424 */ /* 0x008fc800078e00ff */
[----:B------:R3:W-:Y:S01]  /*c1e0*/  SYNCS.ARRIVE.TRANS64 RZ, [R8+URZ+0x31830], R11 ;  /* 0x0318300b08ff79a7 */ /* 0x0007e2000800003f */
[----:B----4-:R-:W-:-:S13]  /*c1f0*/  LOP3.LUT P0, RZ, R12, 0x1f, RZ, 0xc0, !PT ;  /* 0x0000001f0cff7812 */ /* 0x010fda000780c0ff */
[----:B---3--:R-:W-:Y:S05]  /*c200*/  @!P0 BRA `(.L_x_37) ;  /* 0x0000000000048947 */ /* 0x008fea0003800000 */
[----:B------:R-:W-:Y:S01]  /*c210*/  BPT.TRAP 0x1 ;  /* 0x000000040000795c */ /* 0x000fe20000300000 */
.L_x_37:
[----:B------:R-:W4:Y:S01]  /*c220*/  LDC.64 R12, c[0x0][0x728] ;  /* 0x0001ca00ff0c7b82 */ /* 0x000f220000000a00 */
[C---:B-----5:R-:W-:Y:S01]  /*c230*/  IADD3 R2, P0, R9.reuse, R2, RZ ;  /* 0x0000000209027210 */ /* 0x060fe20007f1e0ff */
[----:B------:R-:W-:Y:S01]  /*c240*/  UMOV UR6, 0x0 ;  /* 0x0000000000067882 */ /* 0x000fe20000000000 */
[----:B------:R-:W-:Y:S01]  /*c250*/  R2UR UR8, R8 ;  /* 0x00000000080872ca */ /* 0x000fe200000e0000 */
[----:B------:R-:W-:Y:S01]  /*c260*/  UMOV UR7, 0x14f00000 ;  /* 0x14f0000000077882 */ /* 0x000fe20000000000 */
[C---:B------:R-:W-:Y:S01]  /*c270*/  LEA.HI.X.SX32 R7, R9.reuse, R7, 0x1, P0 ;  /* 0x0000000709077211 */ /* 0x040fe200000f0eff */
[----:B------:R-:W-:Y:S01]  /*c280*/  UMOV UR42, URZ ;  /* 0x0000003f002a7c82 */ /* 0x000fe20008000000 */
[----:B------:R-:W-:Y:S01]  /*c290*/  R2UR UR43, R9 ;  /* 0x00000000092b72ca */ /* 0x000fe200000e0000 */
[----:B------:R-:W-:Y:S01]  /*c2a0*/  UMOV UR44, UR20 ;  /* 0x00000014002c7c82 */ /* 0x000fe20008000000 */
[----:B------:R-:W-:Y:S01]  /*c2b0*/  UMOV UR45, UR21 ;  /* 0x00000015002d7c82 */ /* 0x000fe20008000000 */
[----:B------:R-:W-:Y:S01]  /*c2c0*/  UMOV UR34, 0x40 ;  /* 0x0000004000227882 */ /* 0x000fe20000000000 */
[----:B------:R-:W-:Y:S01]  /*c2d0*/  UMOV UR36, UR20 ;  /* 0x0000001400247c82 */ /* 0x000fe20008000000 */
[----:B------:R-:W-:Y:S01]  /*c2e0*/  UMOV UR37, UR21 ;  /* 0x0000001500257c82 */ /* 0x000fe20008000000 */
[----:B------:R-:W-:Y:S01]  /*c2f0*/  UMOV UR26, 0x80 ;  /* 0x00000080001a7882 */ /* 0x000fe20000000000 */
[----:B------:R-:W-:Y:S01]  /*c300*/  UMOV UR28, UR20 ;  /* 0x00000014001c7c82 */ /* 0x000fe20008000000 */
[----:B------:R-:W-:Y:S01]  /*c310*/  UMOV UR29, UR21 ;  /* 0x00000015001d7c82 */ /* 0x000fe20008000000 */
[----:B------:R-:W-:Y:S01]  /*c320*/  UIADD3 UR40, UR8, 0x24100, URZ ;  /* 0x0002410008287890 */ /* 0x000fe2000fffe03f */
[----:B------:R-:W-:Y:S01]  /*c330*/  LOP3.LUT R10, R10, 0x1, RZ, 0x3c, !PT ;  /* 0x000000010a0a7812 */ /* 0x000fe200078e3cff */
[----:B------:R-:W-:-:S02]  /*c340*/  UIADD3 UR41, UR8, 0x31830, URZ ;  /* 0x0003183008297890 */ /* 0x000fc4000fffe03f */
[----:B------:R-:W-:Y:S02]  /*c350*/  UIADD3 UR32, UR8, 0x26100, URZ ;  /* 0x0002610008207890 */ /* 0x000fe4000fffe03f */
[----:B------:R-:W-:Y:S01]  /*c360*/  UIADD3 UR24, UR8, 0x28100, URZ ;  /* 0x0002810008187890 */ /* 0x000fe2000fffe03f */
[C---:B----4-:R-:W-:Y:S01]  /*c370*/  LEA R12, P0, R2.reuse, R12, 0x2 ;  /* 0x0000000c020c7211 */ /* 0x050fe200078010ff */
[----:B------:R-:W-:Y:S02]  /*c380*/  UIADD3 UR16, UR8, 0x2a100, URZ ;  /* 0x0002a10008107890 */ /* 0x000fe4000fffe03f */
[----:B------:R-:W-:Y:S01]  /*c390*/  UIADD3 UR8, UR8, 0x2c300, URZ ;  /* 0x0002c30008087890 */ /* 0x000fe2000fffe03f */
[----:B------:R-:W-:Y:S01]  /*c3a0*/  LEA.HI.X R13, R2, R13, R7, 0x2, P0 ;  /* 0x0000000d020d7211 */ /* 0x000fe200000f1407 */
[----:B------:R-:W-:Y:S01]  /*c3b0*/  UMOV UR35, UR43 ;  /* 0x0000002b00237c82 */ /* 0x000fe20008000000 */
[----:B------:R-:W-:Y:S01]  /*c3c0*/  IADD3 R4, P0, R4, 0x1f0, RZ ;  /* 0x000001f004047810 */ /* 0x000fe20007f1e0ff */
[----:B------:R-:W-:Y:S01]  /*c3d0*/  UMOV UR33, UR41 ;  /* 0x0000002900217c82 */ /* 0x000fe20008000000 */
[----:B------:R-:W-:Y:S01]  /*c3e0*/  R2UR UR14, R12 ;  /* 0x000000000c0e72ca */ /* 0x000fe200000e0000 */
[----:B------:R-:W-:Y:S01]  /*c3f0*/  UMOV UR27, UR43 ;  /* 0x0000002b001b7c82 */ /* 0x000fe20008000000 */
[----:B------:R-:W-:Y:S01]  /*c400*/  R2UR UR4, R4 ;  /* 0x00000000040472ca */ /* 0x000fe200000e0000 */
[----:B------:R-:W-:Y:S01]  /*c410*/  IMAD.X R5, RZ, RZ, R5, P0 ;  /* 0x000000ffff057224 */ /* 0x000fe200000e0605 */
[----:B------:R-:W-:Y:S01]  /*c420*/  R2UR UR15, R13 ;  /* 0x000000000d0f72ca */ /* 0x000fe200000e0000 */
[----:B------:R-:W-:Y:S01]  /*c430*/  UMOV UR25, UR41 ;  /* 0x0000002900197c82 */ /* 0x000fe20008000000 */
[----:B------:R-:W-:Y:S01]  /*c440*/  UMOV UR18, 0xc0 ;  /* 0x000000c000127882 */ /* 0x000fe20000000000 */
[----:B------:R-:W-:Y:S01]  /*c450*/  UMOV UR19, UR43 ;  /* 0x0000002b00137c82 */ /* 0x000fe20008000000 */
[----:B------:R-:W-:Y:S01]  /*c460*/  R2UR UR5, R5 ;  /* 0x00000000050572ca */ /* 0x000fe200000e0000 */
[----:B------:R-:W-:Y:S01]  /*c470*/  UMOV UR17, UR41 ;  /* 0x0000002900117c82 */ /* 0x000fe20008000000 */
[----:B------:R-:W-:Y:S01]  /*c480*/  UMOV UR9, UR41 ;  /* 0x0000002900097c82 */ /* 0x000fe20008000000 */
[----:B------:R-:W-:Y:S01]  /*c490*/  UMOV UR10, 0x10 ;  /* 0x00000010000a7882 */ /* 0x000fe20000000000 */
[----:B------:R-:W-:-:S04]  /*c4a0*/  ISETP.NE.AND P0, PT, R18, 0x2, PT ;  /* 0x000000021200780c */ /* 0x000fc80003f05270 */
[----:B------:R-:W-:Y:S02]  /*c4b0*/  SEL R3, RZ, 0x1, P0 ;  /* 0x00000001ff037807 */ /* 0x000fe40000000000 */
[----:B------:R-:W-:Y:S02]  /*c4c0*/  SEL R18, R18, RZ, P0 ;  /* 0x000000ff12127207 */ /* 0x000fe40000000000 */
[----:B------:R-:W-:Y:S01]  /*c4d0*/  LOP3.LUT R6, R6, R3, RZ, 0x3c, !PT ;  /* 0x0000000306067212 */ /* 0x000fe200078e3cff */
[----:B------:R4:W-:Y:S01]  /*c4e0*/  UTMALDG.4D [UR40], [UR4], desc[UR6] ;  /* 0x00000628040075b4 */ /* 0x0009e20008019000 */
[----:B------:R4:W-:Y:S01]  /*c4f0*/  UTMALDG.4D [UR32], [UR4], desc[UR6] ;  /* 0x00000620040075b4 */ /* 0x0009e20008019000 */
[----:B------:R4:W-:Y:S01]  /*c500*/  UTMALDG.4D [UR24], [UR4], desc[UR6] ;  /* 0x00000618040075b4 */ /* 0x0009e20008019000 */
[----:B------:R4:W-:Y:S01]  /*c510*/  UTMALDG.4D [UR16], [UR4], desc[UR6] ;  /* 0x00000610040075b4 */ /* 0x0009e20008019000 */
[----:B------:R4:W-:Y:S02]  /*c520*/  UBLKCP.S.G [UR8], [UR14], UR10 ;  /* 0x000000080e0073ba */ /* 0x0009e4000800020a */
[----:B----4-:R-:W-:Y:S01]  /*c530*/  NOP ;  /* 0x0000000000007918 */ /* 0x010fe20000000000 */
.L_x_27:
[----:B------:R-:W-:Y:S05]  /*c540*/  BSYNC B0 ;  /* 0x0000000000007941 */ /* 0x000fea0003800000 */
.L_x_26:
[----:B------:R-:W-:-:S03]  /*c550*/  UMOV UR4, 0xffffffff ;  /* 0xffffffff00047882 */ /* 0x000fc60000000000 */
[----:B------:R-:W-:Y:S05]  /*c560*/  BRA.DIV UR4, `(.L_x_38) ;  /* 0x0000000604187947 */ /* 0x000fea000b800000 */
[----:B------:R-:W-:-:S13]  /*c570*/  ELECT P6, URZ, PT ;  /* 0x00000000003f782f */ /* 0x000fda00038c0000 */
.L_x_53:
[----:B------:R-:W-:Y:S04]  /*c580*/  BSSY B0, `(.L_x_39) ;  /* 0x000001e000007945 */ /* 0x000fe80003800000 */
[----:B------:R-:W-:Y:S05]  /*c590*/  @!P6 BRA `(.L_x_40) ;  /* 0x000000000070e947 */ /* 0x000fea0003800000 */
[----:B------:R-:W-:-:S04]  /*c5a0*/  LOP3.LUT R0, R0, 0x2, RZ, 0xfc, !PT ;  /* 0x0000000200007812 */ /* 0x000fc800078efcff */
[----:B------:R-:W-:-:S13]  /*c5b0*/  ISETP.NE.AND P1, PT, R0, 0x3, PT ;  /* 0x000000030000780c */ /* 0x000fda0003f25270 */
[----:B------:R-:W-:Y:S05]  /*c5c0*/  @!P1 BRA `(.L_x_41) ;  /* 0x0000000000049947 */ /* 0x000fea0003800000 */
[----:B------:R-:W-:Y:S01]  /*c5d0*/  BPT.TRAP 0x1 ;  /* 0x000000040000795c */ /* 0x000fe20000300000 */
.L_x_41:
[----:B------:R-:W4:Y:S01]  /*c5e0*/  S2R R3, SR_CgaCtaId ;  /* 0x0000000000037919 */ /* 0x000f220000008800 */
[----:B------:R-:W-:-:S04]  /*c5f0*/  MOV R0, 0x400 ;  /* 0x0000040000007802 */ /* 0x000fc80000000f00 */
[----:B----4-:R-:W-:Y:S02]  /*c600*/  LEA R7, R3, R0, 0x18 ;  /* 0x0000000003077211 */ /* 0x010fe400078ec0ff */
[----:B------:R-:W-:-:S03]  /*c610*/  SHF.L.U32 R0, R6, 0x1f, RZ ;  /* 0x0000001f06007819 */ /* 0x000fc600000006ff */
[----:B------:R-:W-:-:S04]  /*c620*/  VIADD R3, R7, 0x31820 ;  /* 0x0003182007037836 */ /* 0x000fc80000000000 */
[----:B------:R-:W-:-:S04]  /*c630*/  IMAD R5, R18, 0x8, R3 ;  /* 0x0000000812057824 */ /* 0x000fc800078e0203 */
[----:B------:R-:W4:Y:S02]  /*c640*/  SYNCS.PHASECHK.TRANS64.TRYWAIT P0, [R5+URZ], R0 ;  /* 0x00000000050075a7 */ /* 0x000f24000800017f */
[----:B----4-:R-:W-:Y:S05]  /*c650*/  @!P0 BRA `(.L_x_42) ;  /* 0x0000000000fc8947 */ /* 0x010fea0003800000 */
.L_x_54:
[----:B------:R-:W-:-:S05]  /*c660*/  VIADD R18, R18, 0x1 ;  /* 0x0000000112127836 */ /* 0x000fca0000000000 */
[----:B------:R-:W-:-:S04]  /*c670*/  ISETP.NE.AND P0, PT, R18, 0x2, PT ;  /* 0x000000021200780c */ /* 0x000fc80003f05270 */
[----:B----4-:R-:W-:Y:S02]  /*c680*/  SEL R5, RZ, 0x1, P0 ;  /* 0x00000001ff057807 */ /* 0x010fe40000000000 */
[----:B------:R-:W-:Y:S02]  /*c690*/  SEL R18, R18, RZ, P0 ;  /* 0x000000ff12127207 */ /* 0x000fe40000000000 */
[----:B------:R-:W-:-:S03]  /*c6a0*/  LOP3.LUT R0, R6, R5, RZ, 0x3c, !PT ;  /* 0x0000000506007212 */ /* 0x000fc600078e3cff */
[----:B------:R-:W-:Y:S01]  /*c6b0*/  IMAD R3, R18, 0x8, R3 ;  /* 0x0000000812037824 */ /* 0x000fe200078e0203 */
[----:B------:R-:W-:-:S04]  /*c6c0*/  SHF.L.U32 R0, R0, 0x1f, RZ ;  /* 0x0000001f00007819 */ /* 0x000fc800000006ff */
[----:B------:R-:W4:Y:S02]  /*c6d0*/  SYNCS.PHASECHK.TRANS64.TRYWAIT P0, [R3+URZ], R0 ;  /* 0x00000000030075a7 */ /* 0x000f24000800017f */
[----:B----4-:R-:W-:Y:S05]  /*c6e0*/  @!P0 BRA `(.L_x_43) ;  /* 0x0000000000ec8947 */ /* 0x010fea0003800000 */
.L_x_55:
[----:B------:R-:W-:Y:S05]  /*c6f0*/  @!P1 BRA `(.L_x_44) ;  /* 0x0000000000049947 */ /* 0x000fea0003800000 */
[----:B------:R-:W-:Y:S01]  /*c700*/  BPT.TRAP 0x1 ;  /* 0x000000040000795c */ /* 0x000fe20000300000 */
.L_x_44:
[----:B------:R-:W-:-:S07]  /*c710*/  SHF.L.U32 R10, R10, 0x1f, RZ ;  /* 0x0000001f0a0a7819 */ /* 0x000fce00000006ff */
.L_x_45:
[----:B------:R1:W1:Y:S02]  /*c720*/  SYNCS.PHASECHK.TRANS64.TRYWAIT P0, [R7+URZ+0x31838], R10 ;  /* 0x0318380a070075a7 */ /* 0x000264000800017f */
[----:B-1----:R-:W-:Y:S05]  /*c730*/  @!P0 NANOSLEEP.SYNCS 0x989680 ;  /* 0x009896800000895d */ /* 0x002fea0003900000 */
[----:B------:R-:W1:Y:S02]  /*c740*/  @!P0 SYNCS.PHASECHK.TRANS64 P0, [R7+URZ+0x31838], R10 ;  /* 0x0318380a070085a7 */ /* 0x000e64000800007f */
[----:B-1----:R-:W-:Y:S05]  /*c750*/  @!P0 BRA `(.L_x_45) ;  /* 0xfffffffc00f08947 */ /* 0x002fea000383ffff */
.L_x_40:
[----:B------:R-:W-:Y:S05]  /*c760*/  BSYNC B0 ;  /* 0x0000000000007941 */ /* 0x000fea0003800000 */
.L_x_39:
[----:B------:R-:W-:Y:S05]  /*c770*/  EXIT ;  /* 0x000000000000794d */ /* 0x000fea0003800000 */
.L_x_7:
[----:B-1----:R-:W-:-:S04]  /*c780*/  IMAD.U32 R8, RZ, RZ, UR60 ;  /* 0x0000003cff087e24 */ /* 0x002fc8000f8e00ff */
[----:B------:R1:W2:Y:S03]  /*c790*/  SYNCS.PHASECHK.TRANS64.TRYWAIT P0, [R8+URZ+0x31800], R3 ;  /* 0x03180003080075a7 */ /* 0x0002a6000800017f */
[----:B--2---:R-:W-:Y:S05]  /*c7a0*/  @!P0 NANOSLEEP.SYNCS 0x989680 ;  /* 0x009896800000895d */ /* 0x004fea0003900000 */
[----:B------:R-:W2:Y:S02]  /*c7b0*/  @!P0 SYNCS.PHASECHK.TRANS64 P0, [R8+URZ+0x31800], R3 ;  /* 0x03180003080085a7 */ /* 0x000ea4000800007f */
[----:B--2---:R-:W-:Y:S05]  /*c7c0*/  @!P0 BRA `(.L_x_7) ;  /* 0xfffffffc00ec8947 */ /* 0x004fea000383ffff */
[----:B------:R-:W-:Y:S05]  /*c7d0*/  BRA `(.L_x_6) ;  /* 0xffffff3c00cc7947 */ /* 0x000fea000383ffff */
.L_x_12:
[----:B--2---:R2:W3:Y:S02]  /*c7e0*/  SYNCS.PHASECHK.TRANS64.TRYWAIT P1, [R17+URZ+0x31810], R10 ;  /* 0x0318100a110075a7 */ /* 0x0044e4000802017f */
[----:B---3--:R-:W-:Y:S05]  /*c7f0*/  @!P1 NANOSLEEP.SYNCS 0x989680 ;  /* 0x009896800000995d */ /* 0x008fea0003900000 */
[----:B------:R-:W3:Y:S02]  /*c800*/  @!P1 SYNCS.PHASECHK.TRANS64 P1, [R17+URZ+0x31810], R10 ;  /* 0x0318100a110095a7 */ /* 0x000ee4000802007f */
[----:B---3--:R-:W-:Y:S05]  /*c810*/  @!P1 BRA `(.L_x_12) ;  /* 0xfffffffc00f09947 */ /* 0x008fea000383ffff */
[----:B------:R-:W-:Y:S05]  /*c820*/  BRA `(.L_x_11) ;  /* 0xffffff48005c7947 */ /* 0x000fea000383ffff */
.L_x_16:
[----:B------:R1:W1:Y:S02]  /*c830*/  SYNCS.PHASECHK.TRANS64.TRYWAIT P1, [R5+URZ+0x31830], R12 ;  /* 0x0318300c050075a7 */ /* 0x000264000802017f */
[----:B-1----:R-:W-:Y:S05]  /*c840*/  @!P1 NANOSLEEP.SYNCS 0x989680 ;  /* 0x009896800000995d */ /* 0x002fea0003900000 */
[----:B------:R-:W1:Y:S02]  /*c850*/  @!P1 SYNCS.PHASECHK.TRANS64 P1, [R5+URZ+0x31830], R12 ;  /* 0x0318300c050095a7 */ /* 0x000e64000802007f */
[----:B-1----:R-:W-:Y:S05]  /*c860*/  @!P1 BRA `(.L_x_16) ;  /* 0xfffffffc00f09947 */ /* 0x002fea000383ffff */
[----:B------:R-:W-:Y:S05]  /*c870*/  BRA `(.L_x_15) ;  /* 0xffffff6c00d47947 */ /* 0x000fea000383ffff */
.L_x_28:
[----:B-1----:R1:W2:Y:S02]  /*c880*/  SYNCS.PHASECHK.TRANS64.TRYWAIT P1, [R8+URZ+0x31820], R7 ;  /* 0x03182007080075a7 */ /* 0x0022a4000802017f */
[----:B--2---:R-:W-:Y:S05]  /*c890*/  @!P1 NANOSLEEP.SYNCS 0x989680 ;  /* 0x009896800000995d */ /* 0x004fea0003900000 */
[----:B------:R-:W2:Y:S02]  /*c8a0*/  @!P1 SYNCS.PHASECHK.TRANS64 P1, [R8+URZ+0x31820], R7 ;  /* 0x03182007080095a7 */ /* 0x000ea4000802007f */
[----:B--2---:R-:W-:Y:S05]  /*c8b0*/  @!P1 BRA `(.L_x_28) ;  /* 0xfffffffc00f09947 */ /* 0x004fea000383ffff */
[----:B------:R-:W-:Y:S05]  /*c8c0*/  BRA `(.L_x_46) ;  /* 0xffffffe800687947 */ /* 0x000fea000383ffff */
.L_x_31:
[----:B-1----:R1:W2:Y:S02]  /*c8d0*/  SYNCS.PHASECHK.TRANS64.TRYWAIT P1, [R8+URZ+0x31838], R5 ;  /* 0x03183805080075a7 */ /* 0x0022a4000802017f */
[----:B--2---:R-:W-:Y:S05]  /*c8e0*/  @!P1 NANOSLEEP.SYNCS 0x989680 ;  /* 0x009896800000995d */ /* 0x004fea0003900000 */
[----:B------:R-:W2:Y:S02]  /*c8f0*/  @!P1 SYNCS.PHASECHK.TRANS64 P1, [R8+URZ+0x31838], R5 ;  /* 0x03183805080095a7 */ /* 0x000ea4000802007f */
[----:B--2---:R-:W-:Y:S05]  /*c900*/  @!P1 BRA `(.L_x_31) ;  /* 0xfffffffc00f09947 */ /* 0x004fea000383ffff */
[----:B------:R-:W-:Y:S05]  /*c910*/  BRA `(.L_x_47) ;  /* 0xfffffff000487947 */ /* 0x000fea000383ffff */
.L_x_33:
[----:B------:R-:W-:-:S07]  /*c920*/  SHF.L.U32 R20, R6, 0x1f, RZ ;  /* 0x0000001f06147819 */ /* 0x000fce00000006ff */
.L_x_48:
[----:B-1----:R1:W2:Y:S02]  /*c930*/  SYNCS.PHASECHK.TRANS64.TRYWAIT P1, [R19+URZ+0x31820], R20 ;  /* 0x03182014130075a7 */ /* 0x0022a4000802017f */
[----:B--2---:R-:W-:Y:S05]  /*c940*/  @!P1 NANOSLEEP.SYNCS 0x989680 ;  /* 0x009896800000995d */ /* 0x004fea0003900000 */
[----:B------:R-:W2:Y:S02]  /*c950*/  @!P1 SYNCS.PHASECHK.TRANS64 P1, [R19+URZ+0x31820], R20 ;  /* 0x03182014130095a7 */ /* 0x000ea4000802007f */
[----:B--2---:R-:W-:Y:S05]  /*c960*/  @!P1 BRA `(.L_x_48) ;  /* 0xfffffffc00f09947 */ /* 0x004fea000383ffff */
[----:B------:R-:W-:Y:S05]  /*c970*/  BRA `(.L_x_49) ;  /* 0xfffffff400107947 */ /* 0x000fea000383ffff */
.L_x_36:
[----:B---3--:R3:W4:Y:S02]  /*c980*/  SYNCS.PHASECHK.TRANS64.TRYWAIT P1, [R8+URZ+0x31838], R11 ;  /* 0x0318380b080075a7 */ /* 0x008724000802017f */
[----:B----4-:R-:W-:Y:S05]  /*c990*/  @!P1 NANOSLEEP.SYNCS 0x989680 ;  /* 0x009896800000995d */ /* 0x010fea0003900000 */
[----:B------:R-:W4:Y:S02]  /*c9a0*/  @!P1 SYNCS.PHASECHK.TRANS64 P1, [R8+URZ+0x31838], R11 ;  /* 0x0318380b080095a7 */ /* 0x000f24000802007f */
[----:B----4-:R-:W-:Y:S05]  /*c9b0*/  @!P1 BRA `(.L_x_36) ;  /* 0xfffffffc00f09947 */ /* 0x010fea000383ffff */
[----:B------:R-:W-:Y:S05]  /*c9c0*/  BRA `(.L_x_50) ;  /* 0xfffffff400f87947 */ /* 0x000fea000383ffff */
.L_x_38:
[----:B------:R-:W-:Y:S01]  /*c9d0*/  BSSY B0, `(.L_x_51) ;  /* 0x0000006000007945 */ /* 0x000fe20003800000 */
[----:B------:R-:W-:-:S07]  /*c9e0*/  IMAD.MOV.U32 R15, RZ, RZ, -0x1 ;  /* 0xffffffffff0f7424 */ /* 0x000fce00078e00ff */
[----:B-123--:R-:W-:Y:S05]  /*c9f0*/  WARPSYNC.COLLECTIVE R15, `(.L_x_52) ;  /* 0x000000000f0c7348 */ /* 0x00efea0003c00000 */
[----:B------:R-:W-:Y:S02]  /*ca00*/  ELECT P6, UR62, PT ;  /* 0x00000000003e782f */ /* 0x000fe400038c0000 */
[----:B------:R-:W-:Y:S01]  /*ca10*/  MOV R14, UR62 ;  /* 0x0000003e000e7c02 */ /* 0x000fe20008000f00 */
[----:B-123--:R-:W-:Y:S10]  /*ca20*/  ENDCOLLECTIVE ;  /* 0x000000000000791b */ /* 0x00eff40003800000 */
.L_x_52:
[----:B------:R-:W-:Y:S05]  /*ca30*/  BSYNC B0 ;  /* 0x0000000000007941 */ /* 0x000fea0003800000 */
.L_x_51:
[----:B------:R-:W-:Y:S05]  /*ca40*/  BRA `(.L_x_53) ;  /* 0xfffffff800cc7947 */ /* 0x000fea000383ffff */
.L_x_42:
[----:B----4-:R4:W1:Y:S02]  /*ca50*/  SYNCS.PHASECHK.TRANS64.TRYWAIT P0, [R5+URZ], R0 ;  /* 0x00000000050075a7 */ /* 0x010864000800017f */
[----:B-1----:R-:W-:Y:S05]  /*ca60*/  @!P0 NANOSLEEP.SYNCS 0x989680 ;  /* 0x009896800000895d */ /* 0x002fea0003900000 */
[----:B------:R-:W1:Y:S02]  /*ca70*/  @!P0 SYNCS.PHASECHK.TRANS64 P0, [R5+URZ], R0 ;  /* 0x00000000050085a7 */ /* 0x000e64000800007f */
[----:B-1----:R-:W-:Y:S05]  /*ca80*/  @!P0 BRA `(.L_x_42) ;  /* 0xfffffffc00f08947 */ /* 0x002fea000383ffff */
[----:B------:R-:W-:Y:S05]  /*ca90*/  BRA `(.L_x_54) ;  /* 0xfffffff800f07947 */ /* 0x000fea000383ffff */
.L_x_43:
[----:B----4-:R4:W1:Y:S02]  /*caa0*/  SYNCS.PHASECHK.TRANS64.TRYWAIT P0, [R3+URZ], R0 ;  /* 0x00000000030075a7 */ /* 0x010864000800017f */
[----:B-1----:R-:W-:Y:S05]  /*cab0*/  @!P0 NANOSLEEP.SYNCS 0x989680 ;  /* 0x009896800000895d */ /* 0x002fea0003900000 */
[----:B------:R-:W1:Y:S02]  /*cac0*/  @!P0 SYNCS.PHASECHK.TRANS64 P0, [R3+URZ], R0 ;  /* 0x00000000030085a7 */ /* 0x000e64000800007f */
[----:B-1----:R-:W-:Y:S05]  /*cad0*/  @!P0 BRA `(.L_x_43) ;  /* 0xfffffffc00f08947 */ /* 0x002fea000383ffff */
[----:B------:R-:W-:Y:S05]  /*cae0*/  BRA `(.L_x_55) ;  /* 0xfffffffc00007947 */ /* 0x000fea000383ffff */
.L_x_56:
[----:B------:R-:W-:-:S00]  /*caf0*/  BRA `(.L_x_56) ;  /* 0xfffffffc00fc7947 */ /* 0x000fc0000383ffff */
[----:B------:R-:W-:-:S00]  /*cb00*/  NOP ;  /* 0x0000000000007918 */ /* 0x000fc00000000000 */
[----:B------:R-:W-:-:S00]  /*cb10*/  NOP ;  /* 0x0000000000007918 */ /* 0x000fc00000000000 */
[----:B------:R-:W-:-:S00]  /*cb20*/  NOP ;  /* 0x0000000000007918 */ /* 0x000fc00000000000 */
[----:B------:R-:W-:-:S00]  /*cb30*/  NOP ;  /* 0x0000000000007918 */ /* 0x000fc00000000000 */
[----:B------:R-:W-:-:S00]  /*cb40*/  NOP ;  /* 0x0000000000007918 */ /* 0x000fc00000000000 */
[----:B------:R-:W-:-:S00]  /*cb50*/  NOP ;  /* 0x0000000000007918 */ /* 0x000fc00000000000 */
[----:B------:R-:W-:-:S00]  /*cb60*/  NOP ;  /* 0x0000000000007918 */ /* 0x000fc00000000000 */
[----:B------:R-:W-:-:S00]  /*cb70*/  NOP ;  /* 0x0000000000007918 */ /* 0x000fc00000000000 */
.L_x_2197:


//--------------------- .text._ZN7cutlass13device_kernelIN5flash11enable_sm90INS1_16FlashAttnBwdSm90INS1_25CollectiveMainloopBwdSm90ILi2ELi1ELi1EN4cute5tupleIJNS5_1CILi1EEES8_S8_EEENS6_IJNS7_ILi64EEENS7_ILi80EEENS7_ILi256EEEEEENS_6half_tEfNS_4arch4Sm90ELb0ELb0ELb1ELb0ELb0ELb0ELb1ELb1ELi2ELi1ELi1ELi1ELb0EEENS1_24CollectiveEpilogueBwdGQAISD_fSG_Li256ELb0ELb0EEENS1_19SingleTileSchedulerILb0ELb0ELb0ELi80EEEEEEEEEvNT_6ParamsE --------------------------
	.section	.text._ZN7cutlass13device_kernelIN5flash11enable_sm90INS1_16FlashAttnBwdSm90INS1_25CollectiveMainloopBwdSm90ILi2ELi1ELi1EN4cute5tupleIJNS5_1CILi1EEES8_S8_EEENS6_IJNS7_ILi64EEENS7_ILi80EEENS7_ILi256EEEEEENS_6half_tEfNS_4arch4Sm90ELb0ELb0ELb1ELb0ELb0ELb0ELb1ELb1ELi2ELi1ELi1ELi1ELb0EEENS1_24CollectiveEpilogueBwdGQAISD_fSG_Li256ELb0ELb0EEENS1_19SingleTileSchedulerILb0ELb0ELb0ELi80EEEEEEEEEvNT_6ParamsE,"ax",@progbits
	.align	128
.text._ZN7cutlass13device_kernelIN5flash11enable_sm90INS1_16FlashAttnBwdSm90INS1_25CollectiveMainloopBwdSm90ILi2ELi1ELi1EN4cute5tupleIJNS5_1CILi1EEES8_S8_EEENS6_IJNS7_ILi64EEENS7_ILi80EEENS7_ILi256EEEEEENS_6half_tEfNS_4arch4Sm90ELb0ELb0ELb1ELb0ELb0ELb0ELb1ELb1ELi2ELi1ELi1ELi1ELb0EEENS1_24CollectiveEpilogueBwdGQAISD_fSG_Li256ELb0ELb0EEENS1_19SingleTileSchedulerILb0ELb0ELb0ELi80EEEEEEEEEvNT_6ParamsE:
        .type           _ZN7cutlass13device_kernelIN5flash11enable_sm90INS1_16FlashAttnBwdSm90INS1_25CollectiveMainloopBwdSm90ILi2ELi1ELi1EN4cute5tupleIJNS5_1CILi1EEES8_S8_EEENS6_IJNS7_ILi64EEENS7_ILi80EEENS7_ILi256EEEEEENS_6half_tEfNS_4arch4Sm90ELb0ELb0ELb1ELb0ELb0ELb0ELb1ELb1ELi2ELi1ELi1ELi1ELb0EEENS1_24CollectiveEpilogueBwdGQAISD_fSG_Li256ELb0ELb0EEENS1_19SingleTileSchedulerILb0ELb0ELb0ELi80EEEEEEEEEvNT_6ParamsE,@function
        .size           _ZN7cutlass13device_kernelIN5flash11enable_sm90INS1_16FlashAttnBwdSm90INS1_25CollectiveMainloopBwdSm90ILi2ELi1ELi1EN4cute5tupleIJNS5_1CILi1EEES8_S8_EEENS6_IJNS7_ILi64EEENS7_ILi80EEENS7_ILi256EEEEEENS_6half_tEfNS_4arch4Sm90ELb0ELb0ELb1ELb0ELb0ELb0ELb1ELb1ELi2ELi1ELi1ELi1ELb0EEENS1_24CollectiveEpilogueBwdGQAISD_fSG_Li256ELb0ELb0EEENS1_19SingleTileSchedulerILb0ELb0ELb0ELi80EEEEEEEEEvNT_6ParamsE,(.L_x_2198 - _ZN7cutlass13device_kernelIN5flash11enable_sm90INS1_16FlashAttnBwdSm90INS1_25CollectiveMainloopBwdSm90ILi2ELi1ELi1EN4cute5tupleIJNS5_1CILi1EEES8_S8_EEENS6_IJNS7_ILi64EEENS7_ILi80EEENS7_ILi256EEEEEENS_6half_tEfNS_4arch4Sm90ELb0ELb0ELb1ELb0ELb0ELb0ELb1ELb1ELi2ELi1ELi1ELi1ELb0EEENS1_24CollectiveEpilogueBwdGQAISD_fSG_Li256ELb0ELb0EEENS1_19SingleTileSchedulerILb0ELb0ELb0ELi80EEEEEEEEEvNT_6ParamsE)
        .other          _ZN7cutlass13device_kernelIN5flash11enable_sm90INS1_16FlashAttnBwdSm90INS1_25CollectiveMainloopBwdSm90ILi2ELi1ELi1EN4cute5tupleIJNS5_1CILi1EEES8_S8_EEENS6_IJNS7_ILi64EEENS7_ILi80EEENS7_ILi256EEEEEENS_6half_tEfNS_4arch4Sm90ELb0ELb0ELb1ELb0ELb0ELb0ELb1ELb1ELi2ELi1ELi1ELi1ELb0EEENS1_24CollectiveEpilogueBwdGQAISD_fSG_Li256ELb0ELb0EEENS1_19SingleTileSchedulerILb0ELb0ELb0ELi80EEEEEEEEEvNT_6ParamsE,@"STO_CUDA_ENTRY STV_DEFAULT"
_ZN7cutlass13device_kernelIN5flash11enable_sm90INS1_16FlashAttnBwdSm90INS1_25CollectiveMainloopBwdSm90ILi2ELi1ELi1EN4cute5tupleIJNS5_1CILi1EEES8_S8_EEENS6_IJNS7_ILi64EEENS7_ILi80EEENS7_ILi256EEEEEENS_6half_tEfNS_4arch4Sm90ELb0ELb0ELb1ELb0ELb0ELb0ELb1ELb1ELi2ELi1ELi1ELi1ELb0EEENS1_24CollectiveEpilogueBwdGQAISD_fSG_Li256ELb0ELb0EEENS1_19SingleTileSchedulerILb0ELb0ELb0ELi80EEEEEEEEEvNT_6ParamsE:
        /* <DEDUP_REMOVED lines=14> */
[----:B------:R-:W-:-:S02]  /*00e0*/  UIADD3.X UR7, URZ, UR5, URZ, UP0, !UPT ;  /* 0x000000053f077290 */ /* 0x000fc400087fe43f */
[----:B------:R-:W-:Y:S02]  /*00f0*/  UIADD3.X UR9, URZ, UR5, URZ, UP1, !UPT ;  /* 0x000000053f097290 */ /* 0x000fe40008ffe43f */
[----:B------:R-:W-:Y:S02]  /*0100*/  UIADD3.X UR11, URZ, UR5, URZ, UP2, !UPT ;  /* 0x000000053f0b7290 */ /* 0x000fe400097fe43f */
[----:B------:R-:W-:-:S03]  /*0110*/  UIADD3.X UR5, URZ, UR5, URZ, UP3, !UPT ;  /* 0x000000053f057290 */ /* 0x000fc60009ffe43f */
[----:B------:R1:W-:Y:S02]  /*0120*/  UTMACCTL.PF [UR6] ;  /* 0x00000000060079b9 */ /* 0x0003e40008040000 */
[----:B------:R1:W-:Y:S02]  /*0130*/  UTMACCTL.PF [UR8] ;  /* 0x00000000080079b9 */ /* 0x0003e40008040000 */
[----:B------:R1:W-:Y:S02]  /*0140*/  UTMACCTL.PF [UR10] ;  /* 0x000000000a0079b9 */ /* 0x0003e40008040000 */
[----:B------:R1:W-:Y:S02]  /*0150*/  UTMACCTL.PF [UR4] ;  /* 0x00000000040079b9 */ /* 0x0003e40008040000 */
[----:B-1----:R-:W-:Y:S01]  /*0160*/  NOP ;  /* 0x0000000000007918 */ /* 0x002fe20000000000 */
.L_x_58:
[----:B------:R-:W-:Y:S05]  /*0170*/  BSYNC B0 ;  /* 0x0000000000007941 */ /* 0x000fea0003800000 */
.L_x_57:
        /* <DEDUP_REMOVED lines=34> */
.L_x_59:
        /* <DEDUP_REMOVED lines=20> */
.L_x_60:
[----:B-1----:R-:W-:Y:S01]  /*04e0*/  ISETP.NE.AND P0, PT, R2, RZ, PT ;  /* 0x000000ff0200720c */ /* 0x002fe20003f05270 */
[----:B------:R-:W-:Y:S01]  /*04f0*/  IMAD.MOV.U32 R19, RZ, RZ, 0x1 ;  /* 0x00000001ff137424 */ /* 0x000fe200078e00ff */
[----:B------:R-:W-:Y:S01]  /*0500*/  NOP ;  /* 0x0000000000007918 */ /* 0x000fe20000000000 */
[----:B------:R-:W-:Y:S01]  /*0510*/  BSSY B0, `(.L_x_61) ;  /* 0x00009f7000007945 */ /* 0x000fe20003800000 */
[----:B------:R-:W-:Y:S02]  /*0520*/  LOP3.LUT R21, R4, 0x7f, RZ, 0xc0, !PT ;  /* 0x0000007f04157812 */ /* 0x000fe400078ec0ff */
[----:B------:R-:W-:Y:S01]  /*0530*/  SEL R19, R19, 0x2, !P0 ;  /* 0x0000000213137807 */ /* 0x000fe20004000000 */
[----:B--23--:R-:W-:Y:S06]  /*0540*/  BAR.SYNC.DEFER_BLOCKING 0x0 ;  /* 0x0000000000007b1d */ /* 0x00cfec0000010000 */
[----:B------:R-:W-:Y:S05]  /*0550*/  @!P0 BRA `(.L_x_62) ;  /* 0x0000008400c48947 */ /* 0x000fea0003800000 */
.L_x_63:
[----:B------:R-:W-:-:S08]  /*0560*/  NOP ;  /* 0x0000000000007918 */ /* 0x000fd00000000000 */
[----:B------:R-:W1:Y:S02]  /*0570*/  USETMAXREG.TRY_ALLOC.CTAPOOL UP0, 0xf0 ;  /* 0x000000f0000079c8 */ /* 0x000e640008000600 */
[----:B-1----:R-:W-:-:S13]  /*0580*/  PLOP3.LUT P0, PT, PT, PT, UP0, 0x80, 0x0 ;  /* 0x000000000000781c */ /* 0x002fda0003f0f008 */
[----:B------:R-:W-:Y:S05]  /*0590*/  @!P0 BRA `(.L_x_63) ;  /* 0xfffffffc00f08947 */ /* 0x000fea000383ffff */
[----:B------:R-:W1:Y:S02]  /*05a0*/  S2UR UR4, SR_CTAID.Z ;  /* 0x00000000000479c3 */ /* 0x000e640000002700 */
[----:B-1----:R-:W-:-:S13]  /*05b0*/  ISETP.LE.AND P0, PT, RZ, UR4, PT ;  /* 0x00000004ff007c0c */ /* 0x002fda000bf03270 */
[----:B------:R-:W-:Y:S05]  /*05c0*/  @!P0 BRA `(.L_x_64) ;  /* 0x0000009c00ac8947 */ /* 0x000fea0003800000 */
[----:B------:R-:W1:Y:S01]  /*05d0*/  S2R R0, SR_TID.X ;  /* 0x0000000000007919 */ /* 0x000e620000002100 */
[----:B------:R-:W2:Y:S01]  /*05e0*/  S2UR UR4, SR_CgaCtaId ;  /* 0x00000000000479c3 */ /* 0x000ea20000008800 */
[----:B------:R-:W-:Y:S01]  /*05f0*/  UMOV UR60, 0x400 ;  /* 0x00000400003c7882 */ /* 0x000fe20000000000 */
[----:B------:R-:W-:Y:S01]  /*0600*/  SHF.L.U32 R11, RZ, 0x1f, RZ ;  /* 0x0000001fff0b7819 */ /* 0x000fe200000006ff */
[----:B--2---:R-:W-:Y:S01]  /*0610*/  ULEA UR60, UR4, UR60, 0x18 ;  /* 0x0000003c043c7291 */ /* 0x004fe2000f8ec03f */
[----:B-1----:R-:W-:-:S08]  /*0620*/  VIADD R0, R0, 0xffffff80 ;  /* 0xffffff8000007836 */ /* 0x002fd00000000000 */
[----:B------:R-:W1:Y:S01]  /*0630*/  SYNCS.PHASECHK.TRANS64.TRYWAIT P0, [UR60+0x31800], R11 ;  /* 0x0318000bff0075a7 */ /* 0x000e62000800017c */
[----:B------:R-:W-:-:S04]  /*0640*/  SHF.R.S32.HI R3, RZ, 0x1f, R0 ;  /* 0x0000001fff037819 */ /* 0x000fc80000011400 */
[----:B------:R-:W-:-:S04]  /*0650*/  LEA.HI R2, R3, R0, RZ, 0x7 ;  /* 0x0000000003027211 */ /* 0x000fc800078f38ff */
[----:B------:R-:W-:Y:S02]  /*0660*/  SHF.R.S32.HI R229, RZ, 0x7, R2 ;  /* 0x00000007ffe57819 */ /* 0x000fe40000011402 */
[----:B------:R-:W-:-:S03]  /*0670*/  LOP3.LUT R5, R2, 0xffffff80, RZ, 0xc0, !PT ;  /* 0xffffff8002057812 */ /* 0x000fc600078ec0ff */
[----:B------:R-:W2:Y:S02]  /*0680*/  SHFL.IDX PT, R4, R229, RZ, 0x1f ;  /* 0x00001fffe5047589 */ /* 0x000ea400000e0000 */
[----:B------:R-:W-:-:S05]  /*0690*/  IMAD.IADD R6, R0, 0x1, -R5 ;  /* 0x0000000100067824 */ /* 0x000fca00078e0a05 */
[----:B------:R-:W-:-:S04]  /*06a0*/  SHF.R.S32.HI R7, RZ, 0x1f, R6 ;  /* 0x0000001fff077819 */ /* 0x000fc80000011406 */
[CC--:B------:R-:W-:Y:S02]  /*06b0*/  LEA.HI R8, R7.reuse, R6.reuse, RZ, 0x2 ;  /* 0x0000000607087211 */ /* 0x0c0fe400078f10ff */
[----:B------:R-:W-:Y:S02]  /*06c0*/  LEA.HI R7, R7, R6, RZ, 0x5 ;  /* 0x0000000607077211 */ /* 0x000fe400078f28ff */
[--C-:B------:R-:W-:Y:S02]  /*06d0*/  SHF.R.S32.HI R9, RZ, 0x2, R8.reuse ;  /* 0x00000002ff097819 */ /* 0x100fe40000011408 */
[----:B------:R-:W-:Y:S02]  /*06e0*/  SHF.R.S32.HI R10, RZ, 0x1f, R8 ;  /* 0x0000001fff0a7819 */ /* 0x000fe40000011408 */
[----:B------:R-:W-:Y:S02]  /*06f0*/  SHF.R.S32.HI R7, RZ, 0x5, R7 ;  /* 0x00000005ff077819 */ /* 0x000fe40000011407 */
[----:B------:R-:W-:-:S02]  /*0700*/  LEA.HI R10, R10, R9, RZ, 0x3 ;  /* 0x000000090a0a7211 */ /* 0x000fc400078f18ff */
[----:B--2---:R-:W-:Y:S02]  /*0710*/  LEA.HI R2, R4, R4, RZ, 0x1 ;  /* 0x0000000404027211 */ /* 0x004fe400078f08ff */
[----:B------:R-:W-:Y:S02]  /*0720*/  LOP3.LUT R10, R10, 0xfffffff8, RZ, 0xc0, !PT ;  /* 0xfffffff80a0a7812 */ /* 0x000fe400078ec0ff */
[----:B------:R-:W-:-:S03]  /*0730*/  LOP3.LUT R5, R2, 0xfffffffe, RZ, 0xc0, !PT ;  /* 0xfffffffe02057812 */ /* 0x000fc600078ec0ff */
[----:B------:R-:W-:Y:S02]  /*0740*/  IMAD.IADD R10, R9, 0x1, -R10 ;  /* 0x00000001090a7824 */ /* 0x000fe400078e0a0a */
[----:B------:R-:W-:Y:S01]  /*0750*/  IMAD.IADD R4, R4, 0x1, -R5 ;  /* 0x0000000104047824 */ /* 0x000fe200078e0a05 */
[----:B-1----:R-:W-:Y:S06]  /*0760*/  @P0 BRA `(.L_x_65) ;  /* 0x0000000000080947 */ /* 0x002fec0003800000 */
[----:B------:R-:W1:Y:S02]  /*0770*/  SYNCS.PHASECHK.TRANS64.TRYWAIT P0, [UR60+0x31800], R11 ;  /* 0x0318000bff0075a7 */ /* 0x000e64000800017c */
[----:B-1----:R-:W-:Y:S05]  /*0780*/  @!P0 BRA `(.L_x_66) ;  /* 0x0000009c00448947 */ /* 0x002fea0003800000 */
.L_x_65:
[----:B------:R-:W-:Y:S01]  /*0790*/  IMAD R228, R7, 0x10, R10 ;  /* 0x0000001007e47824 */ /* 0x000fe200078e020a */
[----:B------:R-:W-:Y:S01]  /*07a0*/  CS2R R56, SRZ ;  /* 0x0000000000387805 */ /* 0x000fe2000001ff00 */
[----:B------:R-:W2:Y:S01]  /*07b0*/  LDC R10, c[0x0][0x280] ;  /* 0x0000a000ff0a7b82 */ /* 0x000ea20000000800 */
        /* <DEDUP_REMOVED lines=23> */
[----:B--2---:R-:W-:Y:S02]  /*0930*/  ISETP.GE.AND P0, PT, R10, 0x1, PT ;  /* 0x000000010a00780c */ /* 0x004fe40003f06270 */
        /* <DEDUP_REMOVED lines=55> */
[----:B------:R-:W-:Y:S01]  /*0cb0*/  CS2R R134, SRZ ;  /* 0x0000000000867805 */ /* 0x000fe2000001ff00 */
[----:B------:R-:W-:Y:S01]  /*0cc0*/  IMAD.SHL.U32 R230, R6, 0x4, RZ ;  /* 0x0000000406e67824 */ /* 0x000fe200078e00ff */
[----:B------:R-:W-:Y:S06]  /*0cd0*/  @!P0 BRA `(.L_x_67) ;  /* 0x0000007000a48947 */ /* 0x000fec0003800000 */
[----:B------:R-:W2:Y:S01]  /*0ce0*/  S2R R9, SR_CTAID.X ;  /* 0x0000000000097919 */ /* 0x000ea20000002500 */
[----:B------:R-:W2:Y:S01]  /*0cf0*/  LDC R12, c[0x0][0x290] ;  /* 0x0000a400ff0c7b82 */ /* 0x000ea20000000800 */
[CC--:B-1----:R-:W-:Y:S01]  /*0d00*/  LEA.HI R2, R3.reuse, R0.reuse, RZ, 0x5 ;  /* 0x0000000003027211 */ /* 0x0c2fe200078f28ff */
[----:B------:R-:W-:Y:S01]  /*0d10*/  IMAD.MOV.U32 R18, RZ, RZ, RZ ;  /* 0x000000ffff127224 */ /* 0x000fe200078e00ff */
[----:B------:R-:W-:Y:S01]  /*0d20*/  LEA.HI R3, R3, R0, RZ, 0x4 ;  /* 0x0000000003037211 */ /* 0x000fe200078f20ff */
[----:B------:R-:W-:Y:S01]  /*0d30*/  IMAD.MOV.U32 R17, RZ, RZ, RZ ;  /* 0x000000ffff117224 */ /* 0x000fe200078e00ff */
[--C-:B------:R-:W-:Y:S02]  /*0d40*/  SHF.R.S32.HI R5, RZ, 0x5, R2.reuse ;  /* 0x00000005ff057819 */ /* 0x100fe40000011402 */
[----:B------:R-:W-:Y:S02]  /*0d50*/  CS2R R142, SRZ ;  /* 0x00000000008e7805 */ /* 0x000fe4000001ff00 */
[----:B------:R-:W-:-:S02]  /*0d60*/  SHF.R.S32.HI R2, RZ, 0x1f, R2 ;  /* 0x0000001fff027819 */ /* 0x000fc40000011402 */
[----:B------:R-:W-:Y:S02]  /*0d70*/  CS2R R140, SRZ ;  /* 0x00000000008c7805 */ /* 0x000fe4000001ff00 */
[----:B------:R-:W-:Y:S02]  /*0d80*/  LOP3.LUT R3, R3, 0xffffff0, RZ, 0xc0, !PT ;  /* 0x0ffffff003037812 */ /* 0x000fe400078ec0ff */
[----:B------:R-:W-:Y:S02]  /*0d90*/  CS2R R138, SRZ ;  /* 0x00000000008a7805 */ /* 0x000fe4000001ff00 */
[----:B------:R-:W-:Y:S02]  /*0da0*/  LEA.HI R2, R2, R5, RZ, 0x2 ;  /* 0x0000000502027211 */ /* 0x000fe400078f10ff */
[----:B------:R-:W-:Y:S02]  /*0db0*/  CS2R R136, SRZ ;  /* 0x0000000000887805 */ /* 0x000fe4000001ff00 */
[----:B------:R-:W-:Y:S01]  /*0dc0*/  LOP3.LUT R7, R8, 0xfffffffc, RZ, 0xc0, !PT ;  /* 0xfffffffc08077812 */ /* 0x000fe200078ec0ff */
[----:B------:R-:W-:Y:S01]  /*0dd0*/  IMAD.IADD R0, R0, 0x1, -R3 ;  /* 0x0000000100007824 */ /* 0x000fe200078e0a03 */
[----:B------:R-:W-:-:S02]  /*0de0*/  LOP3.LUT R2, R2, 0xfffffc, RZ, 0xc0, !PT ;  /* 0x00fffffc02027812 */ /* 0x000fc400078ec0ff */
[----:B------:R-:W-:Y:S02]  /*0df0*/  CS2R R158, SRZ ;  /* 0x00000000009e7805 */ /* 0x000fe4000001ff00 */
[----:B------:R-:W-:Y:S01]  /*0e00*/  LEA.HI R8, R229, R229, RZ, 0x1 ;  /* 0x000000e5e5087211 */ /* 0x000fe200078f08ff */
[----:B------:R-:W-:Y:S01]  /*0e10*/  IMAD.IADD R7, R6, 0x1, -R7 ;  /* 0x0000000106077824 */ /* 0x000fe200078e0a07 */
[----:B------:R-:W-:Y:S01]  /*0e20*/  LOP3.LUT R19, R19, 0x1, RZ, 0xfc, !PT ;  /* 0x0000000113137812 */ /* 0x000fe200078efcff */
[----:B------:R-:W-:Y:S01]  /*0e30*/  VIADD R6, R10, 0x3f ;  /* 0x0000003f0a067836 */ /* 0x000fe20000000000 */
[----:B------:R-:W-:Y:S01]  /*0e40*/  LOP3.LUT R8, R8, 0xfffffffe, RZ, 0xc0, !PT ;  /* 0xfffffffe08087812 */ /* 0x000fe200078ec0ff */
[----:B------:R-:W-:Y:S01]  /*0e50*/  IMAD.IADD R5, R5, 0x1, -R2 ;  /* 0x0000000105057824 */ /* 0x000fe200078e0a02 */
[----:B------:R-:W-:Y:S01]  /*0e60*/  CS2R R156, SRZ ;  /* 0x00000000009c7805 */ /* 0x000fe2000001ff00 */
[C---:B------:R-:W-:Y:S01]  /*0e70*/  IMAD R0, R229.reuse, 0x40, R0 ;  /* 0x00000040e5007824 */ /* 0x040fe200078e0200 */
[----:B------:R-:W-:Y:S01]  /*0e80*/  SHF.R.S32.HI R3, RZ, 0x1f, R6 ;  /* 0x0000001fff037819 */ /* 0x000fe20000011406 */
[----:B------:R-:W-:Y:S01]  /*0e90*/  IMAD.IADD R8, R229, 0x1, -R8 ;  /* 0x00000001e5087824 */ /* 0x000fe200078e0a08 */
[----:B------:R-:W-:Y:S01]  /*0ea0*/  CS2R R154, SRZ ;  /* 0x00000000009a7805 */ /* 0x000fe2000001ff00 */
[----:B------:R-:W-:Y:S01]  /*0eb0*/  IMAD R0, R5, 0x10, R0 ;  /* 0x0000001005007824 */ /* 0x000fe200078e0200 */
[----:B------:R-:W-:Y:S01]  /*0ec0*/  LEA.HI R231, R3, R6, RZ, 0x6 ;  /* 0x0000000603e77211 */ /* 0x000fe200078f30ff */
[----:B------:R-:W-:Y:S01]  /*0ed0*/  IMAD.MOV.U32 R3, RZ, RZ, RZ ;  /* 0x000000ffff037224 */ /* 0x000fe200078e00ff */
[----:B------:R-:W-:Y:S01]  /*0ee0*/  CS2R R152, SRZ ;  /* 0x0000000000987805 */ /* 0x000fe2000001ff00 */
[----:B--2---:R-:W-:Y:S01]  /*0ef0*/  IMAD R9, R9, -0x50, R12 ;  /* 0xffffffb009097824 */ /* 0x004fe200078e020c */
[----:B------:R-:W-:Y:S01]  /*0f00*/  CS2R R174, SRZ ;  /* 0x0000000000ae7805 */ /* 0x000fe2000001ff00 */
[----:B------:R-:W-:Y:S01]  /*0f10*/  IMAD.SHL.U32 R0, R0, 0x8, RZ ;  /* 0x0000000800007824 */ /* 0x000fe200078e00ff */
[----:B------:R-:W-:Y:S01]  /*0f20*/  CS2R R172, SRZ ;  /* 0x0000000000ac7805 */ /* 0x000fe2000001ff00 */
[----:B------:R-:W-:Y:S01]  /*0f30*/  IMAD R2, R8, -0x8, R9 ;  /* 0xfffffff808027824 */ /* 0x000fe200078e0209 */
[----:B------:R-:W-:-:S02]  /*0f40*/  CS2R R170, SRZ ;  /* 0x0000000000aa7805 */ /* 0x000fc4000001ff00 */
[----:B------:R-:W-:Y:S02]  /*0f50*/  CS2R R168, SRZ ;  /* 0x0000000000a87805 */ /* 0x000fe4000001ff00 */
[----:B------:R-:W-:Y:S01]  /*0f60*/  CS2R R190, SRZ ;  /* 0x0000000000be7805 */ /* 0x000fe2000001ff00 */
[----:B------:R-:W-:Y:S01]  /*0f70*/  IMAD R2, R7, -0x2, R2 ;  /* 0xfffffffe07027824 */ /* 0x000fe200078e0202 */
        /* <DEDUP_REMOVED lines=67> */
[----:B------:R-:W-:Y:S01]  /*13b0*/  SHF.R.S32.HI R231, RZ, 0x6, R231 ;  /* 0x00000006ffe77819 */ /* 0x000fe200000114e7 */
[----:B------:R-:W-:Y:S01]  /*13c0*/  UMOV UR61, URZ ;  /* 0x0000003f003d7c82 */ /* 0x000fe20008000000 */
[----:B------:R-:W-:-:S07]  /*13d0*/  LEA R0, R0, UR60, 0x1 ;  /* 0x0000003c00007c11 */ /* 0x000fce000f8e08ff */
.L_x_78:
[----:B------:R-:W-:-:S13]  /*13e0*/  ISETP.NE.AND P0, PT, R19, 0x3, PT ;  /* 0x000000031300780c */ /* 0x000fda0003f05270 */
[----:B--2---:R-:W-:Y:S05]  /*13f0*/  @!P0 BRA `(.L_x_68) ;  /* 0x0000000000048947 */ /* 0x004fea0003800000 */
[----:B------:R-:W-:Y:S01]  /*1400*/  BPT.TRAP 0x1 ;  /* 0x000000040000795c */ /* 0x000fe20000300000 */
.L_x_68:
[----:B------:R-:W-:Y:S02]  /*1410*/  LEA R16, R3, UR60, 0x3 ;  /* 0x0000003c03107c11 */ /* 0x000fe4000f8e18ff */
[----:B------:R-:W-:-:S04]  /*1420*/  SHF.L.U32 R11, R18, 0x1f, RZ ;  /* 0x0000001f120b7819 */ /* 0x000fc800000006ff */
[----:B------:R1:W2:Y:S01]  /*1430*/  SYNCS.PHASECHK.TRANS64.TRYWAIT P1, [R16+URZ+0x31810], R11 ;  /* 0x0318100b100075a7 */ /* 0x0002a2000802017f */
[----:B------:R-:W-:Y:S05]  /*1440*/  @!P0 BRA `(.L_x_69) ;  /* 0x0000000000048947 */ /* 0x000fea0003800000 */
[----:B------:R-:W-:Y:S01]  /*1450*/  BPT.TRAP 0x1 ;  /* 0x000000040000795c */ /* 0x000fe20000300000 */
.L_x_69:
[----:B------:R-:W-:Y:S01]  /*1460*/  IMAD.U32 R5, RZ, RZ, UR60 ;  /* 0x0000003cff057e24 */ /* 0x000fe2000f8e00ff */
[----:B------:R-:W-:-:S03]  /*1470*/  LEA R6, R4, UR60, 0xa ;  /* 0x0000003c04067c11 */ /* 0x000fc6000f8e50ff */
[----:B------:R-:W-:Y:S01]  /*1480*/  VIADD R7, R5, 0x14100 ;  /* 0x0001410005077836 */ /* 0x000fe20000000000 */
[----:B------:R-:W-:-:S04]  /*1490*/  SHF.R.U32.HI R8, RZ, 0x4, R6 ;  /* 0x00000004ff087819 */ /* 0x000fc80000011606 */
[----:B------:R-:W-:Y:S02]  /*14a0*/  SHF.R.U32.HI R7, RZ, 0x4, R7 ;  /* 0x00000004ff077819 */ /* 0x000fe40000011607 */
[----:B------:R-:W-:Y:S02]  /*14b0*/  LOP3.LUT R9, R8, 0x3fff, RZ, 0xc0, !PT ;  /* 0x00003fff08097812 */ /* 0x000fe400078ec0ff */
[----:B------:R-:W-:Y:S02]  /*14c0*/  LOP3.LUT R8, R7, 0x3fff, RZ, 0xc0, !PT ;  /* 0x00003fff07087812 */ /* 0x000fe400078ec0ff */
[----:B------:R-:W-:Y:S02]  /*14d0*/  LOP3.LUT R7, R9, 0x10000, RZ, 0xfc, !PT ;  /* 0x0001000009077812 */ /* 0x000fe400078efcff */
[----:B------:R-:W-:Y:S01]  /*14e0*/  LOP3.LUT R8, R8, 0x10000, RZ, 0xfc, !PT ;  /* 0x0001000008087812 */ /* 0x000fe200078efcff */
[----:B--2---:R-:W-:Y:S06]  /*14f0*/  @P1 BRA `(.L_x_70) ;  /* 0x0000000000081947 */ /* 0x004fec0003800000 */
[----:B------:R-:W2:Y:S02]  /*1500*/  SYNCS.PHASECHK.TRANS64.TRYWAIT P1, [R16+URZ+0x31810], R11 ;  /* 0x0318100b100075a7 */ /* 0x000ea4000802017f */
[----:B--2---:R-:W-:Y:S05]  /*1510*/  @!P1 BRA `(.L_x_71) ;  /* 0x0000008c00f89947 */ /* 0x004fea0003800000 */
.L_x_70:
[----:B------:R-:W-:Y:S01]  /*1520*/  IMAD R8, R3, 0x800, R8 ;  /* 0x0000080003087824 */ /* 0x000fe200078e0208 */
[C---:B------:R-:W-:Y:S01]  /*1530*/  R2UR UR6, R7.reuse ;  /* 0x00000000070672ca */ /* 0x040fe200000e0000 */
[C---:B------:R-:W-:Y:S01]  /*1540*/  VIADD R9, R7.reuse, 0x80 ;  /* 0x0000008007097836 */ /* 0x040fe20000000000 */
[----:B------:R-:W-:Y:S01]  /*1550*/  WARPGROUP.ARRIVE ;  /* 0x00000000000079c5 */ /* 0x000fe20000000000 */
[----:B------:R-:W-:Y:S01]  /*1560*/  VIADD R10, R7, 0x100 ;  /* 0x00000100070a7836 */ /* 0x000fe20000000000 */
[----:B------:R-:W-:Y:S01]  /*1570*/  R2UR UR4, R8 ;  /* 0x00000000080472ca */ /* 0x000fe200000e0000 */
[----:B------:R-:W-:Y:S01]  /*1580*/  UMOV UR7, 0x40000000 ;  /* 0x4000000000077882 */ /* 0x000fe20000000000 */
[----:B------:R-:W-:Y:S01]  /*1590*/  R2UR UR8, R9 ;  /* 0x00000000090872ca */ /* 0x000fe200000e0000 */
[C---:B------:R-:W-:Y:S01]  /*15a0*/  VIADD R9, R7.reuse, 0x180 ;  /* 0x0000018007097836 */ /* 0x040fe20000000000 */
[----:B------:R-:W-:Y:S01]  /*15b0*/  R2UR UR9, R10 ;  /* 0x000000000a0972ca */ /* 0x000fe200000e0000 */
[----:B------:R-:W-:Y:S01]  /*15c0*/  VIADD R10, R7, 0x200 ;  /* 0x00000200070a7836 */ /* 0x000fe20000000000 */
[----:B------:R-:W-:-:S02]  /*15d0*/  UMOV UR5, 0x40000040 ;  /* 0x4000004000057882 */ /* 0x000fc40000000000 */
[----:B------:R-:W-:Y:S01]  /*15e0*/  R2UR UR10, R9 ;  /* 0x00000000090a72ca */ /* 0x000fe200000e0000 */
[----:B------:R-:W-:Y:S01]  /*15f0*/  VIADD R9, R8, 0x2 ;  /* 0x0000000208097836 */ /* 0x000fe20000000000 */
[----:B------:R-:W-:Y:S01]  /*1600*/  R2UR UR11, R10 ;  /* 0x000000000a0b72ca */ /* 0x000fe200000e0000 */
[----:B------:R-:W-:Y:S02]  /*1610*/  VIADD R10, R7, 0x2 ;  /* 0x00000002070a7836 */ /* 0x000fe40000000000 */
[----:B------:R-:W-:Y:S01]  /*1620*/  HGMMA.64x8x16.F32 R24, gdesc[UR4], RZ, !UPT ;  /* 0x00000000041879f0 */ /* 0x000fe2000c7008ff */
[----:B------:R-:W-:Y:S01]  /*1630*/  UMOV UR7, 0x40000000 ;  /* 0x4000000000077882 */ /* 0x000fe20000000000 */
[----:B------:R-:W-:Y:S02]  /*1640*/  UMOV UR6, UR8 ;  /* 0x0000000800067c82 */ /* 0x000fe40008000000 */
[----:B------:R-:W-:Y:S01]  /*1650*/  HGMMA.64x8x16.F32 R28, gdesc[UR4], RZ, !UPT ;  /* 0x00000000041c79f0 */ /* 0x000fe2000c7008ff */
[----:B------:R-:W-:Y:S01]  /*1660*/  UMOV UR6, UR9 ;  /* 0x0000000900067c82 */ /* 0x000fe20008000000 */
[----:B------:R-:W-:-:S02]  /*1670*/  UMOV UR7, 0x40000000 ;  /* 0x4000000000077882 */ /* 0x000fc40000000000 */
[----:B------:R-:W-:Y:S01]  /*1680*/  HGMMA.64x8x16.F32 R32, gdesc[UR4], RZ, !UPT ;  /* 0x00000000042079f0 */ /* 0x000fe2000c7008ff */
[----:B------:R-:W-:Y:S01]  /*1690*/  UMOV UR6, UR10 ;  /* 0x0000000a00067c82 */ /* 0x000fe20008000000 */
[----:B------:R-:W-:Y:S02]  /*16a0*/  UMOV UR7, 0x40000000 ;  /* 0x4000000000077882 */ /* 0x000fe40000000000 */
[----:B------:R-:W-:Y:S01]  /*16b0*/  HGMMA.64x8x16.F32 R36, gdesc[UR4], RZ, !UPT ;  /* 0x00000000042479f0 */ /* 0x000fe2000c7008ff */
[----:B------:R-:W-:Y:S01]  /*16c0*/  UMOV UR6, UR11 ;  /* 0x0000000b00067c82 */ /* 0x000fe20008000000 */
[----:B------:R-:W-:Y:S02]  /*16d0*/  UMOV UR7, 0x40000000 ;  /* 0x4000000000077882 */ /* 0x000fe40000000000 */
[----:B------:R-:W-:Y:S01]  /*16e0*/  HGMMA.64x8x16.F32 R40, gdesc[UR4], RZ, !UPT ;  /* 0x00000000042879f0 */ /* 0x000fe2000c7008ff */
[----:B------:R-:W-:Y:S01]  /*16f0*/  R2UR UR6, R10 ;  /* 0x000000000a0672ca */ /* 0x000fe200000e0000 */
[----:B------:R-:W-:Y:S01]  /*1700*/  VIADD R10, R7, 0x82 ;  /* 0x00000082070a7836 */ /* 0x000fe20000000000 */
[----:B------:R-:W-:Y:S01]  /*1710*/  R2UR UR4, R9 ;  /* 0x00000000090472ca */ /* 0x000fe200000e0000 */
[C---:B------:R-:W-:Y:S01]  /*1720*/  VIADD R9, R7.reuse, 0x102 ;  /* 0x0000010207097836 */ /* 0x040fe20000000000 */
[----:B------:R-:W-:Y:S01]  /*1730*/  UMOV UR7, 0x40000000 ;  /* 0x4000000000077882 */ /* 0x000fe20000000000 */
        /* <DEDUP_REMOVED lines=9> */
[----:B------:R-:W-:Y:S03]  /*17d0*/  HGMMA.64x8x16.F32 R24, gdesc[UR4], R24 ;  /* 0x00000000041879f0 */ /* 0x000fe60008700818 */
[----:B------:R-:W-:Y:S01]  /*17e0*/  UMOV UR6, UR8 ;  /* 0x0000000800067c82 */ /* 0x000fe20008000000 */
[----:B------:R-:W-:Y:S02]  /*17f0*/  UMOV UR7, 0x40000000 ;  /* 0x4000000000077882 */ /* 0x000fe40000000000 */
[----:B------:R-:W-:Y:S01]  /*1800*/  HGMMA.64x8x16.F32 R28, gdesc[UR4], R28 ;  /* 0x00000000041c79f0 */ /* 0x000fe2000870081c */
[----:B------:R-:W-:Y:S01]  /*1810*/  UMOV UR6, UR9 ;  /* 0x0000000900067c82 */ /* 0x000fe20008000000 */
[----:B------:R-:W-:-:S02]  /*1820*/  UMOV UR7, 0x40000000 ;  /* 0x4000000000077882 */ /* 0x000fc40000000000 */
[----:B------:R-:W-:Y:S01]  /*1830*/  HGMMA.64x8x16.F32 R32, gdesc[UR4], R32 ;  /* 0x00000000042079f0 */ /* 0x000fe20008700820 */
[----:B------:R-:W-:Y:S01]  /*1840*/  UMOV UR6, UR10 ;  /* 0x0000000a00067c82 */ /* 0x000fe20008000000 */
[----:B------:R-:W-:Y:S02]  /*1850*/  UMOV UR7, 0x40000000 ;  /* 0x4000000000077882 */ /* 0x000fe40000000000 */
[----:B------:R-:W-:Y:S01]  /*1860*/  HGMMA.64x8x16.F32 R36, gdesc[UR4], R36 ;  /* 0x00000000042479f0 */ /* 0x000fe20008700824 */
[----:B------:R-:W-:Y:S01]  /*1870*/  UMOV UR6, UR11 ;  /* 0x0000000b00067c82 */ /* 0x000fe20008000000 */
[----:B------:R-:W-:Y:S02]  /*1880*/  UMOV UR7, 0x40000000 ;  /* 0x4000000000077882 */ /* 0x000fe40000000000 */
[----:B------:R-:W-:Y:S01]  /*1890*/  HGMMA.64x8x16.F32 R40, gdesc[UR4], R40 ;  /* 0x00000000042879f0 */ /* 0x000fe20008700828 */
        /* <DEDUP_REMOVED lines=312> */
[----:B------:R-:W-:Y:S01]  /*2c20*/  HGMMA.64x8x16.F32 R24, gdesc[UR4], R24 ;  /* 0x00000000041879f0 */ /* 0x000fe20008700818 */
        /* <DEDUP_REMOVED lines=22> */
[----:B------:R-:W-:Y:S02]  /*2d90*/  R2UR UR10, R10 ;  /* 0x000000000a0a72ca */ /* 0x000fe400000e0000 */
        /* <DEDUP_REMOVED lines=16> */
[C---:B------:R-:W-:Y:S01]  /*2ea0*/  VIADD R9, R7.reuse, 0x806 ;  /* 0x0000080607097836 */ /* 0x040fe20000000000 */
[----:B------:R-:W-:Y:S01]  /*2eb0*/  R2UR UR4, R8 ;  /* 0x00000000080472ca */ /* 0x000fe200000e0000 */
[----:B------:R-:W-:Y:S01]  /*2ec0*/  VIADD R8, R7, 0x886 ;  /* 0x0000088607087836 */ /* 0x000fe20000000000 */
[----:B------:R-:W-:Y:S01]  /*2ed0*/  UMOV UR7, 0x40000000 ;  /* 0x4000000000077882 */ /* 0x000fe20000000000 */
[----:B------:R-:W-:Y:S01]  /*2ee0*/  UMOV UR5, 0x40000040 ;  /* 0x4000004000057882 */ /* 0x000fe20000000000 */
[----:B------:R-:W-:Y:S01]  /*2ef0*/  R2UR UR8, R9 ;  /* 0x00000000090872ca */ /* 0x000fe200000e0000 */
[C---:B------:R-:W-:Y:S01]  /*2f00*/  VIADD R9, R7.reuse, 0x906 ;  /* 0x0000090607097836 */ /* 0x040fe20000000000 */
[----:B------:R-:W-:Y:S01]  /*2f10*/  R2UR UR9, R8 ;  /* 0x00000000080972ca */ /* 0x000fe200000e0000 */
[----:B------:R-:W-:-:S03]  /*2f20*/  VIADD R7, R7, 0x986 ;  /* 0x0000098607077836 */ /* 0x000fc60000000000 */
[----:B------:R-:W-:Y:S02]  /*2f30*/  R2UR UR10, R9 ;  /* 0x00000000090a72ca */ /* 0x000fe400000e0000 */
[----:B------:R-:W-:Y:S01]  /*2f40*/  R2UR UR11, R7 ;  /* 0x00000000070b72ca */ /* 0x000fe200000e0000 */
[----:B------:R-:W-:-:S05]  /*2f50*/  IMAD R7, R3, 0x40, R228 ;  /* 0x0000004003077824 */ /* 0x000fca00078e02e4 */
[----:B------:R-:W-:-:S05]  /*2f60*/  LEA R7, R7, UR60, 0x2 ;  /* 0x0000003c07077c11 */ /* 0x000fca000f8e10ff */
[----:B------:R3:W4:Y:S04]  /*2f70*/  LDS R10, [R7+0x2c100] ;  /* 0x02c10000070a7984 */ /* 0x0007280000000800 */
[----:B------:R3:W1:Y:S01]  /*2f80*/  LDS R8, [R7+0x2c120] ;  /* 0x02c1200007087984 */ /* 0x0006620000000800 */
        /* <DEDUP_REMOVED lines=12> */
[----:B------:R-:W-:Y:S01]  /*3050*/  HGMMA.64x8x16.F32 R40, gdesc[UR4], R40, gsb0 ;  /* 0x00000000042879f0 */ /* 0x000fe20008000828 */
[----:B---3--:R-:W-:Y:S05]  /*3060*/  @!P0 BRA `(.L_x_72) ;  /* 0x0000000000048947 */ /* 0x008fea0003800000 */
[----:B------:R-:W-:Y:S01]  /*3070*/  BPT.TRAP 0x1 ;  /* 0x000000040000795c */ /* 0x000fe20000300000 */
.L_x_72:
[----:B------:R-:W-:-:S04]  /*3080*/  SHF.L.U32 R12, R17, 0x1f, RZ ;  /* 0x0000001f110c7819 */ /* 0x000fc800000006ff */
[----:B------:R3:W1:Y:S01]  /*3090*/  SYNCS.PHASECHK.TRANS64.TRYWAIT P1, [UR60+0x31830], R12 ;  /* 0x0318300cff0075a7 */ /* 0x000662000802017c */
[----:B------:R-:W-:Y:S05]  /*30a0*/  @!P0 BRA `(.L_x_73) ;  /* 0x0000000000048947 */ /* 0x000fea0003800000 */
[----:B------:R-:W-:Y:S01]  /*30b0*/  BPT.TRAP 0x1 ;  /* 0x000000040000795c */ /* 0x000fe20000300000 */
.L_x_73:
[----:B------:R-:W-:Y:S02]  /*30c0*/  VIADD R6, R6, 0xa000 ;  /* 0x0000a00006067836 */ /* 0x000fe40000000000 */
[----:B------:R-:W-:-:S03]  /*30d0*/  VIADD R9, R5, 0x24100 ;  /* 0x0002410005097836 */ /* 0x000fc60000000000 */
[----:B------:R-:W-:Y:S02]  /*30e0*/  SHF.R.U32.HI R6, RZ, 0x4, R6 ;  /* 0x00000004ff067819 */ /* 0x000fe40000011606 */
[----:B------:R-:W-:Y:S02]  /*30f0*/  SHF.R.U32.HI R7, RZ, 0x4, R9 ;  /* 0x00000004ff077819 */ /* 0x000fe40000011609 */
[----:B------:R-:W-:Y:S02]  /*3100*/  LOP3.LUT R6, R6, 0x3fff, RZ, 0xc0, !PT ;  /* 0x00003fff06067812 */ /* 0x000fe400078ec0ff */
[----:B------:R-:W-:Y:S02]  /*3110*/  LOP3.LUT R7, R7, 0x3fff, RZ, 0xc0, !PT ;  /* 0x00003fff07077812 */ /* 0x000fe400078ec0ff */
[----:B------:R-:W-:Y:S02]  /*3120*/  LOP3.LUT R6, R6, 0x10000, RZ, 0xfc, !PT ;  /* 0x0001000006067812 */ /* 0x000fe400078efcff */
[----:B------:R-:W-:Y:S01]  /*3130*/  LOP3.LUT R7, R7, 0x10000, RZ, 0xfc, !PT ;  /* 0x0001000007077812 */ /* 0x000fe200078efcff */
[----:B-1----:R-:W-:Y:S06]  /*3140*/  @P1 BRA `(.L_x_74) ;  /* 0x0000000000081947 */ /* 0x002fec0003800000 */
[----:B------:R-:W1:Y:S02]  /*3150*/  SYNCS.PHASECHK.TRANS64.TRYWAIT P1, [UR60+0x31830], R12 ;  /* 0x0318300cff0075a7 */ /* 0x000e64000802017c */
[----:B-1----:R-:W-:Y:S05]  /*3160*/  @!P1 BRA `(.L_x_75) ;  /* 0x0000007000f89947 */ /* 0x002fea0003800000 */
.L_x_74:
[C---:B--2---:R-:W-:Y:S01]  /*3170*/  VIADD R11, R6.reuse, 0x80 ;  /* 0x00000080060b7836 */ /* 0x044fe20000000000 */
[----:B------:R-:W-:Y:S01]  /*3180*/  R2UR UR4, R7 ;  /* 0x00000000070472ca */ /* 0x000fe200000e0000 */
[C---:B---3--:R-:W-:Y:S01]  /*3190*/  VIADD R12, R6.reuse, 0x100 ;  /* 0x00000100060c7836 */ /* 0x048fe20000000000 */
[C---:B------:R-:W-:Y:S01]  /*31a0*/  R2UR UR6, R6.reuse ;  /* 0x00000000060672ca */ /* 0x040fe200000e0000 */
[----:B------:R-:W-:Y:S01]  /*31b0*/  WARPGROUP.ARRIVE ;  /* 0x00000000000079c5 */ /* 0x000fe20000000000 */
        /* <DEDUP_REMOVED lines=9> */
[----:B------:R-:W-:Y:S01]  /*3250*/  VIADD R12, R7, 0x2 ;  /* 0x00000002070c7836 */ /* 0x000fe20000000000 */
[C---:B------:R-:W-:Y:S01]  /*3260*/  ISETP.GT.AND P1, PT, R2.reuse, RZ, PT ;  /* 0x000000ff0200720c */ /* 0x040fe20003f24270 */
[----:B------:R-:W-:Y:S01]  /*3270*/  HGMMA.64x8x16.F32 R44, gdesc[UR4], RZ, !UPT ;  /* 0x00000000042c79f0 */ /* 0x000fe2000c7008ff */
[----:B------:R-:W-:Y:S01]  /*3280*/  UMOV UR7, 0x40000000 ;  /* 0x4000000000077882 */ /* 0x000fe20000000000 */
[----:B------:R-:W-:Y:S01]  /*3290*/  UMOV UR6, UR8 ;  /* 0x0000000800067c82 */ /* 0x000fe20008000000 */
[----:B------:R-:W-:Y:S01]  /*32a0*/  ISETP.GT.AND P2, PT, R2, 0x1, PT ;  /* 0x000000010200780c */ /* 0x000fe20003f44270 */
[----:B------:R-:W-:Y:S01]  /*32b0*/  HGMMA.64x8x16.F32 R48, gdesc[UR4], RZ, !UPT ;  /* 0x00000000043079f0 */ /* 0x000fe2000c7008ff */
[----:B------:R-:W-:Y:S01]  /*32c0*/  UMOV UR6, UR9 ;  /* 0x0000000900067c82 */ /* 0x000fe20008000000 */
[----:B------:R-:W-:Y:S01]  /*32d0*/  UMOV UR7, 0x40000000 ;  /* 0x4000000000077882 */ /* 0x000fe20000000000 */
[----:B------:R-:W-:Y:S01]  /*32e0*/  LEA R224, R228, UR60, 0x2 ;  /* 0x0000003ce4e07c11 */ /* 0x000fe2000f8e10ff */
[----:B------:R-:W-:Y:S01]  /*32f0*/  HGMMA.64x8x16.F32 R52, gdesc[UR4], RZ, !UPT ;  /* 0x00000000043479f0 */ /* 0x000fe2000c7008ff */
[----:B------:R-:W-:Y:S01]  /*3300*/  UMOV UR6, UR10 ;  /* 0x0000000a00067c82 */ /* 0x000fe20008000000 */
[----:B------:R-:W-:Y:S01]  /*3310*/  UMOV UR7, 0x40000000 ;  /* 0x4000000000077882 */ /* 0x000fe20000000000 */
[C---:B------:R-:W-:Y:S01]  /*3320*/  ISETP.GT.AND P3, PT, R2.reuse, 0x11, PT ;  /* 0x000000110200780c */ /* 0x040fe20003f64270 */
[----:B------:R-:W-:Y:S01]  /*3330*/  HGMMA.64x8x16.F32 R216, gdesc[UR4], RZ, !UPT ;  /* 0x0000000004d879f0 */ /* 0x000fe2000c7008ff */
[----:B------:R-:W-:Y:S01]  /*3340*/  UMOV UR6, UR11 ;  /* 0x0000000b00067c82 */ /* 0x000fe20008000000 */
[----:B------:R-:W-:Y:S01]  /*3350*/  UMOV UR7, 0x40000000 ;  /* 0x4000000000077882 */ /* 0x000fe20000000000 */
[----:B------:R-:W-:Y:S01]  /*3360*/  ISETP.GT.AND P4, PT, R2, 0x31, PT ;  /* 0x000000310200780c */ /* 0x000fe20003f84270 */
        /* <DEDUP_REMOVED lines=11> */
[----:B------:R-:W-:Y:S01]  /*3420*/  ISETP.GT.AND P5, PT, R2, 0x40, PT ;  /* 0x000000400200780c */ /* 0x000fe20003fa4270 */
[----:B------:R-:W-:Y:S01]  /*3430*/  UMOV UR57, 0x40000040 ;  /* 0x4000004000397882 */ /* 0x000fe20000000000 */
[----:B------:R-:W-:Y:S01]  /*3440*/  R2UR UR10, R11 ;  /* 0x000000000b0a72ca */ /* 0x000fe200000e0000 */
[----:B------:R-:W-:Y:S01]  /*3450*/  VIADD R11, R6, 0x4 ;  /* 0x00000004060b7836 */ /* 0x000fe20000000000 */
[----:B------:R-:W-:Y:S01]  /*3460*/  R2UR UR11, R12 ;  /* 0x000000000c0b72ca */ /* 0x000fe200000e0000 */
[----:B------:R-:W-:Y:S01]  /*3470*/  VIADD R12, R7, 0x4 ;  /* 0x00000004070c7836 */ /* 0x000fe20000000000 */
[----:B------:R-:W-:Y:S01]  /*3480*/  ISETP.GT.AND P6, PT, R2, 0x41, PT ;  /* 0x000000410200780c */ /* 0x000fe20003fc4270 */
[----:B------:R-:W-:Y:S01]  /*3490*/  UMOV UR59, 0x40 ;  /* 0x00000040003b7882 */ /* 0x000fe20000000000 */
[----:B------:R-:W-:Y:S01]  /*34a0*/  UMOV UR13, UR57 ;  /* 0x00000039000d7c82 */ /* 0x000fe20008000000 */
[----:B------:R-:W-:Y:S01]  /*34b0*/  UMOV UR15, 0x40 ;  /* 0x00000040000f7882 */ /* 0x000fe20000000000 */
[----:B------:R-:W-:Y:S01]  /*34c0*/  UMOV UR17, UR57 ;  /* 0x0000003900117c82 */ /* 0x000fe20008000000 */
[----:B------:R-:W-:Y:S01]  /*34d0*/  UMOV UR19, 0x40 ;  /* 0x0000004000137882 */ /* 0x000fe20000000000 */
[----:B------:R-:W-:Y:S01]  /*34e0*/  UMOV UR49, 0x40000040 ;  /* 0x4000004000317882 */ /* 0x000fe20000000000 */
        /* <DEDUP_REMOVED lines=8> */
[----:B------:R-:W-:Y:S01]  /*3570*/  HGMMA.64x8x16.F32 R44, gdesc[UR4], R44 ;  /* 0x00000000042c79f0 */ /* 0x000fe2000870082c */
[----:B------:R-:W-:Y:S01]  /*3580*/  UMOV UR6, UR8 ;  /* 0x0000000800067c82 */ /* 0x000fe20008000000 */
[----:B------:R-:W-:Y:S01]  /*3590*/  UMOV UR7, 0x40000000 ;  /* 0x4000000000077882 */ /* 0x000fe20000000000 */
[----:B------:R-:W-:Y:S01]  /*35a0*/  UMOV UR31, 0x40 ;  /* 0x00000040001f7882 */ /* 0x000fe20000000000 */
[----:B------:R-:W-:Y:S01]  /*35b0*/  HGMMA.64x8x16.F32 R48, gdesc[UR4], R48 ;  /* 0x00000000043079f0 */ /* 0x000fe20008700830 */
[----:B------:R-:W-:Y:S01]  /*35c0*/  UMOV UR6, UR9 ;  /* 0x0000000900067c82 */ /* 0x000fe20008000000 */
        /* <DEDUP_REMOVED lines=20> */
[C---:B------:R-:W-:Y:S01]  /*3710*/  VIADD R12, R6.reuse, 0x204 ;  /* 0x00000204060c7836 */ /* 0x040fe20000000000 */
[----:B------:R-:W-:Y:S01]  /*3720*/  UMOV UR39, 0x40 ;  /* 0x0000004000277882 */ /* 0x000fe20000000000 */
[----:B------:R-:W-:Y:S01]  /*3730*/  UMOV UR33, UR25 ;  /* 0x0000001900217c82 */ /* 0x000fe20008000000 */
[----:B------:R-:W-:Y:S01]  /*3740*/  R2UR UR10, R11 ;  /* 0x000000000b0a72ca */ /* 0x000fe200000e0000 */
[----:B------:R-:W-:Y:S01]  /*3750*/  VIADD R11, R6, 0x6 ;  /* 0x00000006060b7836 */ /* 0x000fe20000000000 */
[----:B------:R-:W-:Y:S01]  /*3760*/  R2UR UR11, R12 ;  /* 0x000000000c0b72ca */ /* 0x000fe200000e0000 */
[----:B------:R-:W-:Y:S01]  /*3770*/  VIADD R12, R7, 0x6 ;  /* 0x00000006070c7836 */ /* 0x000fe20000000000 */
[----:B------:R-:W-:Y:S01]  /*3780*/  UMOV UR35, 0x40 ;  /* 0x0000004000237882 */ /* 0x000fe20000000000 */
[----:B------:R-:W-:Y:S01]  /*3790*/  IMAD R5, R4, 0x2800, R5 ;  /* 0x0000280004057824 */ /* 0x000fe200078e0205 */
[----:B------:R-:W-:Y:S01]  /*37a0*/  UMOV UR21, 0x40000040 ;  /* 0x4000004000157882 */ /* 0x000fe20000000000 */
[----:B------:R-:W-:-:S03]  /*37b0*/  UMOV UR23, 0x40 ;  /* 0x0000004000177882 */ /* 0x000fc60000000000 */
[----:B------:R-:W-:-:S04]  /*37c0*/  SHF.R.U32.HI R5, RZ, 0x4, R5 ;  /* 0x00000004ff057819 */ /* 0x000fc80000011605 */
[----:B------:R-:W-:Y:S01]  /*37d0*/  LOP3.LUT R5, R5, 0x3fff, RZ, 0xc0, !PT ;  /* 0x00003fff05057812 */ /* 0x000fe200078ec0ff */
[----:B------:R-:W-:Y:S01]  /*37e0*/  HGMMA.64x8x16.F32 R44, gdesc[UR4], R44 ;  /* 0x00000000042c79f0 */ /* 0x000fe2000870082c */
[----:B------:R-:W-:Y:S01]  /*37f0*/  UMOV UR6, UR8 ;  /* 0x0000000800067c82 */ /* 0x000fe20008000000 */
[----:B------:R-:W-:Y:S02]  /*3800*/  UMOV UR7, 0x40000000 ;  /* 0x4000000000077882 */ /* 0x000fe40000000000 */
        /* <DEDUP_REMOVED lines=321> */
[----:B------:R-:W-:Y:S04]  /*4c20*/  HGMMA.64x8x16.F32 R44, gdesc[UR4], R44 ;  /* 0x00000000042c79f0 */ /* 0x000fe8000870082c */
        /* <DEDUP_REMOVED lines=15> */
[C---:B------:R-:W-:Y:S01]  /*4d20*/  VIADD R11, R6.reuse, 0x886 ;  /* 0x00000886060b7836 */ /* 0x040fe20000000000 */
        /* <DEDUP_REMOVED lines=8> */
[----:B------:R-:W-:Y:S04]  /*4db0*/  HGMMA.64x8x16.F32 R44, gdesc[UR4], R44 ;  /* 0x00000000042c79f0 */ /* 0x000fe8000870082c */
[----:B------:R-:W-:Y:S01]  /*4dc0*/  UMOV UR6, UR8 ;  /* 0x0000000800067c82 */ /* 0x000fe20008000000 */
[----:B------:R-:W-:Y:S01]  /*4dd0*/  UMOV UR7, 0x40000000 ;  /* 0x4000000000077882 */ /* 0x000fe20000000000 */
[----:B------:R-:W-:Y:S01]  /*4de0*/  ULDC UR8, c[0x0][0x75c] ;  /* 0x0001d70000087ab9 */ /* 0x000fe20000000800 */
[----:B------:R-:W-:Y:S01]  /*4df0*/  HGMMA.64x8x16.F32 R48, gdesc[UR4], R48 ;  /* 0x00000000043079f0 */ /* 0x000fe20008700830 */
[----:B------:R-:W-:Y:S01]  /*4e00*/  UMOV UR6, UR9 ;  /* 0x0000000900067c82 */ /* 0x000fe20008000000 */
[----:B------:R-:W-:Y:S01]  /*4e10*/  UMOV UR7, 0x40000000 ;  /* 0x4000000000077882 */ /* 0x000fe20000000000 */
[----:B------:R-:W-:Y:S01]  /*4e20*/  UMOV UR9, UR15 ;  /* 0x0000000f00097c82 */ /* 0x000fe20008000000 */
[----:B------:R-:W-:Y:S01]  /*4e30*/  HGMMA.64x8x16.F32 R52, gdesc[UR4], R52 ;  /* 0x00000000043479f0 */ /* 0x000fe20008700834 */
[----:B------:R-:W-:Y:S01]  /*4e40*/  UMOV UR6, UR10 ;  /* 0x0000000a00067c82 */ /* 0x000fe20008000000 */
[----:B------:R-:W-:-:S02]  /*4e50*/  UMOV UR7, 0x40000000 ;  /* 0x4000000000077882 */ /* 0x000fc40000000000 */
[----:B------:R-:W-:Y:S01]  /*4e60*/  HGMMA.64x8x16.F32 R216, gdesc[UR4], R216 ;  /* 0x0000000004d879f0 */ /* 0x000fe200087008d8 */
[----:B------:R-:W-:Y:S01]  /*4e70*/  UMOV UR6, UR11 ;  /* 0x0000000b00067c82 */ /* 0x000fe20008000000 */
[----:B------:R-:W-:Y:S01]  /*4e80*/  UMOV UR7, 0x40000000 ;  /* 0x4000000000077882 */ /* 0x000fe20000000000 */
[----:B------:R-:W-:Y:S01]  /*4e90*/  UMOV UR11, UR19 ;  /* 0x00000013000b7c82 */ /* 0x000fe20008000000 */
[----:B------:R-:W-:Y:S01]  /*4ea0*/  HGMMA.64x8x16.F32 R220, gdesc[UR4], R220, gsb0 ;  /* 0x0000000004dc79f0 */ /* 0x000fe200080008dc */
[----:B------:R-:W-:Y:S01]  /*4eb0*/  ULDC UR4, c[0x0][0x744] ;  /* 0x0001d10000047ab9 */ /* 0x000fe20000000800 */
[----:B------:R-:W-:Y:S01]  /*4ec0*/  UMOV UR7, 0x40 ;  /* 0x0000004000077882 */ /* 0x000fe20000000000 */
[----:B------:R-:W-:Y:S02]  /*4ed0*/  WARPGROUP.DEPBAR.LE gsb0, 0x1 ;  /* 0x00008000000079c5 */ /* 0x000fe40000010100 */
[----:B------:R-:W-:Y:S01]  /*4ee0*/  FMUL.FTZ R11, R24, UR8 ;  /* 0x00000008180b7c20 */ /* 0x000fe20008410000 */
[----:B------:R-:W-:Y:S01]  /*4ef0*/  FMUL.FTZ R12, R26, UR8 ;  /* 0x000000081a0c7c20 */ /* 0x000fe20008410000 */
[----:B------:R-:W-:Y:S01]  /*4f00*/  FMUL.FTZ R13, R25, UR8 ;  /* 0x00000008190d7c20 */ /* 0x000fe20008410000 */
[----:B------:R-:W-:Y:S01]  /*4f10*/  FMUL.FTZ R15, R27, UR8 ;  /* 0x000000081b0f7c20 */ /* 0x000fe20008410000 */
[----:B------:R-:W1:Y:S01]  /*4f20*/  LDS R14, [R224+0x2c320] ;  /* 0x02c32000e00e7984 */ /* 0x000e620000000800 */
[----:B------:R-:W-:Y:S01]  /*4f30*/  FMUL.FTZ R24, R28, UR8 ;  /* 0x000000081c187c20 */ /* 0x000fe20008410000 */
[----:B------:R-:W2:Y:S01]  /*4f40*/  MUFU.TANH R11, R11 ;  /* 0x0000000b000b7308 */ /* 0x000ea20000002400 */
[----:B------:R-:W-:Y:S01]  /*4f50*/  FMUL.FTZ R26, R29, UR8 ;  /* 0x000000081d1a7c20 */ /* 0x000fe20008410000 */
[----:B------:R-:W-:Y:S01]  /*4f60*/  FMUL.FTZ R29, R32, UR8 ;  /* 0x00000008201d7c20 */ /* 0x000fe20008410000 */
[----:B------:R-:W-:Y:S01]  /*4f70*/  FMUL.FTZ R27, R30, UR8 ;  /* 0x000000081e1b7c20 */ /* 0x000fe20008410000 */
[----:B------:R-:W-:Y:S01]  /*4f80*/  FMUL.FTZ R32, R37, UR8 ;  /* 0x0000000825207c20 */ /* 0x000fe20008410000 */
[----:B------:R-:W-:Y:S01]  /*4f90*/  FMUL.FTZ R28, R31, UR8 ;  /* 0x000000081f1c7c20 */ /* 0x000fe20008410000 */
[----:B------:R-:W-:Y:S01]  /*4fa0*/  FMUL.FTZ R30, R35, UR8 ;  /* 0x00000008231e7c20 */ /* 0x000fe20008410000 */
[----:B------:R-:W-:Y:S01]  /*4fb0*/  FMUL.FTZ R35, R41, UR8 ;  /* 0x0000000829237c20 */ /* 0x000fe20008410000 */
[----:B------:R-:W3:Y:S01]  /*4fc0*/  MUFU.TANH R12, R12 ;  /* 0x0000000c000c7308 */ /* 0x000ee20000002400 */
[----:B------:R-:W-:Y:S01]  /*4fd0*/  FMUL.FTZ R40, R40, UR8 ;  /* 0x0000000828287c20 */ /* 0x000fe20008410000 */
[----:B------:R-:W-:Y:S01]  /*4fe0*/  FMUL.FTZ R31, R36, UR8 ;  /* 0x00000008241f7c20 */ /* 0x000fe20008410000 */
[----:B------:R-:W-:-:S05]  /*4ff0*/  FMUL.FTZ R36, R42, UR8 ;  /* 0x000000082a247c20 */ /* 0x000fca0008410000 */
[----:B------:R-:W5:Y:S01]  /*5000*/  MUFU.TANH R13, R13 ;  /* 0x0000000d000d7308 */ /* 0x000f620000002400 */
[C---:B--2---:R-:W-:Y:S01]  /*5010*/  FSEL R7, R11.reuse, -INF , P1 ;  /* 0xff8000000b077808 */ /* 0x044fe20000800000 */
[----:B------:R-:W-:-:S04]  /*5020*/  FFMA.FTZ R11, -R11, R11, 1 ;  /* 0x3f8000000b0b7423 */ /* 0x000fc8000001010b */
[----:B----4-:R-:W-:Y:S02]  /*5030*/  FFMA.FTZ R25, R7, UR4, -R10 ;  /* 0x0000000407197c23 */ /* 0x010fe4000801080a */
[----:B------:R-:W2:Y:S01]  /*5040*/  MUFU.TANH R15, R15 ;  /* 0x0000000f000f7308 */ /* 0x000ea20000002400 */
[----:B---3--:R-:W-:Y:S02]  /*5050*/  FSEL R7, R12, -INF , P1 ;  /* 0xff8000000c077808 */ /* 0x008fe40000800000 */
[----:B------:R-:W-:-:S03]  /*5060*/  ISETP.GT.AND P1, PT, R2, 0x10, PT ;  /* 0x000000100200780c */ /* 0x000fc60003f24270 */
[----:B------:R-:W-:Y:S02]  /*5070*/  FFMA.FTZ R23, R7, UR4, -R8 ;  /* 0x0000000407177c23 */ /* 0x000fe40008010808 */
[----:B------:R-:W-:Y:S01]  /*5080*/  MUFU.EX2 R25, R25 ;  /* 0x0000001900197308 */ /* 0x000fe20000000800 */
[C---:B-----5:R-:W-:Y:S01]  /*5090*/  FSEL R21, R13.reuse, -INF , P2 ;  /* 0xff8000000d157808 */ /* 0x060fe20001000000 */
[----:B------:R-:W-:-:S04]  /*50a0*/  FFMA.FTZ R13, -R13, R13, 1 ;  /* 0x3f8000000d0d7423 */ /* 0x000fc8000001010d */
[----:B------:R-:W-:Y:S02]  /*50b0*/  FFMA.FTZ R20, R21, UR4, -R10 ;  /* 0x0000000415147c23 */ /* 0x000fe4000801080a */
[----:B------:R-:W3:Y:S01]  /*50c0*/  LDS R21, [R224+0x2c300] ;  /* 0x02c30000e0157984 */ /* 0x000ee20000000800 */
[----:B--2---:R-:W-:Y:S01]  /*50d0*/  FSEL R7, R15, -INF , P2 ;  /* 0xff8000000f077808 */ /* 0x004fe20001000000 */
[----:B------:R-:W-:Y:S02]  /*50e0*/  WARPGROUP.DEPBAR.LE gsb0, 0x0 ;  /* 0x00008000000079c5 */ /* 0x000fe40000010000 */
[----:B------:R-:W-:Y:S01]  /*50f0*/  MUFU.EX2 R23, R23 ;  /* 0x0000001700177308 */ /* 0x000fe20000000800 */
[----:B------:R-:W-:Y:S01]  /*5100*/  ISETP.GT.AND P2, PT, R2, 0x20, PT ;  /* 0x000000200200780c */ /* 0x000fe20003f44270 */
[----:B------:R-:W-:Y:S01]  /*5110*/  FFMA.FTZ R22, R7, UR4, -R8 ;  /* 0x0000000407167c23 */ /* 0x000fe20008010808 */
[--C-:B-1----:R-:W-:Y:S01]  /*5120*/  FADD.FTZ R54, R54, -R14.reuse ;  /* 0x8000000e36367221 */ /* 0x102fe20000010000 */
[--C-:B------:R-:W-:Y:S01]  /*5130*/  FADD.FTZ R51, R51, -R14.reuse ;  /* 0x8000000e33337221 */ /* 0x100fe20000010000 */
[--C-:B------:R-:W-:Y:S01]  /*5140*/  FADD.FTZ R222, R222, -R14.reuse ;  /* 0x8000000edede7221 */ /* 0x100fe20000010000 */
[--C-:B------:R-:W-:Y:S01]  /*5150*/  FADD.FTZ R50, R50, -R14.reuse ;  /* 0x8000000e32327221 */ /* 0x100fe20000010000 */
[--C-:B------:R-:W-:Y:S01]  /*5160*/  FADD.FTZ R55, R55, -R14.reuse ;  /* 0x8000000e37377221 */ /* 0x100fe20000010000 */
[----:B------:R-:W1:Y:S01]  /*5170*/  MUFU.EX2 R20, R20 ;  /* 0x0000001400147308 */ /* 0x000e620000000800 */
[--C-:B------:R-:W-:Y:S01]  /*5180*/  FADD.FTZ R218, R218, -R14.reuse ;  /* 0x8000000edada7221 */ /* 0x100fe20000010000 */
[----:B------:R-:W-:-:S06]  /*5190*/  FADD.FTZ R219, R219, -R14 ;  /* 0x8000000edbdb7221 */ /* 0x000fcc0000010000 */
[----:B------:R-:W2:Y:S08]  /*51a0*/  MUFU.EX2 R22, R22 ;  /* 0x0000001600167308 */ /* 0x000eb00000000800 */
[----:B------:R-:W4:Y:S01]  /*51b0*/  MUFU.TANH R24, R24 ;  /* 0x0000001800187308 */ /* 0x000f220000002400 */
[----:B-1----:R-:W-:-:S07]  /*51c0*/  F2FP.F16.F32.PACK_AB R6, R20, R25 ;  /* 0x000000191406723e */ /* 0x002fce00000000ff */
[----:B------:R-:W1:Y:S01]  /*51d0*/  MUFU.TANH R26, R26 ;  /* 0x0000001a001a7308 */ /* 0x000e620000002400 */
[----:B--2---:R-:W-:Y:S01]  /*51e0*/  F2FP.F16.F32.PACK_AB R7, R22, R23 ;  /* 0x000000171607723e */ /* 0x004fe200000000ff */
[----:B------:R-:W-:Y:S01]  /*51f0*/  BAR.SYNC.DEFER_BLOCKING 0x9, 0x100 ;  /* 0x0244000000007b1d */ /* 0x000fe20000010000 */
[--C-:B---3--:R-:W-:Y:S01]  /*5200*/  FADD.FTZ R44, R44, -R21.reuse ;  /* 0x800000152c2c7221 */ /* 0x108fe20000010000 */
[--C-:B------:R-:W-:Y:S01]  /*5210*/  FADD.FTZ R45, R45, -R21.reuse ;  /* 0x800000152d2d7221 */ /* 0x100fe20000010000 */
[--C-:B------:R-:W-:Y:S01]  /*5220*/  FADD.FTZ R48, R48, -R21.reuse ;  /* 0x8000001530307221 */ /* 0x100fe20000010000 */
[--C-:B------:R-:W-:Y:S02]  /*5230*/  FADD.FTZ R49, R49, -R21.reuse ;  /* 0x8000001531317221 */ /* 0x100fe40000010000 */
[----:B------:R-:W-:Y:S01]  /*5240*/  MUFU.TANH R29, R29 ;  /* 0x0000001d001d7308 */ /* 0x000fe20000002400 */
[----:B----4-:R-:W-:Y:S01]  /*5250*/  FSEL R37, R24, -INF , P1 ;  /* 0xff80000018257808 */ /* 0x010fe20000800000 */
[--C-:B------:R-:W-:Y:S01]  /*5260*/  FADD.FTZ R52, R52, -R21.reuse ;  /* 0x8000001534347221 */ /* 0x100fe20000010000 */
[--C-:B------:R-:W-:Y:S01]  /*5270*/  FADD.FTZ R53, R53, -R21.reuse ;  /* 0x8000001535357221 */ /* 0x100fe20000010000 */
[--C-:B------:R-:W-:Y:S01]  /*5280*/  FADD.FTZ R216, R216, -R21.reuse ;  /* 0x80000015d8d87221 */ /* 0x100fe20000010000 */
[--C-:B------:R-:W-:Y:S01]  /*5290*/  FADD.FTZ R217, R217, -R21.reuse ;  /* 0x80000015d9d97221 */ /* 0x100fe20000010000 */
[----:B------:R-:W-:Y:S01]  /*52a0*/  FFMA.FTZ R37, R37, UR4, -R10 ;  /* 0x0000000425257c23 */ /* 0x000fe2000801080a */
[--C-:B------:R-:W-:Y:S01]  /*52b0*/  FADD.FTZ R220, R220, -R21.reuse ;  /* 0x80000015dcdc7221 */ /* 0x100fe20000010000 */
[----:B------:R-:W-:Y:S01]  /*52c0*/  MUFU.TANH R27, R27 ;  /* 0x0000001b001b7308 */ /* 0x000fe20000002400 */
[----:B-1----:R-:W-:Y:S01]  /*52d0*/  FSEL R41, R26, -INF , P3 ;  /* 0xff8000001a297808 */ /* 0x002fe20001800000 */
[----:B------:R-:W-:Y:S01]  /*52e0*/  FADD.FTZ R221, R221, -R21 ;  /* 0x80000015dddd7221 */ /* 0x000fe20000010000 */
[----:B------:R-:W-:Y:S01]  /*52f0*/  FMUL.FTZ R44, R25, R44 ;  /* 0x0000002c192c7220 */ /* 0x000fe20000410000 */
[----:B------:R-:W-:Y:S01]  /*5300*/  FMUL.FTZ R25, R43, UR8 ;  /* 0x000000082b197c20 */ /* 0x000fe20008410000 */
[----:B------:R-:W-:Y:S01]  /*5310*/  FMUL.FTZ R20, R20, R45 ;  /* 0x0000002d14147220 */ /* 0x000fe20000410000 */
[----:B------:R-:W-:Y:S01]  /*5320*/  FFMA.FTZ R24, -R24, R24, 1 ;  /* 0x3f80000018187423 */ /* 0x000fe20000010118 */
[----:B------:R-:W-:Y:S01]  /*5330*/  FMUL.FTZ R11, R11, R44 ;  /* 0x0000002c0b0b7220 */ /* 0x000fe20000410000 */
[----:B------:R-:W1:Y:S01]  /*5340*/  MUFU.EX2 R37, R37 ;  /* 0x0000002500257308 */ /* 0x000e620000000800 */
[----:B------:R-:W-:Y:S01]  /*5350*/  FMUL.FTZ R20, R13, R20 ;  /* 0x000000140d147220 */ /* 0x000fe20000410000 */
[----:B------:R2:W-:Y:S06]  /*5360*/  STSM.16.M88.2 [R0+0x2c500], R6 ;  /* 0x02c5000600007844 */ /* 0x0005ec0000000100 */
[----:B------:R-:W-:Y:S01]  /*5370*/  MUFU.TANH R28, R28 ;  /* 0x0000001c001c7308 */ /* 0x000fe20000002400 */
[----:B--2---:R-:W-:Y:S01]  /*5380*/  FMUL.FTZ R6, R33, UR8 ;  /* 0x0000000821067c20 */ /* 0x004fe20008410000 */
[----:B------:R-:W-:Y:S01]  /*5390*/  FMUL.FTZ R33, R38, UR8 ;  /* 0x0000000826217c20 */ /* 0x000fe20008410000 */
[----:B------:R-:W-:-:S05]  /*53a0*/  FADD.FTZ R38, R46, -R14 ;  /* 0x8000000e2e267221 */ /* 0x000fca0000010000 */
[----:B------:R2:W-:Y:S01]  /*53b0*/  MUFU.TANH R21, R40 ;  /* 0x0000002800157308 */ /* 0x0005e20000002400 */
[----:B-1----:R-:W-:Y:S01]  /*53c0*/  FMUL.FTZ R45, R37, R48 ;  /* 0x00000030252d7220 */ /* 0x002fe20000410000 */
[----:B------:R-:W-:Y:S01]  /*53d0*/  FMUL.FTZ R7, R34, UR8 ;  /* 0x0000000822077c20 */ /* 0x000fe20008410000 */
[----:B------:R-:W-:Y:S01]  /*53e0*/  FMUL.FTZ R38, R23, R38 ;  /* 0x0000002617267220 */ /* 0x000fe20000410000 */
[----:B------:R-:W-:Y:S01]  /*53f0*/  FSEL R23, R27, -INF , P1 ;  /* 0xff8000001b177808 */ /* 0x000fe20000800000 */
[----:B------:R-:W-:Y:S01]  /*5400*/  FMUL.FTZ R13, R24, R45 ;  /* 0x0000002d180d7220 */ /* 0x000fe20000410000 */
[----:B------:R-:W-:Y:S01]  /*5410*/  ISETP.GT.AND P1, PT, R2, 0x21, PT ;  /* 0x000000210200780c */ /* 0x000fe20003f24270 */
[----:B------:R-:W-:Y:S01]  /*5420*/  FFMA.FTZ R24, -R29, R29, 1 ;  /* 0x3f8000001d187423 */ /* 0x000fe2000001011d */
[----:B------:R-:W1:Y:S01]  /*5430*/  MUFU.TANH R6, R6 ;  /* 0x0000000600067308 */ /* 0x000e620000002400 */
[----:B--2---:R-:W-:Y:S01]  /*5440*/  FFMA.FTZ R40, R41, UR4, -R10 ;  /* 0x0000000429287c23 */ /* 0x004fe2000801080a */
[----:B------:R-:W-:Y:S01]  /*5450*/  FSEL R41, R29, -INF , P2 ;  /* 0xff8000001d297808 */ /* 0x000fe20001000000 */
[----:B------:R-:W-:Y:S01]  /*5460*/  FMUL.FTZ R34, R39, UR8 ;  /* 0x0000000827227c20 */ /* 0x000fe20008410000 */
[----:B------:R-:W-:Y:S01]  /*5470*/  FADD.FTZ R39, R47, -R14 ;  /* 0x8000000e2f277221 */ /* 0x000fe20000010000 */
[----:B------:R-:W-:Y:S01]  /*5480*/  FFMA.FTZ R23, R23, UR4, -R8 ;  /* 0x0000000417177c23 */ /* 0x000fe20008010808 */
[----:B------:R-:W-:Y:S01]  /*5490*/  FADD.FTZ R14, R223, -R14 ;  /* 0x8000000edf0e7221 */ /* 0x000fe20000010000 */
[----:B------:R-:W-:Y:S01]  /*54a0*/  FFMA.FTZ R41, R41, UR4, -R10 ;  /* 0x0000000429297c23 */ /* 0x000fe2000801080a */
[----:B------:R-:W2:Y:S01]  /*54b0*/  MUFU.TANH R31, R31 ;  /* 0x0000001f001f7308 */ /* 0x000ea20000002400 */
[----:B------:R-:W-:Y:S01]  /*54c0*/  FMUL.FTZ R39, R22, R39 ;  /* 0x0000002716277220 */ /* 0x000fe20000410000 */
[----:B------:R-:W-:Y:S01]  /*54d0*/  FFMA.FTZ R22, -R26, R26, 1 ;  /* 0x3f8000001a167423 */ /* 0x000fe2000001011a */
[----:B------:R-:W-:-:S05]  /*54e0*/  FFMA.FTZ R27, -R27, R27, 1 ;  /* 0x3f8000001b1b7423 */ /* 0x000fca000001011b */
[----:B------:R-:W3:Y:S01]  /*54f0*/  MUFU.EX2 R41, R41 ;  /* 0x0000002900297308 */ /* 0x000ee20000000800 */
[----:B-1----:R-:W-:-:S05]  /*5500*/  FSEL R43, R6, -INF , P1 ;  /* 0xff800000062b7808 */ /* 0x002fca0000800000 */
[----:B------:R-:W-:Y:S01]  /*5510*/  FFMA.FTZ R42, R43, UR4, -R10 ;  /* 0x000000042b2a7c23 */ /* 0x000fe2000801080a */
[----:B------:R-:W-:Y:S01]  /*5520*/  FSEL R43, R28, -INF , P3 ;  /* 0xff8000001c2b7808 */ /* 0x000fe20001800000 */
[----:B------:R-:W1:Y:S01]  /*5530*/  MUFU.TANH R32, R32 ;  /* 0x0000002000207308 */ /* 0x000e620000002400 */
[----:B------:R-:W-:-:S03]  /*5540*/  ISETP.GT.AND P3, PT, R2, 0x30, PT ;  /* 0x000000300200780c */ /* 0x000fc60003f64270 */
[----:B------:R-:W-:Y:S01]  /*5550*/  FFMA.FTZ R44, R43, UR4, -R8 ;  /* 0x000000042b2c7c23 */ /* 0x000fe20008010808 */
[----:B--2---:R-:W-:-:S03]  /*5560*/  FSEL R29, R31, -INF , P3 ;  /* 0xff8000001f1d7808 */ /* 0x004fc60001800000 */
[----:B------:R-:W2:Y:S01]  /*5570*/  MUFU.EX2 R40, R40 ;  /* 0x0000002800287308 */ /* 0x000ea20000000800 */
[----:B---3--:R-:W-:Y:S01]  /*5580*/  FMUL.FTZ R43, R41, R52 ;  /* 0x00000034292b7220 */ /* 0x008fe20000410000 */
[----:B------:R-:W-:Y:S01]  /*5590*/  FFMA.FTZ R45, R29, UR4, -R10 ;  /* 0x000000041d2d7c23 */ /* 0x000fe2000801080a */
[----:B------:R-:W-:Y:S02]  /*55a0*/  FFMA.FTZ R29, -R6, R6, 1 ;  /* 0x3f800000061d7423 */ /* 0x000fe40000010106 */
[----:B------:R-:W-:-:S03]  /*55b0*/  FMUL.FTZ R24, R24, R43 ;  /* 0x0000002b18187220 */ /* 0x000fc60000410000 */
[----:B------:R-:W3:Y:S01]  /*55c0*/  MUFU.TANH R35, R35 ;  /* 0x0000002300237308 */ /* 0x000ee20000002400 */
[----:B-1----:R-:W-:-:S07]  /*55d0*/  FSEL R43, R32, -INF , P4 ;  /* 0xff800000202b7808 */ /* 0x002fce0002000000 */
[----:B------:R-:W1:Y:S01]  /*55e0*/  MUFU.TANH R30, R30 ;  /* 0x0000001e001e7308 */ /* 0x000e620000002400 */
[----:B--2---:R-:W-:-:S04]  /*55f0*/  FMUL.FTZ R49, R40, R49 ;  /* 0x0000003128317220 */ /* 0x004fc80000410000 */
[----:B------:R-:W-:-:S03]  /*5600*/  FMUL.FTZ R22, R22, R49 ;  /* 0x0000003116167220 */ /* 0x000fc60000410000 */
[----:B------:R-:W-:Y:S01]  /*5610*/  MUFU.EX2 R45, R45 ;  /* 0x0000002d002d7308 */ /* 0x000fe20000000800 */
[----:B---3--:R-:W-:Y:S02]  /*5620*/  FSEL R47, R35, -INF , P6 ;  /* 0xff800000232f7808 */ /* 0x008fe40003000000 */
[----:B------:R-:W-:-:S03]  /*5630*/  F2FP.F16.F32.PACK_AB R22, R22, R13 ;  /* 0x0000000d1616723e */ /* 0x000fc600000000ff */
[----:B------:R-:W-:Y:S02]  /*5640*/  FFMA.FTZ R46, R47, UR4, -R10 ;  /* 0x000000042f2e7c23 */ /* 0x000fe4000801080a */
[----:B------:R-:W2:Y:S01]  /*5650*/  MUFU.TANH R33, R33 ;  /* 0x0000002100217308 */ /* 0x000ea20000002400 */
[----:B-1----:R-:W-:-:S05]  /*5660*/  FSEL R49, R30, -INF , P1 ;  /* 0xff8000001e317808 */ /* 0x002fca0000800000 */
[----:B------:R-:W-:Y:S02]  /*5670*/  FFMA.FTZ R48, R49, UR4, -R8 ;  /* 0x0000000431307c23 */ /* 0x000fe40008010808 */
[----:B------:R1:W3:Y:S08]  /*5680*/  MUFU.EX2 R26, R42 ;  /* 0x0000002a001a7308 */ /* 0x0002f00000000800 */
[----:B------:R-:W4:Y:S01]  /*5690*/  MUFU.TANH R34, R34 ;  /* 0x0000002200227308 */ /* 0x000f220000002400 */
[----:B-1----:R-:W-:Y:S01]  /*56a0*/  FFMA.FTZ R42, R43, UR4, -R10 ;  /* 0x000000042b2a7c23 */ /* 0x002fe2000801080a */
[C---:B------:R-:W-:Y:S01]  /*56b0*/  FSEL R43, R21.reuse, -INF , P5 ;  /* 0xff800000152b7808 */ /* 0x040fe20002800000 */
[----:B------:R-:W-:Y:S01]  /*56c0*/  FFMA.FTZ R21, -R21, R21, 1 ;  /* 0x3f80000015157423 */ /* 0x000fe20000010115 */
[C---:B--2---:R-:W-:Y:S01]  /*56d0*/  FSEL R49, R33.reuse, -INF , P3 ;  /* 0xff80000021317808 */ /* 0x044fe20001800000 */
[----:B------:R-:W-:-:S02]  /*56e0*/  FFMA.FTZ R33, -R33, R33, 1 ;  /* 0x3f80000021217423 */ /* 0x000fc40000010121 */
[----:B------:R-:W-:Y:S01]  /*56f0*/  FFMA.FTZ R43, R43, UR4, -R10 ;  /* 0x000000042b2b7c23 */ /* 0x000fe2000801080a */
[----:B------:R-:W1:Y:S01]  /*5700*/  MUFU.TANH R7, R7 ;  /* 0x0000000700077308 */ /* 0x000e620000002400 */
[----:B------:R-:W-:Y:S01]  /*5710*/  FFMA.FTZ R10, -R31, R31, 1 ;  /* 0x3f8000001f0a7423 */ /* 0x000fe2000001011f */
[----:B------:R-:W-:Y:S01]  /*5720*/  FMUL.FTZ R31, R45, R216 ;  /* 0x000000d82d1f7220 */ /* 0x000fe20000410000 */
[C---:B---3--:R-:W-:Y:S01]  /*5730*/  FMUL.FTZ R6, R26.reuse, R53 ;  /* 0x000000351a067220 */ /* 0x048fe20000410000 */
[----:B------:R-:W-:Y:S01]  /*5740*/  F2FP.F16.F32.PACK_AB R26, R26, R41 ;  /* 0x000000291a1a723e */ /* 0x000fe200000000ff */
[----:B------:R-:W-:Y:S02]  /*5750*/  IMAD R216, R4, 0x2000, R9 ;  /* 0x0000200004d87824 */ /* 0x000fe400078e0209 */
[----:B------:R-:W-:Y:S01]  /*5760*/  FMUL.FTZ R10, R10, R31 ;  /* 0x0000001f0a0a7220 */ /* 0x000fe20000410000 */
[----:B------:R-:W-:Y:S01]  /*5770*/  FFMA.FTZ R31, -R32, R32, 1 ;  /* 0x3f800000201f7423 */ /* 0x000fe20000010120 */
[----:B------:R-:W2:Y:S01]  /*5780*/  MUFU.TANH R36, R36 ;  /* 0x0000002400247308 */ /* 0x000ea20000002400 */
[----:B----4-:R-:W-:Y:S01]  /*5790*/  FSEL R53, R34, -INF , P4 ;  /* 0xff80000022357808 */ /* 0x010fe20002000000 */
[----:B------:R-:W-:Y:S01]  /*57a0*/  FFMA.FTZ R32, -R35, R35, 1 ;  /* 0x3f80000023207423 */ /* 0x000fe20000010123 */
[--C-:B------:R-:W-:Y:S01]  /*57b0*/  FFMA.FTZ R35, R49, UR4, -R8.reuse ;  /* 0x0000000431237c23 */ /* 0x100fe20008010808 */
[----:B------:R-:W-:Y:S01]  /*57c0*/  FFMA.FTZ R49, -R12, R12, 1 ;  /* 0x3f8000000c317423 */ /* 0x000fe2000001010c */
[----:B------:R-:W-:Y:S01]  /*57d0*/  FMUL.FTZ R29, R29, R6 ;  /* 0x000000061d1d7220 */ /* 0x000fe20000410000 */
[----:B------:R-:W-:Y:S01]  /*57e0*/  FFMA.FTZ R12, R53, UR4, -R8 ;  /* 0x00000004350c7c23 */ /* 0x000fe20008010808 */
[----:B------:R-:W-:Y:S01]  /*57f0*/  FFMA.FTZ R34, -R34, R34, 1 ;  /* 0x3f80000022227423 */ /* 0x000fe20000010122 */
[----:B------:R-:W3:Y:S01]  /*5800*/  MUFU.TANH R25, R25 ;  /* 0x0000001900197308 */ /* 0x000ee20000002400 */
[----:B-1----:R-:W-:Y:S01]  /*5810*/  FSEL R47, R7, -INF , P2 ;  /* 0xff800000072f7808 */ /* 0x002fe20001000000 */
[----:B------:R-:W-:Y:S01]  /*5820*/  FMUL.FTZ R38, R49, R38 ;  /* 0x0000002631267220 */ /* 0x000fe20000410000 */
[----:B------:R-:W-:Y:S01]  /*5830*/  FFMA.FTZ R7, -R7, R7, 1 ;  /* 0x3f80000007077423 */ /* 0x000fe20000010107 */
[----:B------:R-:W-:-:S02]  /*5840*/  F2FP.F16.F32.PACK_AB R52, R29, R24 ;  /* 0x000000181d34723e */ /* 0x000fc400000000ff */
[----:B------:R-:W-:Y:S02]  /*5850*/  FFMA.FTZ R47, R47, UR4, -R8 ;  /* 0x000000042f2f7c23 */ /* 0x000fe40008010808 */
[----:B------:R-:W1:Y:S01]  /*5860*/  MUFU.EX2 R42, R42 ;  /* 0x0000002a002a7308 */ /* 0x000e620000000800 */
[C---:B--2---:R-:W-:Y:S01]  /*5870*/  FSEL R53, R36.reuse, -INF , P5 ;  /* 0xff80000024357808 */ /* 0x044fe20002800000 */
[----:B------:R-:W-:-:S04]  /*5880*/  FFMA.FTZ R36, -R36, R36, 1 ;  /* 0x3f80000024247423 */ /* 0x000fc80000010124 */
[----:B------:R-:W-:Y:S02]  /*5890*/  FFMA.FTZ R49, R53, UR4, -R8 ;  /* 0x0000000435317c23 */ /* 0x000fe40008010808 */
[----:B------:R-:W2:Y:S01]  /*58a0*/  MUFU.EX2 R47, R47 ;  /* 0x0000002f002f7308 */ /* 0x000ea20000000800 */
[C---:B---3--:R-:W-:Y:S01]  /*58b0*/  FSEL R53, R25.reuse, -INF , P6 ;  /* 0xff80000019357808 */ /* 0x048fe20003000000 */
[----:B------:R-:W-:-:S04]  /*58c0*/  FFMA.FTZ R25, -R25, R25, 1 ;  /* 0x3f80000019197423 */ /* 0x000fc80000010119 */
[----:B------:R-:W-:Y:S01]  /*58d0*/  FFMA.FTZ R8, R53, UR4, -R8 ;  /* 0x0000000435087c23 */ /* 0x000fe20008010808 */
[----:B------:R-:W-:Y:S01]  /*58e0*/  FFMA.FTZ R53, -R30, R30, 1 ;  /* 0x3f8000001e357423 */ /* 0x000fe2000001011e */
[----:B------:R-:W3:Y:S01]  /*58f0*/  MUFU.EX2 R44, R44 ;  /* 0x0000002c002c7308 */ /* 0x000ee20000000800 */
[----:B-1----:R-:W-:Y:S01]  /*5900*/  FMUL.FTZ R6, R42, R217 ;  /* 0x000000d92a067220 */ /* 0x002fe20000410000 */
[----:B------:R-:W-:Y:S01]  /*5910*/  UIADD3 UR4, UR60, 0x2c500, URZ ;  /* 0x0002c5003c047890 */ /* 0x000fe2000fffe03f */
[----:B------:R-:W-:Y:S02]  /*5920*/  SHF.R.U32.HI R217, RZ, 0x4, R216 ;  /* 0x00000004ffd97819 */ /* 0x000fe400000116d8 */
[----:B------:R-:W-:Y:S01]  /*5930*/  FMUL.FTZ R31, R31, R6 ;  /* 0x000000061f1f7220 */ /* 0x000fe20000410000 */
[----:B------:R-:W-:Y:S01]  /*5940*/  FFMA.FTZ R6, -R15, R15, 1 ;  /* 0x3f8000000f067423 */ /* 0x000fe2000001010f */
[----:B------:R-:W-:Y:S01]  /*5950*/  USHF.R.U32.HI UR4, URZ, 0x4, UR4 ;  /* 0x000000043f047899 */ /* 0x000fe20008011604 */
[----:B------:R-:W1:Y:S01]  /*5960*/  MUFU.EX2 R49, R49 ;  /* 0x0000003100317308 */ /* 0x000e620000000800 */
[----:B--2---:R-:W-:Y:S01]  /*5970*/  FMUL.FTZ R30, R47, R54 ;  /* 0x000000362f1e7220 */ /* 0x004fe20000410000 */
[----:B------:R-:W-:Y:S01]  /*5980*/  FMUL.FTZ R39, R6, R39 ;  /* 0x0000002706277220 */ /* 0x000fe20000410000 */
[----:B------:R-:W-:Y:S01]  /*5990*/  FFMA.FTZ R6, -R28, R28, 1 ;  /* 0x3f8000001c067423 */ /* 0x000fe2000001011c */
[----:B------:R-:W-:Y:S01]  /*59a0*/  LOP3.LUT R217, R217, 0x3fff, RZ, 0xc0, !PT ;  /* 0x00003fffd9d97812 */ /* 0x000fe200078ec0ff */
[----:B------:R-:W-:Y:S01]  /*59b0*/  FMUL.FTZ R30, R7, R30 ;  /* 0x0000001e071e7220 */ /* 0x000fe20000410000 */
[----:B------:R-:W-:Y:S01]  /*59c0*/  ULOP3.LUT UR4, UR4, 0x3fff, URZ, 0xc0, !UPT ;  /* 0x00003fff04047892 */ /* 0x000fe2000f8ec03f */
[----:B------:R-:W-:Y:S01]  /*59d0*/  F2FP.F16.F32.PACK_AB R9, R39, R38 ;  /* 0x000000262709723e */ /* 0x000fe200000000ff */
[----:B------:R-:W2:Y:S01]  /*59e0*/  MUFU.EX2 R23, R23 ;  /* 0x0000001700177308 */ /* 0x000ea20000000800 */
[----:B---3--:R-:W-:Y:S01]  /*59f0*/  FMUL.FTZ R51, R44, R51 ;  /* 0x000000332c337220 */ /* 0x008fe20000410000 */
[----:B------:R-:W-:Y:S01]  /*5a00*/  R2UR UR56, R217 ;  /* 0x00000000d93872ca */ /* 0x000fe200000e0000 */
[----:B------:R-:W-:Y:S01]  /*5a10*/  ULOP3.LUT UR4, UR4, 0x80000, URZ, 0xfc, !UPT ;  /* 0x0008000004047892 */ /* 0x000fe2000f8efc3f */
[----:B------:R-:W-:Y:S01]  /*5a20*/  F2FP.F16.F32.PACK_AB R10, R31, R10 ;  /* 0x0000000a1f0a723e */ /* 0x000fe200000000ff */
[----:B------:R-:W-:Y:S01]  /*5a30*/  FMUL.FTZ R51, R6, R51 ;  /* 0x0000003306337220 */ /* 0x000fe20000410000 */
[----:B------:R-:W-:Y:S01]  /*5a40*/  F2FP.F16.F32.PACK_AB R6, R40, R37 ;  /* 0x000000252806723e */ /* 0x000fe200000000ff */
[----:B------:R-:W-:Y:S01]  /*5a50*/  UIADD3 UR5, UR4, 0x80, URZ ;  /* 0x0000008004057890 */ /* 0x000fe2000fffe03f */
[----:B------:R-:W3:Y:S01]  /*5a60*/  MUFU.EX2 R8, R8 ;  /* 0x0000000800087308 */ /* 0x000ee20000000800 */
[----:B-1----:R-:W-:Y:S01]  /*5a70*/  FMUL.FTZ R7, R49, R222 ;  /* 0x000000de31077220 */ /* 0x002fe20000410000 */
[----:B------:R-:W-:-:S02]  /*5a80*/  UIADD3 UR6, UR4, 0x100, URZ ;  /* 0x0000010004067890 */ /* 0x000fc4000fffe03f */
[----:B------:R-:W-:Y:S01]  /*5a90*/  UMOV UR58, UR4 ;  /* 0x00000004003a7c82 */ /* 0x000fe20008000000 */
[----:B------:R-:W-:Y:S01]  /*5aa0*/  FMUL.FTZ R36, R36, R7 ;  /* 0x0000000724247220 */ /* 0x000fe20000410000 */
[----:B------:R-:W-:Y:S01]  /*5ab0*/  UMOV UR14, UR5 ;  /* 0x00000005000e7c82 */ /* 0x000fe20008000000 */
[----:B------:R-:W-:Y:S01]  /*5ac0*/  UMOV UR12, UR56 ;  /* 0x00000038000c7c82 */ /* 0x000fe20008000000 */
[----:B------:R-:W1:Y:S01]  /*5ad0*/  MUFU.EX2 R48, R48 ;  /* 0x0000003000307308 */ /* 0x000e620000000800 */
[----:B--2---:R-:W-:Y:S01]  /*5ae0*/  FMUL.FTZ R28, R23, R50 ;  /* 0x00000032171c7220 */ /* 0x004fe20000410000 */
[----:B------:R-:W-:Y:S01]  /*5af0*/  F2FP.F16.F32.PACK_AB R7, R44, R23 ;  /* 0x000000172c07723e */ /* 0x000fe200000000ff */
[----:B------:R-:W-:Y:S02]  /*5b00*/  UIADD3 UR5, UR4, 0x180, URZ ;  /* 0x0000018004057890 */ /* 0x000fe4000fffe03f */
[----:B------:R-:W-:Y:S01]  /*5b10*/  FMUL.FTZ R28, R27, R28 ;  /* 0x0000001c1b1c7220 */ /* 0x000fe20000410000 */
[----:B------:R-:W-:Y:S01]  /*5b20*/  UMOV UR8, UR14 ;  /* 0x0000000e00087c82 */ /* 0x000fe20008000000 */
[----:B------:R2:W-:Y:S01]  /*5b30*/  STSM.16.M88.2 [R0+0x2cd00], R6 ;  /* 0x02cd000600007844 */ /* 0x0005e20000000100 */
[----:B------:R-:W4:Y:S01]  /*5b40*/  MUFU.EX2 R46, R46 ;  /* 0x0000002e002e7308 */ /* 0x000f220000000800 */
[----:B---3--:R-:W-:Y:S01]  /*5b50*/  FMUL.FTZ R14, R8, R14 ;  /* 0x0000000e080e7220 */ /* 0x008fe20000410000 */
[----:B------:R-:W-:Y:S01]  /*5b60*/  F2FP.F16.F32.PACK_AB R23, R51, R28 ;  /* 0x0000001c3317723e */ /* 0x000fe200000000ff */
[----:B------:R-:W-:Y:S01]  /*5b70*/  UMOV UR16, UR56 ;  /* 0x0000003800107c82 */ /* 0x000fe20008000000 */
[----:B------:R-:W-:Y:S01]  /*5b80*/  UMOV UR18, UR5 ;  /* 0x0000000500127c82 */ /* 0x000fe20008000000 */
[----:B------:R-:W-:Y:S01]  /*5b90*/  FMUL.FTZ R25, R25, R14 ;  /* 0x0000000e19197220 */ /* 0x000fe20000410000 */
[----:B------:R-:W-:Y:S01]  /*5ba0*/  F2FP.F16.F32.PACK_AB R14, R42, R45 ;  /* 0x0000002d2a0e723e */ /* 0x000fe200000000ff */
[----:B------:R-:W-:Y:S01]  /*5bb0*/  UMOV UR10, UR18 ;  /* 0x00000012000a7c82 */ /* 0x000fe20008000000 */
[----:B------:R-:W3:Y:S01]  /*5bc0*/  MUFU.EX2 R35, R35 ;  /* 0x0000002300237308 */ /* 0x000ee20000000800 */
[C---:B-1----:R-:W-:Y:S01]  /*5bd0*/  F2FP.F16.F32.PACK_AB R27, R48.reuse, R47 ;  /* 0x0000002f301b723e */ /* 0x042fe200000000ff */
[----:B------:R-:W-:Y:S01]  /*5be0*/  FMUL.FTZ R50, R48, R55 ;  /* 0x0000003730327220 */ /* 0x000fe20000410000 */
[----:B------:R-:W-:Y:S01]  /*5bf0*/  F2FP.F16.F32.PACK_AB R47, R8, R49 ;  /* 0x00000031082f723e */ /* 0x000fe200000000ff */
[----:B------:R-:W-:Y:S01]  /*5c00*/  UIADD3 UR50, UR4, 0x10, URZ ;  /* 0x0000001004327890 */ /* 0x000fe2000fffe03f */
[----:B------:R-:W-:Y:S01]  /*5c10*/  F2FP.F16.F32.PACK_AB R8, R20, R11 ;  /* 0x0000000b1408723e */ /* 0x000fe200000000ff */
[----:B------:R-:W-:Y:S01]  /*5c20*/  STSM.16.M88.2 [R0+0x2d500], R26 ;  /* 0x02d5001a00007844 */ /* 0x000fe20000000100 */
[----:B------:R-:W-:Y:S01]  /*5c30*/  FMUL.FTZ R53, R53, R50 ;  /* 0x0000003235357220 */ /* 0x000fe20000410000 */
[----:B------:R-:W1:Y:S01]  /*5c40*/  MUFU.EX2 R12, R12 ;  /* 0x0000000c000c7308 */ /* 0x000e620000000800 */
[----:B----4-:R-:W-:Y:S01]  /*5c50*/  FMUL.FTZ R221, R46, R221 ;  /* 0x000000dd2edd7220 */ /* 0x010fe20000410000 */
[----:B------:R-:W-:Y:S01]  /*5c60*/  F2FP.F16.F32.PACK_AB R25, R25, R36 ;  /* 0x000000241919723e */ /* 0x000fe200000000ff */
[----:B------:R-:W-:Y:S01]  /*5c70*/  UIADD3 UR5, UR4, 0x90, URZ ;  /* 0x0000009004057890 */ /* 0x000fe2000fffe03f */
[----:B------:R-:W-:Y:S01]  /*5c80*/  F2FP.F16.F32.PACK_AB R53, R53, R30 ;  /* 0x0000001e3535723e */ /* 0x000fe200000000ff */
[----:B------:R-:W-:Y:S01]  /*5c90*/  FMUL.FTZ R32, R32, R221 ;  /* 0x000000dd20207220 */ /* 0x000fe20000410000 */
[----:B------:R-:W-:Y:S01]  /*5ca0*/  UIADD3 UR54, UR4, 0x190, URZ ;  /* 0x0000019004367890 */ /* 0x000fe2000fffe03f */
[----:B--2---:R-:W-:Y:S01]  /*5cb0*/  MOV R7, UR58 ;  /* 0x0000003a00077c02 */ /* 0x004fe20008000f00 */
[----:B------:R-:W2:Y:S01]  /*5cc0*/  MUFU.EX2 R43, R43 ;  /* 0x0000002b002b7308 */ /* 0x000ea20000000800 */
[----:B---3--:R-:W-:Y:S01]  /*5cd0*/  FMUL.FTZ R218, R35, R218 ;  /* 0x000000da23da7220 */ /* 0x008fe20000410000 */
[----:B------:R-:W-:Y:S01]  /*5ce0*/  UIADD3 UR46, UR4, 0x210, URZ ;  /* 0x00000210042e7890 */ /* 0x000fe2000fffe03f */
[----:B------:R-:W-:Y:S01]  /*5cf0*/  MOV R6, UR59 ;  /* 0x0000003b00067c02 */ /* 0x000fe20008000f00 */
[----:B------:R-:W-:Y:S01]  /*5d00*/  UIADD3 UR26, UR4, 0x20, URZ ;  /* 0x00000020041a7890 */ /* 0x000fe2000fffe03f */
[----:B------:R-:W-:Y:S01]  /*5d10*/  FMUL.FTZ R33, R33, R218 ;  /* 0x000000da21217220 */ /* 0x000fe20000410000 */
[----:B------:R-:W-:-:S02]  /*5d20*/  UIADD3 UR30, UR4, 0xa0, URZ ;  /* 0x000000a0041e7890 */ /* 0x000fc4000fffe03f */
[----:B------:R-:W-:Y:S01]  /*5d30*/  UIADD3 UR42, UR4, 0x120, URZ ;  /* 0x00000120042a7890 */ /* 0x000fe2000fffe03f */
[C---:B-1----:R-:W-:Y:S01]  /*5d40*/  F2FP.F16.F32.PACK_AB R15, R12.reuse, R35 ;  /* 0x000000230c0f723e */ /* 0x042fe200000000ff */
[----:B------:R-:W-:Y:S01]  /*5d50*/  FMUL.FTZ R219, R12, R219 ;  /* 0x000000db0cdb7220 */ /* 0x000fe20000410000 */
[----:B------:R-:W-:Y:S01]  /*5d60*/  VIADD R12, R217, 0x100 ;  /* 0x00000100d90c7836 */ /* 0x000fe20000000000 */
[----:B------:R-:W-:Y:S02]  /*5d70*/  UIADD3 UR38, UR4, 0x1a0, URZ ;  /* 0x000001a004267890 */ /* 0x000fe4000fffe03f */
[----:B------:R-:W-:Y:S01]  /*5d80*/  STSM.16.M88.2 [R0+0x2dd00], R14 ;  /* 0x02dd000e00007844 */ /* 0x000fe20000000100 */
[----:B------:R-:W-:Y:S01]  /*5d90*/  FMUL.FTZ R34, R34, R219 ;  /* 0x000000db22227220 */ /* 0x000fe20000410000 */
[----:B------:R-:W-:Y:S01]  /*5da0*/  R2UR UR24, R12 ;  /* 0x000000000c1872ca */ /* 0x000fe200000e0000 */
[----:B--2---:R-:W-:Y:S01]  /*5db0*/  FMUL.FTZ R220, R43, R220 ;  /* 0x000000dc2bdc7220 */ /* 0x004fe20000410000 */
[----:B------:R-:W-:Y:S01]  /*5dc0*/  F2FP.F16.F32.PACK_AB R46, R46, R43 ;  /* 0x0000002b2e2e723e */ /* 0x000fe200000000ff */
[----:B------:R-:W-:Y:S01]  /*5dd0*/  UIADD3 UR34, UR4, 0x220, URZ ;  /* 0x0000022004227890 */ /* 0x000fe2000fffe03f */
[----:B------:R-:W-:Y:S01]  /*5de0*/  F2FP.F16.F32.PACK_AB R11, R34, R33 ;  /* 0x00000021220b723e */ /* 0x000fe200000000ff */
[----:B------:R-:W-:Y:S01]  /*5df0*/  FMUL.FTZ R21, R21, R220 ;  /* 0x000000dc15157220 */ /* 0x000fe20000410000 */
[----:B------:R-:W-:Y:S01]  /*5e00*/  VIADD R12, R217, 0x180 ;  /* 0x00000180d90c7836 */ /* 0x000fe20000000000 */
[----:B------:R-:W-:Y:S01]  /*5e10*/  STSM.16.M88.2 [R0+0x2e500], R46 ;  /* 0x02e5002e00007844 */ /* 0x000fe20000000100 */
[----:B------:R-:W-:-:S02]  /*5e20*/  UIADD3 UR22, UR4, 0x30, URZ ;  /* 0x0000003004167890 */ /* 0x000fc4000fffe03f */
[----:B------:R-:W-:Y:S01]  /*5e30*/  F2FP.F16.F32.PACK_AB R24, R32, R21 ;  /* 0x000000152018723e */ /* 0x000fe200000000ff */
[----:B------:R1:W-:Y:S06]  /*5e40*/  MEMBAR.ALL.CTA ;  /* 0x0000000000007992 */ /* 0x0003ec0000008000 */
[----:B-1----:R-:W1:Y:S01]  /*5e50*/  FENCE.VIEW.ASYNC.S ;  /* 0x00000000000073c6 */ /* 0x002e620000000000 */
[----:B------:R-:W-:Y:S01]  /*5e60*/  R2UR UR20, R12 ;  /* 0x000000000c1472ca */ /* 0x000fe200000e0000 */
[----:B------:R-:W-:Y:S01]  /*5e70*/  UMOV UR28, UR24 ;  /* 0x00000018001c7c82 */ /* 0x000fe20008000000 */
[----:B------:R-:W-:Y:S01]  /*5e80*/  UMOV UR40, UR24 ;  /* 0x0000001800287c82 */ /* 0x000fe20008000000 */
[----:B------:R-:W-:Y:S01]  /*5e90*/  UMOV UR36, UR24 ;  /* 0x0000001800247c82 */ /* 0x000fe20008000000 */
[----:B------:R-:W-:Y:S01]  /*5ea0*/  UMOV UR32, UR24 ;  /* 0x0000001800207c82 */ /* 0x000fe20008000000 */
[----:B------:R-:W-:Y:S01]  /*5eb0*/  VIADD R12, R5, 0x80 ;  /* 0x00000080050c7836 */ /* 0x000fe20000000000 */
[----:B-1----:R-:W-:Y:S06]  /*5ec0*/  BAR.SYNC.DEFER_BLOCKING 0x9, 0x100 ;  /* 0x0244000000007b1d */ /* 0x002fec0000010000 */
[----:B------:R1:W-:Y:S04]  /*5ed0*/  STSM.16.M88.2 [R0+0x2ed00], R8 ;  /* 0x02ed000800007844 */ /* 0x0003e80000000100 */
[----:B------:R-:W-:Y:S04]  /*5ee0*/  STSM.16.M88.2 [R0+0x2f500], R22 ;  /* 0x02f5001600007844 */ /* 0x000fe80000000100 */
[----:B------:R-:W-:Y:S04]  /*5ef0*/  STSM.16.M88.2 [R0+0x2fd00], R52 ;  /* 0x02fd003400007844 */ /* 0x000fe80000000100 */
[----:B------:R2:W-:Y:S01]  /*5f00*/  STSM.16.M88.2 [R0+0x30500], R10 ;  /* 0x0305000a00007844 */ /* 0x0005e20000000100 */
[----:B-1----:R-:W-:-:S03]  /*5f10*/  VIADD R8, R217, 0x80 ;  /* 0x00000080d9087836 */ /* 0x002fc60000000000 */
[----:B------:R1:W-:Y:S01]  /*5f20*/  STSM.16.M88.2 [R0+0x30d00], R24 ;  /* 0x030d001800007844 */ /* 0x0003e20000000100 */
[----:B------:R-:W-:Y:S01]  /*5f30*/  WARPGROUP.ARRIVE ;  /* 0x00000000000079c5 */ /* 0x000fe20000000000 */
[----:B------:R-:W-:-:S05]  /*5f40*/  R2UR UR48, R8 ;  /* 0x00000000083072ca */ /* 0x000fca00000e0000 */
[----:B------:R-:W-:Y:S04]  /*5f50*/  HGMMA.64x16x16.F32 R56, gdesc[UR56].tnspA.tnspB, R56 ;  /* 0x60200000383879f0 */ /* 0x000fe80008700838 */
[----:B------:R-:W-:Y:S01]  /*5f60*/  HGMMA.64x16x16.F32 R64, gdesc[UR12].tnspA.tnspB, R64 ;  /* 0x602000000c4079f0 */ /* 0x000fe20008700840 */
[----:B------:R-:W-:Y:S01]  /*5f70*/  UMOV UR14, UR6 ;  /* 0x00000006000e7c82 */ /* 0x000fe20008000000 */
[----:B------:R-:W-:Y:S01]  /*5f80*/  UIADD3 UR6, UR4, 0x200, URZ ;  /* 0x0000020004067890 */ /* 0x000fe2000fffe03f */
[----:B------:R-:W-:Y:S01]  /*5f90*/  UMOV UR12, UR56 ;  /* 0x00000038000c7c82 */ /* 0x000fe20008000000 */
[----:B------:R-:W-:Y:S01]  /*5fa0*/  UMOV UR13, UR57 ;  /* 0x00000039000d7c82 */ /* 0x000fe20008000000 */
[----:B------:R-:W-:Y:S01]  /*5fb0*/  UMOV UR15, 0x40 ;  /* 0x00000040000f7882 */ /* 0x000fe20000000000 */
[----:B------:R-:W-:Y:S01]  /*5fc0*/  UMOV UR52, UR48 ;  /* 0x0000003000347c82 */ /* 0x000fe20008000000 */
[----:B------:R-:W-:Y:S01]  /*5fd0*/  HGMMA.64x16x16.F32 R72, gdesc[UR12].tnspA.tnspB, R72 ;  /* 0x602000000c4879f0 */ /* 0x000fe20008700848 */
[----:B------:R-:W-:Y:S01]  /*5fe0*/  UMOV UR12, UR14 ;  /* 0x0000000e000c7c82 */ /* 0x000fe20008000000 */
[----:B------:R-:W-:Y:S01]  /*5ff0*/  UMOV UR13, UR15 ;  /* 0x0000000f000d7c82 */ /* 0x000fe20008000000 */
[----:B------:R-:W-:Y:S01]  /*6000*/  UMOV UR44, UR48 ;  /* 0x00000030002c7c82 */ /* 0x000fe20008000000 */
[----:B------:R-:W-:Y:S01]  /*6010*/  HGMMA.64x16x16.F32 R80, gdesc[UR16].tnspA.tnspB, R80 ;  /* 0x60200000105079f0 */ /* 0x000fe20008700850 */
[----:B------:R-:W-:Y:S01]  /*6020*/  UMOV UR16, UR56 ;  /* 0x0000003800107c82 */ /* 0x000fe20008000000 */
[----:B------:R-:W-:Y:S01]  /*6030*/  UMOV UR17, UR57 ;  /* 0x0000003900117c82 */ /* 0x000fe20008000000 */
[----:B------:R-:W-:Y:S01]  /*6040*/  UMOV UR18, UR6 ;  /* 0x0000000600127c82 */ /* 0x000fe20008000000 */
[----:B------:R-:W-:Y:S01]  /*6050*/  UMOV UR19, 0x40 ;  /* 0x0000004000137882 */ /* 0x000fe20000000000 */
[----:B------:R-:W-:Y:S01]  /*6060*/  UIADD3 UR6, UR4, 0x110, URZ ;  /* 0x0000011004067890 */ /* 0x000fe2000fffe03f */
[----:B------:R-:W-:Y:S01]  /*6070*/  HGMMA.64x16x16.F32 R88, gdesc[UR16].tnspA.tnspB, R88 ;  /* 0x60200000105879f0 */ /* 0x000fe20008700858 */
[----:B------:R-:W-:Y:S01]  /*6080*/  UMOV UR14, UR18 ;  /* 0x00000012000e7c82 */ /* 0x000fe20008000000 */
[----:B------:R-:W-:Y:S01]  /*6090*/  UMOV UR15, UR19 ;  /* 0x00000013000f7c82 */ /* 0x000fe20008000000 */
[----:B------:R-:W-:Y:S01]  /*60a0*/  UMOV UR16, UR48 ;  /* 0x0000003000107c82 */ /* 0x000fe20008000000 */
[----:B------:R-:W-:Y:S01]  /*60b0*/  UMOV UR17, UR49 ;  /* 0x0000003100117c82 */ /* 0x000fe20008000000 */
[----:B------:R-:W-:Y:S01]  /*60c0*/  UMOV UR18, UR5 ;  /* 0x0000000500127c82 */ /* 0x000fe20008000000 */
[----:B------:R-:W-:Y:S01]  /*60d0*/  UMOV UR19, 0x40 ;  /* 0x0000004000137882 */ /* 0x000fe20000000000 */
[----:B------:R-:W-:Y:S01]  /*60e0*/  UMOV UR56, UR18 ;  /* 0x0000001200387c82 */ /* 0x000fe20008000000 */
[----:B------:R-:W-:Y:S01]  /*60f0*/  UMOV UR57, UR19 ;  /* 0x0000001300397c82 */ /* 0x000fe20008000000 */
[----:B------:R-:W-:Y:S01]  /*6100*/  MOV R221, UR56 ;  /* 0x0000003800dd7c02 */ /* 0x000fe20008000f00 */
[----:B------:R-:W-:Y:S01]  /*6110*/  UMOV UR56, UR12 ;  /* 0x0000000c00387c82 */ /* 0x000fe20008000000 */
[----:B------:R-:W-:Y:S01]  /*6120*/  UIADD3 UR5, UR60, 0x2ed00, URZ ;  /* 0x0002ed003c057890 */ /* 0x000fe2000fffe03f */
[----:B--2---:R-:W-:Y:S01]  /*6130*/  MOV R11, UR56 ;  /* 0x00000038000b7c02 */ /* 0x004fe20008000f00 */
[----:B------:R-:W-:Y:S01]  /*6140*/  UMOV UR12, UR20 ;  /* 0x00000014000c7c82 */ /* 0x000fe20008000000 */
[----:B------:R-:W-:Y:S01]  /*6150*/  MOV R220, UR57 ;  /* 0x0000003900dc7c02 */ /* 0x000fe20008000f00 */
[----:B------:R-:W-:Y:S01]  /*6160*/  USHF.R.U32.HI UR5, URZ, 0x4, UR5 ;  /* 0x000000043f057899 */ /* 0x000fe20008011605 */
[----:B------:R-:W-:Y:S01]  /*6170*/  UMOV UR57, UR13 ;  /* 0x0000000d00397c82 */ /* 0x000fe20008000000 */
[----:B------:R-:W-:Y:S01]  /*6180*/  UMOV UR13, UR21 ;  /* 0x00000015000d7c82 */ /* 0x000fe20008000000 */
[----:B------:R-:W-:Y:S01]  /*6190*/  MOV R10, UR57 ;  /* 0x00000039000a7c02 */ /* 0x000fe20008000f00 */
[----:B------:R-:W-:Y:S01]  /*61a0*/  UMOV UR57, 0x40000040 ;  /* 0x4000004000397882 */ /* 0x000fe20000000000 */
[----:B------:R-:W-:Y:S04]  /*61b0*/  HGMMA.64x16x16.F32 R56, gdesc[UR48].tnspA.tnspB, R56 ;  /* 0x60200000303879f0 */ /* 0x000fe80008700838 */
[----:B------:R-:W-:Y:S01]  /*61c0*/  HGMMA.64x16x16.F32 R64, gdesc[UR16].tnspA.tnspB, R64 ;  /* 0x60200000104079f0 */ /* 0x000fe20008700840 */
[----:B------:R-:W-:Y:S01]  /*61d0*/  UMOV UR16, UR48 ;  /* 0x0000003000107c82 */ /* 0x000fe20008000000 */
[----:B------:R-:W-:Y:S01]  /*61e0*/  UMOV UR17, UR49 ;  /* 0x0000003100117c82 */ /* 0x000fe20008000000 */
[----:B------:R-:W-:Y:S01]  /*61f0*/  UMOV UR18, UR6 ;  /* 0x0000000600127c82 */ /* 0x000fe20008000000 */
[----:B------:R-:W-:Y:S01]  /*6200*/  UMOV UR19, 0x40 ;  /* 0x0000004000137882 */ /* 0x000fe20000000000 */
[----:B------:R-:W-:Y:S01]  /*6210*/  R2UR UR6, R5 ;  /* 0x00000000050672ca */ /* 0x000fe200000e0000 */
[----:B------:R-:W-:Y:S01]  /*6220*/  UMOV UR58, UR18 ;  /* 0x00000012003a7c82 */ /* 0x000fe20008000000 */
[----:B------:R-:W-:Y:S01]  /*6230*/  UMOV UR59, UR19 ;  /* 0x00000013003b7c82 */ /* 0x000fe20008000000 */
[----:B------:R-:W-:Y:S01]  /*6240*/  HGMMA.64x16x16.F32 R72, gdesc[UR16].tnspA.tnspB, R72 ;  /* 0x60200000104879f0 */ /* 0x000fe20008700848 */
[----:B------:R-:W-:Y:S01]  /*6250*/  MOV R219, UR58 ;  /* 0x0000003a00db7c02 */ /* 0x000fe20008000f00 */
[----:B------:R-:W-:Y:S01]  /*6260*/  UMOV UR58, UR14 ;  /* 0x0000000e003a7c82 */ /* 0x000fe20008000000 */
[----:B------:R-:W-:Y:S01]  /*6270*/  UIADD3 UR14, UR4, 0xb0, URZ ;  /* 0x000000b0040e7890 */ /* 0x000fe2000fffe03f */
[----:B------:R-:W-:Y:S01]  /*6280*/  HGMMA.64x16x16.F32 R80, gdesc[UR52].tnspA.tnspB, R80 ;  /* 0x60200000345079f0 */ /* 0x000fe20008700850 */
[----:B------:R-:W-:Y:S01]  /*6290*/  MOV R23, UR58 ;  /* 0x0000003a00177c02 */ /* 0x000fe20008000f00 */
[----:B------:R-:W-:Y:S01]  /*62a0*/  UMOV UR58, UR10 ;  /* 0x0000000a003a7c82 */ /* 0x000fe20008000000 */
[----:B------:R-:W-:Y:S01]  /*62b0*/  UIADD3 UR10, UR4, 0x130, URZ ;  /* 0x00000130040a7890 */ /* 0x000fe2000fffe03f */
[----:B------:R-:W-:Y:S01]  /*62c0*/  MOV R218, UR59 ;  /* 0x0000003b00da7c02 */ /* 0x000fe20008000f00 */
[----:B------:R-:W-:Y:S01]  /*62d0*/  UIADD3 UR18, UR4, 0x1b0, URZ ;  /* 0x000001b004127890 */ /* 0x000fe2000fffe03f */
[----:B------:R-:W-:Y:S01]  /*62e0*/  HGMMA.64x16x16.F32 R88, gdesc[UR44].tnspA.tnspB, R88 ;  /* 0x602000002c5879f0 */ /* 0x000fe20008700858 */
[----:B------:R-:W-:Y:S01]  /*62f0*/  UMOV UR56, UR6 ;  /* 0x0000000600387c82 */ /* 0x000fe20008000000 */
[----:B------:R-:W-:Y:S01]  /*6300*/  UIADD3 UR6, UR4, 0x230, URZ ;  /* 0x0000023004067890 */ /* 0x000fe2000fffe03f */
[----:B------:R-:W-:Y:S01]  /*6310*/  MOV R9, UR58 ;  /* 0x0000003a00097c02 */ /* 0x000fe20008000f00 */
[----:B------:R-:W-:Y:S01]  /*6320*/  UMOV UR59, UR15 ;  /* 0x0000000f003b7c82 */ /* 0x000fe20008000000 */
[----:B------:R-:W-:Y:S01]  /*6330*/  UMOV UR52, UR8 ;  /* 0x0000000800347c82 */ /* 0x000fe20008000000 */
[----:B------:R-:W-:Y:S01]  /*6340*/  MOV R22, UR59 ;  /* 0x0000003b00167c02 */ /* 0x000fe20008000f00 */
        /* <DEDUP_REMOVED lines=8> */
[----:B------:R-:W-:Y:S01]  /*63d0*/  UMOV UR19, 0x40 ;  /* 0x0000004000137882 */ /* 0x000fe20000000000 */
[----:B------:R-:W-:Y:S01]  /*63e0*/  UMOV UR4, UR20 ;  /* 0x0000001400047c82 */ /* 0x000fe20008000000 */
[----:B------:R-:W-:Y:S01]  /*63f0*/  MOV R8, UR59 ;  /* 0x0000003b00087c02 */ /* 0x000fe20008000f00 */
[----:B------:R-:W-:-:S02]  /*6400*/  UMOV UR59, 0x8 ;  /* 0x00000008003b7882 */ /* 0x000fc40000000000 */
[----:B------:R-:W-:Y:S01]  /*6410*/  IMAD.U32 R21, RZ, RZ, UR59 ;  /* 0x0000003bff157e24 */ /* 0x000fe2000f8e00ff */
[----:B------:R-:W-:Y:S01]  /*6420*/  HGMMA.64x16x16.F32 R56, gdesc[UR24].tnspA.tnspB, R56 ;  /* 0x60200000183879f0 */ /* 0x000fe20008700838 */
[----:B------:R-:W-:-:S03]  /*6430*/  UMOV UR25, 0x40000040 ;  /* 0x4000004000197882 */ /* 0x000fc60000000000 */
[----:B------:R-:W-:Y:S04]  /*6440*/  HGMMA.64x16x16.F32 R64, gdesc[UR28].tnspA.tnspB, R64 ;  /* 0x602000001c4079f0 */ /* 0x000fe80008700840 */
[----:B------:R-:W-:Y:S04]  /*6450*/  HGMMA.64x16x16.F32 R72, gdesc[UR40].tnspA.tnspB, R72 ;  /* 0x60200000284879f0 */ /* 0x000fe80008700848 */
[----:B------:R-:W-:Y:S01]  /*6460*/  HGMMA.64x16x16.F32 R80, gdesc[UR36].tnspA.tnspB, R80 ;  /* 0x60200000245079f0 */ /* 0x000fe20008700850 */
[----:B------:R-:W-:Y:S01]  /*6470*/  UMOV UR36, UR52 ;  /* 0x0000003400247c82 */ /* 0x000fe20008000000 */
[----:B------:R-:W-:-:S02]  /*6480*/  UMOV UR37, UR53 ;  /* 0x0000003500257c82 */ /* 0x000fc40008000000 */
[----:B------:R-:W-:Y:S01]  /*6490*/  HGMMA.64x16x16.F32 R88, gdesc[UR32].tnspA.tnspB, R88 ;  /* 0x60200000205879f0 */ /* 0x000fe20008700858 */
[----:B------:R-:W-:-:S03]  /*64a0*/  ULOP3.LUT UR32, UR5, 0x3fff, URZ, 0xc0, !UPT ;  /* 0x00003fff05207892 */ /* 0x000fc6000f8ec03f */
[----:B------:R-:W-:Y:S01]  /*64b0*/  UMOV UR5, UR21 ;  /* 0x0000001500057c82 */ /* 0x000fe20008000000 */
[----:B------:R-:W-:-:S07]  /*64c0*/  ULOP3.LUT UR24, UR32, 0x400000, URZ, 0xfc, !UPT ;  /* 0x0040000020187892 */ /* 0x000fce000f8efc3f */
[----:B------:R-:W-:Y:S02]  /*64d0*/  UMOV UR58, UR24 ;  /* 0x00000018003a7c82 */ /* 0x000fe40008000000 */
[----:B------:R-:W-:Y:S01]  /*64e0*/  IMAD.U32 R20, RZ, RZ, UR58 ;  /* 0x0000003aff147e24 */ /* 0x000fe2000f8e00ff */
[----:B------:R-:W-:Y:S01]  /*64f0*/  HGMMA.64x16x16.F32 R56, gdesc[UR20].tnspA.tnspB, R56 ;  /* 0x60200000143879f0 */ /* 0x000fe20008700838 */
[----:B------:R-:W-:Y:S01]  /*6500*/  VIADD R216, R216, 0xffff0000 ;  /* 0xffff0000d8d87836 */ /* 0x000fe20000000000 */
[----:B------:R-:W-:Y:S02]  /*6510*/  UMOV UR21, 0x40000040 ;  /* 0x4000004000157882 */ /* 0x000fe40000000000 */
[----:B------:R-:W-:Y:S01]  /*6520*/  HGMMA.64x16x16.F32 R64, gdesc[UR12].tnspA.tnspB, R64 ;  /* 0x602000000c4079f0 */ /* 0x000fe20008700840 */
[----:B------:R-:W-:-:S03]  /*6530*/  UMOV UR13, UR21 ;  /* 0x00000015000d7c82 */ /* 0x000fc60008000000 */
[----:B------:R-:W-:Y:S01]  /*6540*/  HGMMA.64x16x16.F32 R72, gdesc[UR8].tnspA.tnspB, R72 ;  /* 0x60200000084879f0 */ /* 0x000fe20008700848 */
[----:B------:R-:W-:Y:S01]  /*6550*/  S2UR UR8, SR_CTAID.Z ;  /* 0x00000000000879c3 */ /* 0x000fe20000002700 */
[----:B------:R-:W-:Y:S01]  /*6560*/  SHF.R.U32.HI R216, RZ, 0x4, R216 ;  /* 0x00000004ffd87819 */ /* 0x000fe200000116d8 */
[----:B------:R-:W-:Y:S01]  /*6570*/  UMOV UR9, UR21 ;  /* 0x0000001500097c82 */ /* 0x000fe20008000000 */
[----:B------:R-:W-:Y:S01]  /*6580*/  HGMMA.64x16x16.F32 R80, gdesc[UR16].tnspA.tnspB, R80 ;  /* 0x60200000105079f0 */ /* 0x000fe20008700850 */
[----:B------:R-:W-:-:S03]  /*6590*/  UMOV UR17, UR21 ;  /* 0x0000001500117c82 */ /* 0x000fc60008000000 */
[----:B------:R-:W-:Y:S01]  /*65a0*/  HGMMA.64x16x16.F32 R88, gdesc[UR4].tnspA.tnspB, R88, gsb0 ;  /* 0x60200000045879f0 */ /* 0x000fe20008000858 */
[----:B------:R2:W-:Y:S06]  /*65b0*/  MEMBAR.ALL.CTA ;  /* 0x0000000000007992 */ /* 0x0005ec0000008000 */
[----:B--2---:R-:W2:Y:S01]  /*65c0*/  FENCE.VIEW.ASYNC.S ;  /* 0x00000000000073c6 */ /* 0x004ea20000000000 */
[----:B------:R-:W-:Y:S01]  /*65d0*/  R2UR UR5, R12 ;  /* 0x000000000c0572ca */ /* 0x000fe200000e0000 */
[----:B------:R-:W-:Y:S01]  /*65e0*/  UIADD3 UR4, UR24, 0x80, URZ ;  /* 0x0000008018047890 */ /* 0x000fe2000fffe03f */
[----:B--2---:R-:W-:Y:S06]  /*65f0*/  BAR.SYNC.DEFER_BLOCKING 0x9, 0x100 ;  /* 0x0244000000007b1d */ /* 0x004fec0000010000 */
[----:B-1----:R-:W-:-:S06]  /*6600*/  WARPGROUP.ARRIVE ;  /* 0x00000000000079c5 */ /* 0x002fcc0000000000 */
[----:B------:R-:W-:Y:S01]  /*6610*/  HGMMA.64x64x16.F32 R24, gdesc[UR56].tnspA, RZ, !UPT ;  /* 0x20e00000381879f0 */ /* 0x000fe2000c7008ff */
[----:B------:R-:W-:Y:S01]  /*6620*/  UMOV UR56, UR5 ;  /* 0x0000000500387c82 */ /* 0x000fe20008000000 */
[----:B------:R-:W-:Y:S01]  /*6630*/  UMOV UR57, 0x40000040 ;  /* 0x4000004000397882 */ /* 0x000fe20000000000 */
[----:B------:R-:W-:Y:S01]  /*6640*/  UMOV UR58, UR4 ;  /* 0x00000004003a7c82 */ /* 0x000fe20008000000 */
[----:B------:R-:W-:Y:S01]  /*6650*/  UMOV UR59, 0x8 ;  /* 0x00000008003b7882 */ /* 0x000fe20000000000 */
[----:B------:R-:W-:Y:S01]  /*6660*/  IMAD.U32 R14, RZ, RZ, UR58 ;  /* 0x0000003aff0e7e24 */ /* 0x000fe2000f8e00ff */
[----:B------:R-:W-:Y:S01]  /*6670*/  UIADD3 UR4, UR24, 0x100, URZ ;  /* 0x0000010018047890 */ /* 0x000fe2000fffe03f */
[----:B------:R-:W-:Y:S01]  /*6680*/  IMAD.U32 R15, RZ, RZ, UR59 ;  /* 0x0000003bff0f7e24 */ /* 0x000fe2000f8e00ff */
[----:B------:R-:W-:Y:S01]  /*6690*/  HGMMA.64x64x16.F32 R24, gdesc[UR56].tnspA, R24 ;  /* 0x20e00000381879f0 */ /* 0x000fe20008700818 */
[----:B------:R-:W-:Y:S01]  /*66a0*/  R2UR UR59, R8 ;  /* 0x00000000083b72ca */ /* 0x000fe200000e0000 */
[----:B------:R-:W-:Y:S01]  /*66b0*/  VIADD R8, R5, 0x100 ;  /* 0x0000010005087836 */ /* 0x000fe20000000000 */
[----:B------:R-:W-:-:S02]  /*66c0*/  R2UR UR58, R9 ;  /* 0x00000000093a72ca */ /* 0x000fc400000e0000 */
[----:B------:R-:W-:Y:S02]  /*66d0*/  R2UR UR57, R10 ;  /* 0x000000000a3972ca */ /* 0x000fe400000e0000 */
[----:B------:R-:W-:Y:S02]  /*66e0*/  R2UR UR56, R11 ;  /* 0x000000000b3872ca */ /* 0x000fe400000e0000 */
[----:B------:R-:W-:Y:S01]  /*66f0*/  R2UR UR5, R8 ;  /* 0x00000000080572ca */ /* 0x000fe200000e0000 */
[----:B------:R-:W-:-:S04]  /*6700*/  VIADD R8, R5, 0x180 ;  /* 0x0000018005087836 */ /* 0x000fc80000000000 */
[----:B------:R-:W-:Y:S01]  /*6710*/  UMOV UR29, UR59 ;  /* 0x0000003b001d7c82 */ /* 0x000fe20008000000 */
[----:B------:R-:W-:Y:S01]  /*6720*/  UMOV UR59, 0x8 ;  /* 0x00000008003b7882 */ /* 0x000fe20000000000 */
[----:B------:R-:W-:Y:S01]  /*6730*/  UMOV UR28, UR58 ;  /* 0x0000003a001c7c82 */ /* 0x000fe20008000000 */
[----:B------:R-:W-:Y:S01]  /*6740*/  UMOV UR58, UR4 ;  /* 0x00000004003a7c82 */ /* 0x000fe20008000000 */
[----:B------:R-:W-:Y:S01]  /*6750*/  UMOV UR41, UR57 ;  /* 0x0000003900297c82 */ /* 0x000fe20008000000 */
[----:B------:R-:W-:Y:S01]  /*6760*/  UMOV UR57, 0x40000040 ;  /* 0x4000004000397882 */ /* 0x000fe20000000000 */
[----:B------:R-:W-:Y:S01]  /*6770*/  UMOV UR40, UR56 ;  /* 0x0000003800287c82 */ /* 0x000fe20008000000 */
[----:B------:R-:W-:Y:S01]  /*6780*/  IMAD.U32 R12, RZ, RZ, UR58 ;  /* 0x0000003aff0c7e24 */ /* 0x000fe2000f8e00ff */
[----:B------:R-:W-:Y:S01]  /*6790*/  UMOV UR56, UR5 ;  /* 0x0000000500387c82 */ /* 0x000fe20008000000 */
[----:B------:R-:W-:Y:S01]  /*67a0*/  IMAD.U32 R13, RZ, RZ, UR59 ;  /* 0x0000003bff0d7e24 */ /* 0x000fe2000f8e00ff */
[----:B------:R-:W-:Y:S01]  /*67b0*/  R2UR UR5, R8 ;  /* 0x00000000080572ca */ /* 0x000fe200000e0000 */
[----:B------:R-:W-:Y:S01]  /*67c0*/  UIADD3 UR4, UR24, 0x180, URZ ;  /* 0x0000018018047890 */ /* 0x000fe2000fffe03f */
[----:B------:R-:W-:Y:S01]  /*67d0*/  VIADD R8, R5, 0x200 ;  /* 0x0000020005087836 */ /* 0x000fe20000000000 */
[----:B------:R-:W-:Y:S01]  /*67e0*/  HGMMA.64x64x16.F32 R24, gdesc[UR56].tnspA, R24 ;  /* 0x20e00000381879f0 */ /* 0x000fe20008700818 */
[----:B------:R-:W-:-:S09]  /*67f0*/  R2UR UR59, R22 ;  /* 0x00000000163b72ca */ /* 0x000fd200000e0000 */
[----:B------:R-:W-:Y:S01]  /*6800*/  UMOV UR56, UR5 ;  /* 0x0000000500387c82 */ /* 0x000fe20008000000 */
[----:B------:R-:W-:Y:S01]  /*6810*/  R2UR UR58, R23 ;  /* 0x00000000173a72ca */ /* 0x000fe200000e0000 */
[----:B------:R-:W-:Y:S01]  /*6820*/  UMOV UR57, 0x40000040 ;  /* 0x4000004000397882 */ /* 0x000fe20000000000 */
[----:B------:R-:W-:Y:S01]  /*6830*/  R2UR UR5, R8 ;  /* 0x00000000080572ca */ /* 0x000fe200000e0000 */
[----:B------:R-:W-:Y:S01]  /*6840*/  VIADD R22, R217, 0x400 ;  /* 0x00000400d9167836 */ /* 0x000fe20000000000 */
[----:B------:R-:W-:Y:S01]  /*6850*/  UMOV UR49, UR59 ;  /* 0x0000003b00317c82 */ /* 0x000fe20008000000 */
[----:B------:R-:W-:-:S08]  /*6860*/  UMOV UR59, 0x8 ;  /* 0x00000008003b7882 */ /* 0x000fd00000000000 */
[----:B------:R-:W-:Y:S01]  /*6870*/  UMOV UR48, UR58 ;  /* 0x0000003a00307c82 */ /* 0x000fe20008000000 */
[----:B------:R-:W-:Y:S01]  /*6880*/  UMOV UR58, UR4 ;  /* 0x00000004003a7c82 */ /* 0x000fe20008000000 */
[----:B------:R-:W-:Y:S01]  /*6890*/  IMAD.U32 R11, RZ, RZ, UR59 ;  /* 0x0000003bff0b7e24 */ /* 0x000fe2000f8e00ff */
[----:B------:R-:W-:Y:S01]  /*68a0*/  UIADD3 UR4, UR24, 0x200, URZ ;  /* 0x0000020018047890 */ /* 0x000fe2000fffe03f */
[----:B------:R-:W-:Y:S01]  /*68b0*/  IMAD.U32 R10, RZ, RZ, UR58 ;  /* 0x0000003aff0a7e24 */ /* 0x000fe2000f8e00ff */
[----:B------:R-:W-:Y:S01]  /*68c0*/  HGMMA.64x64x16.F32 R24, gdesc[UR56].tnspA, R24 ;  /* 0x20e00000381879f0 */ /* 0x000fe20008700818 */
[----:B------:R-:W-:Y:S01]  /*68d0*/  R2UR UR59, R218 ;  /* 0x00000000da3b72ca */ /* 0x000fe200000e0000 */
[----:B------:R-:W-:Y:S01]  /*68e0*/  IMAD R218, R229, 0x2000, R230 ;  /* 0x00002000e5da7824 */ /* 0x000fe200078e02e6 */
[----:B------:R-:W-:Y:S02]  /*68f0*/  R2UR UR58, R219 ;  /* 0x00000000db3a72ca */ /* 0x000fe400000e0000 */
[----:B------:R-:W-:-:S02]  /*6900*/  R2UR UR57, R220 ;  /* 0x00000000dc3972ca */ /* 0x000fc400000e0000 */
[----:B------:R-:W-:Y:S02]  /*6910*/  R2UR UR56, R221 ;  /* 0x00000000dd3872ca */ /* 0x000fe400000e0000 */
[----:B------:R-:W-:-:S05]  /*6920*/  SHF.R.S32.HI R219, RZ, 0x1f, R218 ;  /* 0x0000001fffdb7819 */ /* 0x000fca00000114da */
[----:B------:R-:W-:Y:S01]  /*6930*/  UMOV UR53, UR59 ;  /* 0x0000003b00357c82 */ /* 0x000fe20008000000 */
[----:B------:R-:W-:Y:S01]  /*6940*/  UMOV UR59, 0x8 ;  /* 0x00000008003b7882 */ /* 0x000fe20000000000 */
[----:B------:R-:W-:Y:S01]  /*6950*/  UMOV UR52, UR58 ;  /* 0x0000003a00347c82 */ /* 0x000fe20008000000 */
[----:B------:R-:W-:Y:S01]  /*6960*/  UMOV UR58, UR4 ;  /* 0x00000004003a7c82 */ /* 0x000fe20008000000 */
[----:B------:R-:W-:Y:S01]  /*6970*/  UMOV UR45, UR57 ;  /* 0x00000039002d7c82 */ /* 0x000fe20008000000 */
[----:B------:R-:W-:Y:S01]  /*6980*/  UMOV UR57, 0x40000040 ;  /* 0x4000004000397882 */ /* 0x000fe20000000000 */
[----:B------:R-:W-:Y:S01]  /*6990*/  UMOV UR44, UR56 ;  /* 0x00000038002c7c82 */ /* 0x000fe20008000000 */
[----:B------:R-:W-:Y:S01]  /*69a0*/  UMOV UR56, UR5 ;  /* 0x0000000500387c82 */ /* 0x000fe20008000000 */
[----:B------:R-:W-:Y:S01]  /*69b0*/  IMAD.U32 R8, RZ, RZ, UR58 ;  /* 0x0000003aff087e24 */ /* 0x000fe2000f8e00ff */
[----:B------:R-:W1:Y:S01]  /*69c0*/  S2UR UR4, SR_CTAID.Y ;  /* 0x00000000000479c3 */ /* 0x000e620000002600 */
[----:B------:R-:W-:Y:S01]  /*69d0*/  IMAD.U32 R9, RZ, RZ, UR59 ;  /* 0x0000003bff097e24 */ /* 0x000fe2000f8e00ff */
[----:B-1----:R-:W-:Y:S01]  /*69e0*/  USHF.R.S32.HI UR5, URZ, 0x1f, UR4 ;  /* 0x0000001f3f057899 */ /* 0x002fe20008011404 */
[----:B------:R-:W-:Y:S01]  /*69f0*/  HGMMA.64x64x16.F32 R24, gdesc[UR56].tnspA, R24, gsb0 ;  /* 0x20e00000381879f0 */ /* 0x000fe20008000818 */
[----:B------:R-:W-:Y:S01]  /*6a00*/  R2UR UR59, R6 ;  /* 0x00000000063b72ca */ /* 0x000fe200000e0000 */
[----:B------:R-:W-:Y:S01]  /*6a10*/  WARPGROUP.ARRIVE ;  /* 0x00000000000079c5 */ /* 0x000fe20000000000 */
[----:B------:R-:W-:Y:S01]  /*6a20*/  R2UR UR58, R7 ;  /* 0x00000000073a72ca */ /* 0x000fe200000e0000 */
[----:B------:R-:W-:Y:S01]  /*6a30*/  UMOV UR57, 0x40000040 ;  /* 0x4000004000397882 */ /* 0x000fe20000000000 */
[----:B------:R-:W-:Y:S01]  /*6a40*/  R2UR UR56, R22 ;  /* 0x00000000163872ca */ /* 0x000fe200000e0000 */
[C---:B------:R-:W-:Y:S01]  /*6a50*/  VIADD R6, R217.reuse, 0x480 ;  /* 0x00000480d9067836 */ /* 0x040fe20000000000 */
[----:B------:R-:W1:Y:S11]  /*6a60*/  LDC.64 R22, c[0x0][0x2d8] ;  /* 0x0000b600ff167b82 */ /* 0x000e760000000a00 */
        /* <DEDUP_REMOVED lines=15> */
[----:B------:R-:W-:Y:S01]  /*6b60*/  R2UR UR48, R6 ;  /* 0x00000000063072ca */ /* 0x000fe200000e0000 */
[----:B------:R-:W-:Y:S01]  /*6b70*/  HGMMA.64x16x16.F32 R128, gdesc[UR56].tnspA.tnspB, R128 ;  /* 0x60200000388079f0 */ /* 0x000fe20008700880 */
[----:B------:R-:W-:Y:S01]  /*6b80*/  UMOV UR49, 0x40000040 ;  /* 0x4000004000317882 */ /* 0x000fe20000000000 */
[----:B------:R-:W-:Y:S01]  /*6b90*/  VIADD R6, R217, 0x500 ;  /* 0x00000500d9067836 */ /* 0x000fe20000000000 */
[----:B------:R-:W-:Y:S01]  /*6ba0*/  LOP3.LUT R216, R216, 0x3fff, RZ, 0xc0, !PT ;  /* 0x00003fffd8d87812 */ /* 0x000fe200078ec0ff */
[C---:B-1----:R-:W-:Y:S01]  /*6bb0*/  IMAD R220, R22.reuse, UR5, RZ ;  /* 0x0000000516dc7c24 */ /* 0x042fe2000f8e02ff */
[----:B------:R-:W-:Y:S01]  /*6bc0*/  USHF.R.S32.HI UR5, URZ, 0x1f, UR8 ;  /* 0x0000001f3f057899 */ /* 0x000fe20008011408 */
[----:B------:R-:W-:Y:S01]  /*6bd0*/  IMAD.WIDE.U32 R218, R22, UR4, R218 ;  /* 0x0000000416da7c25 */ /* 0x000fe2000f8e00da */
[----:B------:R-:W-:Y:S01]  /*6be0*/  R2UR UR24, R6 ;  /* 0x00000000061872ca */ /* 0x000fe200000e0000 */
[----:B------:R-:W-:Y:S01]  /*6bf0*/  ULDC.64 UR56, c[0x0][0x208] ;  /* 0x0000820000387ab9 */ /* 0x000fe20000000a00 */
[----:B------:R-:W1:Y:S01]  /*6c00*/  LDC.64 R6, c[0x0][0x2e0] ;  /* 0x0000b800ff067b82 */ /* 0x000e620000000a00 */
[----:B------:R-:W-:Y:S01]  /*6c10*/  IMAD R23, R23, UR4, R220 ;  /* 0x0000000417177c24 */ /* 0x000fe2000f8e02dc */
[----:B------:R-:W-:Y:S01]  /*6c20*/  USHF.L.U32 UR4, UR61, 0xe, URZ ;  /* 0x0000000e3d047899 */ /* 0x000fe2000800063f */
[----:B------:R-:W-:-:S02]  /*6c30*/  VIADD R217, R217, 0x580 ;  /* 0x00000580d9d97836 */ /* 0x000fc40000000000 */
[----:B------:R-:W-:-:S03]  /*6c40*/  IMAD.IADD R219, R219, 0x1, R23 ;  /* 0x00000001dbdb7824 */ /* 0x000fc600078e0217 */
[----:B------:R-:W-:-:S03]  /*6c50*/  R2UR UR20, R217 ;  /* 0x00000000d91472ca */ /* 0x000fc600000e0000 */
        /* <DEDUP_REMOVED lines=14> */
[C---:B-1----:R-:W-:Y:S01]  /*6d40*/  IMAD.WIDE.U32 R22, R6.reuse, UR8, R218 ;  /* 0x0000000806167c25 */ /* 0x042fe2000f8e00da */
[----:B------:R-:W-:Y:S01]  /*6d50*/  HGMMA.64x16x16.F32 R120, gdesc[UR52].tnspA.tnspB, R120 ;  /* 0x60200000347879f0 */ /* 0x000fe20008700878 */
[----:B------:R-:W-:Y:S01]  /*6d60*/  UMOV UR12, UR20 ;  /* 0x00000014000c7c82 */ /* 0x000fe20008000000 */
[----:B------:R-:W-:Y:S01]  /*6d70*/  UMOV UR16, UR20 ;  /* 0x0000001400107c82 */ /* 0x000fe20008000000 */
[----:B------:R-:W-:Y:S01]  /*6d80*/  IMAD R6, R6, UR5, RZ ;  /* 0x0000000506067c24 */ /* 0x000fe2000f8e02ff */
[----:B------:R-:W-:Y:S01]  /*6d90*/  HGMMA.64x16x16.F32 R128, gdesc[UR44].tnspA.tnspB, R128 ;  /* 0x602000002c8079f0 */ /* 0x000fe20008700880 */
[----:B------:R-:W-:-:S02]  /*6da0*/  USHF.R.S32.HI UR5, URZ, 0x1f, UR4 ;  /* 0x0000001f3f057899 */ /* 0x000fc40008011404 */
[----:B------:R-:W-:Y:S01]  /*6db0*/  IMAD R217, R7, UR8, R6 ;  /* 0x0000000807d97c24 */ /* 0x000fe2000f8e0206 */
[----:B------:R-:W-:Y:S01]  /*6dc0*/  IADD3 R7, P1, R22, UR4, RZ ;  /* 0x0000000416077c10 */ /* 0x000fe2000ff3e0ff */
[----:B------:R-:W-:Y:S01]  /*6dd0*/  IMAD R232, R3, 0x800, R216 ;  /* 0x0000080003e87824 */ /* 0x000fe200078e02d8 */
[----:B------:R-:W-:Y:S02]  /*6de0*/  UMOV UR8, UR20 ;  /* 0x0000001400087c82 */ /* 0x000fe40008000000 */
[----:B------:R-:W-:Y:S01]  /*6df0*/  IADD3.X R22, R23, UR5, R217, P1, !PT ;  /* 0x0000000517167c10 */ /* 0x000fe20008ffe4d9 */
[----:B------:R-:W-:Y:S02]  /*6e00*/  ULDC.64 UR4, c[0x0][0x2c0] ;  /* 0x0000b00000047ab9 */ /* 0x000fe40000000a00 */
[C---:B------:R-:W-:Y:S01]  /*6e10*/  LEA R6, P1, R7.reuse, UR4, 0x2 ;  /* 0x0000000407067c11 */ /* 0x040fe2000f8210ff */
[----:B------:R-:W-:Y:S01]  /*6e20*/  UMOV UR4, UR20 ;  /* 0x0000001400047c82 */ /* 0x000fe20008000000 */
[----:B------:R-:W-:Y:S01]  /*6e30*/  HGMMA.64x16x16.F32 R96, gdesc[UR24].tnspA.tnspB, R96 ;  /* 0x60200000186079f0 */ /* 0x000fe20008700860 */
[----:B------:R-:W-:Y:S01]  /*6e40*/  UMOV UR26, UR34 ;  /* 0x00000022001a7c82 */ /* 0x000fe20008000000 */
[----:B------:R-:W-:Y:S01]  /*6e50*/  UMOV UR27, UR35 ;  /* 0x00000023001b7c82 */ /* 0x000fe20008000000 */
[----:B------:R-:W-:Y:S01]  /*6e60*/  R2UR UR52, R232 ;  /* 0x00000000e83472ca */ /* 0x000fe200000e0000 */
[----:B------:R-:W-:Y:S01]  /*6e70*/  HGMMA.64x16x16.F32 R104, gdesc[UR28].tnspA.tnspB, R104 ;  /* 0x602000001c6879f0 */ /* 0x000fe20008700868 */
[----:B------:R-:W-:Y:S01]  /*6e80*/  LEA.HI.X R7, R7, UR5, R22, 0x2, P1 ;  /* 0x0000000507077c11 */ /* 0x000fe200088f1416 */
[----:B------:R-:W-:-:S02]  /*6e90*/  UMOV UR5, UR21 ;  /* 0x0000001500057c82 */ /* 0x000fc40008000000 */
[----:B------:R-:W-:Y:S04]  /*6ea0*/  HGMMA.64x16x16.F32 R112, gdesc[UR40].tnspA.tnspB, R112 ;  /* 0x60200000287079f0 */ /* 0x000fe80008700870 */
[----:B------:R-:W-:Y:S04]  /*6eb0*/  HGMMA.64x16x16.F32 R120, gdesc[UR36].tnspA.tnspB, R120 ;  /* 0x60200000247879f0 */ /* 0x000fe80008700878 */
[----:B------:R-:W-:Y:S01]  /*6ec0*/  HGMMA.64x16x16.F32 R128, gdesc[UR24].tnspA.tnspB, R128 ;  /* 0x60200000188079f0 */ /* 0x000fe20008700880 */
[----:B------:R-:W-:Y:S01]  /*6ed0*/  UMOV UR53, 0x40000040 ;  /* 0x4000004000357882 */ /* 0x000fe20000000000 */
[----:B------:R-:W-:-:S02]  /*6ee0*/  UMOV UR55, 0x40 ;  /* 0x0000004000377882 */ /* 0x000fc40000000000 */
[----:B------:R-:W-:Y:S04]  /*6ef0*/  HGMMA.64x16x16.F32 R96, gdesc[UR20].tnspA.tnspB, R96 ;  /* 0x60200000146079f0 */ /* 0x000fe80008700860 */
[----:B------:R-:W-:Y:S04]  /*6f00*/  HGMMA.64x16x16.F32 R104, gdesc[UR12].tnspA.tnspB, R104 ;  /* 0x602000000c6879f0 */ /* 0x000fe80008700868 */
[----:B------:R-:W-:Y:S01]  /*6f10*/  HGMMA.64x16x16.F32 R112, gdesc[UR8].tnspA.tnspB, R112 ;  /* 0x60200000087079f0 */ /* 0x000fe20008700870 */
[----:B------:R-:W-:-:S03]  /*6f20*/  ULOP3.LUT UR8, UR32, 0x80000, URZ, 0xfc, !UPT ;  /* 0x0008000020087892 */ /* 0x000fc6000f8efc3f */
[----:B------:R-:W-:Y:S04]  /*6f30*/  HGMMA.64x16x16.F32 R120, gdesc[UR16].tnspA.tnspB, R120 ;  /* 0x60200000107879f0 */ /* 0x000fe80008700878 */
[----:B------:R-:W-:Y:S01]  /*6f40*/  HGMMA.64x16x16.F32 R128, gdesc[UR4].tnspA.tnspB, R128, gsb0 ;  /* 0x60200000048079f0 */ /* 0x000fe20008000880 */
[----:B------:R-:W-:Y:S02]  /*6f50*/  UIADD3 UR4, UR8, 0x80, URZ ;  /* 0x0000008008047890 */ /* 0x000fe4000fffe03f */
[----:B------:R-:W-:Y:S02]  /*6f60*/  WARPGROUP.DEPBAR.LE gsb0, 0x1 ;  /* 0x00008000000079c5 */ /* 0x000fe40000010100 */
[----:B------:R-:W-:Y:S01]  /*6f70*/  WARPGROUP.ARRIVE ;  /* 0x00000000000079c5 */ /* 0x000fe20000000000 */
[----:B------:R-:W-:Y:S01]  /*6f80*/  UIADD3 UR5, UR8, 0x100, URZ ;  /* 0x0000010008057890 */ /* 0x000fe2000fffe03f */
[----:B------:R1:W-:Y:S01]  /*6f90*/  REDG.E.ADD.F32x4.FTZ.RN.STRONG.GPU desc[UR56][R6.64], R24 ;  /* 0x00000018060079a6 */ /* 0x0003e2000c10f7b8 */
[----:B------:R-:W-:Y:S01]  /*6fa0*/  UMOV UR54, UR8 ;  /* 0x0000000800367c82 */ /* 0x000fe20008000000 */
[----:B------:R-:W-:Y:S01]  /*6fb0*/  UIADD3 UR6, UR8, 0x180, URZ ;  /* 0x0000018008067890 */ /* 0x000fe2000fffe03f */
[----:B------:R-:W-:Y:S01]  /*6fc0*/  UMOV UR12, UR52 ;  /* 0x00000034000c7c82 */ /* 0x000fe20008000000 */
[----:B------:R-:W-:Y:S01]  /*6fd0*/  UMOV UR13, UR53 ;  /* 0x00000035000d7c82 */ /* 0x000fe20008000000 */
[----:B------:R-:W-:Y:S01]  /*6fe0*/  UMOV UR14, UR4 ;  /* 0x00000004000e7c82 */ /* 0x000fe20008000000 */
[----:B------:R-:W-:Y:S01]  /*6ff0*/  UMOV UR15, 0x40 ;  /* 0x00000040000f7882 */ /* 0x000fe20000000000 */
[----:B------:R-:W-:Y:S01]  /*7000*/  HGMMA.64x16x16.F32 R208, gdesc[UR52].tnspA.tnspB, R208 ;  /* 0x6020000034d079f0 */ /* 0x000fe200087008d0 */
[----:B------:R-:W-:Y:S01]  /*7010*/  IMAD.U32 R22, RZ, RZ, UR14 ;  /* 0x0000000eff167e24 */ /* 0x000fe2000f8e00ff */
[----:B------:R-:W-:Y:S01]  /*7020*/  UIADD3 UR4, UR8, 0x200, URZ ;  /* 0x0000020008047890 */ /* 0x000fe2000fffe03f */
[----:B------:R-:W-:Y:S01]  /*7030*/  IMAD.U32 R23, RZ, RZ, UR15 ;  /* 0x0000000fff177e24 */ /* 0x000fe2000f8e00ff */
[----:B------:R-:W-:Y:S01]  /*7040*/  HGMMA.64x16x16.F32 R192, gdesc[UR12].tnspA.tnspB, R192 ;  /* 0x602000000cc079f0 */ /* 0x000fe200087008c0 */
[----:B------:R-:W-:Y:S01]  /*7050*/  UMOV UR12, UR52 ;  /* 0x00000034000c7c82 */ /* 0x000fe20008000000 */
[----:B------:R-:W-:Y:S01]  /*7060*/  UMOV UR13, UR53 ;  /* 0x00000035000d7c82 */ /* 0x000fe20008000000 */
[----:B------:R-:W-:Y:S01]  /*7070*/  UMOV UR14, UR5 ;  /* 0x00000005000e7c82 */ /* 0x000fe20008000000 */
[----:B------:R-:W-:Y:S01]  /*7080*/  UMOV UR15, 0x40 ;  /* 0x00000040000f7882 */ /* 0x000fe20000000000 */
[----:B------:R-:W-:Y:S01]  /*7090*/  IMAD.U32 R216, RZ, RZ, UR14 ;  /* 0x0000000effd87e24 */ /* 0x000fe2000f8e00ff */
[----:B------:R-:W-:Y:S01]  /*70a0*/  HGMMA.64x16x16.F32 R176, gdesc[UR12].tnspA.tnspB, R176 ;  /* 0x602000000cb079f0 */ /* 0x000fe200087008b0 */
[----:B------:R-:W-:Y:S01]  /*70b0*/  IMAD.U32 R217, RZ, RZ, UR15 ;  /* 0x0000000fffd97e24 */ /* 0x000fe2000f8e00ff */
        /* <DEDUP_REMOVED lines=11> */
[----:B-1----:R-:W-:Y:S01]  /*7170*/  VIADD R24, R232, 0x80 ;  /* 0x00000080e8187836 */ /* 0x002fe20000000000 */
[----:B------:R-:W-:Y:S01]  /*7180*/  HGMMA.64x16x16.F32 R144, gdesc[UR12].tnspA.tnspB, R144 ;  /* 0x602000000c9079f0 */ /* 0x000fe20008700890 */
[----:B------:R-:W-:Y:S01]  /*7190*/  UIADD3 UR46, UR8, 0x10, URZ ;  /* 0x00000010082e7890 */ /* 0x000fe2000fffe03f */
[----:B------:R1:W-:Y:S02]  /*71a0*/  REDG.E.ADD.F32x4.FTZ.RN.STRONG.GPU desc[UR56][R6.64+0x800], R28 ;  /* 0x0008001c060079a6 */ /* 0x0003e4000c10f7b8 */
[----:B------:R-:W-:Y:S01]  /*71b0*/  R2UR UR44, R24 ;  /* 0x00000000182c72ca */ /* 0x000fe200000e0000 */
[----:B------:R-:W-:-:S02]  /*71c0*/  UIADD3 UR4, UR8, 0x90, URZ ;  /* 0x0000009008047890 */ /* 0x000fc4000fffe03f */
[----:B------:R-:W-:Y:S01]  /*71d0*/  UIADD3 UR5, UR8, 0x110, URZ ;  /* 0x0000011008057890 */ /* 0x000fe2000fffe03f */
[----:B------:R-:W-:Y:S01]  /*71e0*/  IMAD.U32 R220, RZ, RZ, UR14 ;  /* 0x0000000effdc7e24 */ /* 0x000fe2000f8e00ff */
[----:B------:R-:W-:Y:S01]  /*71f0*/  UMOV UR45, 0x40000040 ;  /* 0x40000040002d7882 */ /* 0x000fe20000000000 */
[----:B------:R-:W-:Y:S01]  /*7200*/  IMAD.U32 R221, RZ, RZ, UR15 ;  /* 0x0000000fffdd7e24 */ /* 0x000fe2000f8e00ff */
[----:B------:R-:W-:Y:S01]  /*7210*/  UMOV UR47, 0x40 ;  /* 0x00000040002f7882 */ /* 0x000fe20000000000 */
[----:B------:R-:W-:Y:S01]  /*7220*/  UIADD3 UR6, UR8, 0x190, URZ ;  /* 0x0000019008067890 */ /* 0x000fe2000fffe03f */
[----:B------:R1:W-:Y:S01]  /*7230*/  REDG.E.ADD.F32x4.FTZ.RN.STRONG.GPU desc[UR56][R6.64+0x1000], R32 ;  /* 0x00100020060079a6 */ /* 0x0003e2000c10f7b8 */
[----:B------:R-:W-:Y:S01]  /*7240*/  UMOV UR13, UR45 ;  /* 0x0000002d000d7c82 */ /* 0x000fe20008000000 */
[----:B------:R-:W-:Y:S01]  /*7250*/  UMOV UR14, UR4 ;  /* 0x00000004000e7c82 */ /* 0x000fe20008000000 */
[----:B------:R-:W-:Y:S01]  /*7260*/  UMOV UR15, 0x40 ;  /* 0x00000040000f7882 */ /* 0x000fe20000000000 */
[----:B------:R-:W-:Y:S01]  /*7270*/  UMOV UR12, UR44 ;  /* 0x0000002c000c7c82 */ /* 0x000fe20008000000 */
[----:B------:R-:W-:Y:S01]  /*7280*/  UIADD3 UR50, UR8, 0x210, URZ ;  /* 0x0000021008327890 */ /* 0x000fe2000fffe03f */
[----:B------:R-:W-:Y:S01]  /*7290*/  IMAD.U32 R222, RZ, RZ, UR14 ;  /* 0x0000000effde7e24 */ /* 0x000fe2000f8e00ff */
[----:B------:R-:W-:Y:S01]  /*72a0*/  UMOV UR48, UR44 ;  /* 0x0000002c00307c82 */ /* 0x000fe20008000000 */
[----:B------:R-:W-:Y:S01]  /*72b0*/  IMAD.U32 R223, RZ, RZ, UR15 ;  /* 0x0000000fffdf7e24 */ /* 0x000fe2000f8e00ff */
[----:B------:R-:W-:Y:S01]  /*72c0*/  UMOV UR49, UR45 ;  /* 0x0000002d00317c82 */ /* 0x000fe20008000000 */
[----:B------:R-:W-:Y:S01]  /*72d0*/  UMOV UR51, 0x40 ;  /* 0x0000004000337882 */ /* 0x000fe20000000000 */
[----:B------:R-:W-:Y:S01]  /*72e0*/  VIADD R24, R232, 0x100 ;  /* 0x00000100e8187836 */ /* 0x000fe20000000000 */
[----:B------:R-:W-:Y:S01]  /*72f0*/  UIADD3 UR26, UR8, 0x20, URZ ;  /* 0x00000020081a7890 */ /* 0x000fe2000fffe03f */
[----:B------:R1:W-:Y:S01]  /*7300*/  REDG.E.ADD.F32x4.FTZ.RN.STRONG.GPU desc[UR56][R6.64+0x1800], R36 ;  /* 0x00180024060079a6 */ /* 0x0003e2000c10f7b8 */
[----:B------:R-:W-:Y:S02]  /*7310*/  HGMMA.64x16x16.F32 R208, gdesc[UR44].tnspA.tnspB, R208 ;  /* 0x602000002cd079f0 */ /* 0x000fe400087008d0 */
[----:B------:R-:W-:Y:S01]  /*7320*/  R2UR UR24, R24 ;  /* 0x00000000181872ca */ /* 0x000fe200000e0000 */
[----:B------:R-:W-:Y:S01]  /*7330*/  UIADD3 UR42, UR8, 0xa0, URZ ;  /* 0x000000a0082a7890 */ /* 0x000fe2000fffe03f */
[----:B------:R1:W-:Y:S01]  /*7340*/  REDG.E.ADD.F32x4.FTZ.RN.STRONG.GPU desc[UR56][R6.64+0x2000], R40 ;  /* 0x00200028060079a6 */ /* 0x0003e2000c10f7b8 */
        /* <DEDUP_REMOVED lines=12> */
[----:B------:R-:W-:Y:S01]  /*7410*/  UIADD3 UR38, UR8, 0x120, URZ ;  /* 0x0000012008267890 */ /* 0x000fe2000fffe03f */
[----:B------:R-:W-:Y:S01]  /*7420*/  HGMMA.64x16x16.F32 R160, gdesc[UR12].tnspA.tnspB, R160 ;  /* 0x602000000ca079f0 */ /* 0x000fe200087008a0 */
[----:B------:R-:W-:-:S02]  /*7430*/  UIADD3 UR34, UR8, 0x1a0, URZ ;  /* 0x000001a008227890 */ /* 0x000fc4000fffe03f */
[----:B------:R-:W-:Y:S01]  /*7440*/  UIADD3 UR30, UR8, 0x220, URZ ;  /* 0x00000220081e7890 */ /* 0x000fe2000fffe03f */
[----:B------:R-:W-:Y:S01]  /*7450*/  UMOV UR25, 0x40000040 ;  /* 0x4000004000197882 */ /* 0x000fe20000000000 */
[----:B------:R-:W-:Y:S01]  /*7460*/  UMOV UR27, 0x40 ;  /* 0x00000040001b7882 */ /* 0x000fe20000000000 */
[----:B------:R-:W-:Y:S01]  /*7470*/  HGMMA.64x16x16.F32 R144, gdesc[UR48].tnspA.tnspB, R144 ;  /* 0x60200000309079f0 */ /* 0x000fe20008700890 */
        /* <DEDUP_REMOVED lines=18> */
[----:B------:R-:W-:Y:S01]  /*75a0*/  IMAD.U32 R226, RZ, RZ, UR14 ;  /* 0x0000000effe27e24 */ /* 0x000fe2000f8e00ff */
[----:B------:R-:W-:Y:S01]  /*75b0*/  HGMMA.64x16x16.F32 R192, gdesc[UR40].tnspA.tnspB, R192 ;  /* 0x6020000028c079f0 */ /* 0x000fe200087008c0 */
[----:B------:R-:W-:-:S02]  /*75c0*/  UIADD3 UR18, UR8, 0x130, URZ ;  /* 0x0000013008127890 */ /* 0x000fc4000fffe03f */
[----:B------:R-:W-:Y:S01]  /*75d0*/  UIADD3 UR10, UR8, 0x230, URZ ;  /* 0x00000230080a7890 */ /* 0x000fe2000fffe03f */
[----:B------:R-:W-:Y:S01]  /*75e0*/  UMOV UR5, 0x40000040 ;  /* 0x4000004000057882 */ /* 0x000fe20000000000 */
[----:B------:R-:W-:Y:S01]  /*75f0*/  HGMMA.64x16x16.F32 R176, gdesc[UR36].tnspA.tnspB, R176 ;  /* 0x6020000024b079f0 */ /* 0x000fe200087008b0 */
[----:B------:R-:W-:Y:S01]  /*7600*/  UMOV UR7, 0x40 ;  /* 0x0000004000077882 */ /* 0x000fe20000000000 */
[----:B------:R-:W-:Y:S01]  /*7610*/  UMOV UR23, 0x40 ;  /* 0x0000004000177882 */ /* 0x000fe20000000000 */
[----:B------:R-:W-:Y:S01]  /*7620*/  IMAD.U32 R227, RZ, RZ, UR15 ;  /* 0x0000000fffe37e24 */ /* 0x000fe2000f8e00ff */
[----:B------:R-:W-:Y:S01]  /*7630*/  UMOV UR19, 0x40 ;  /* 0x0000004000137882 */ /* 0x000fe20000000000 */
[----:B------:R-:W-:Y:S01]  /*7640*/  UMOV UR11, 0x40 ;  /* 0x00000040000b7882 */ /* 0x000fe20000000000 */
[----:B------:R1:W-:Y:S01]  /*7650*/  REDG.E.ADD.F32x4.FTZ.RN.STRONG.GPU desc[UR56][R6.64+0x3000], R48 ;  /* 0x00300030060079a6 */ /* 0x0003e2000c10f7b8 */
[----:B------:R-:W-:Y:S01]  /*7660*/  HGMMA.64x16x16.F32 R160, gdesc[UR32].tnspA.tnspB, R160 ;  /* 0x6020000020a079f0 */ /* 0x000fe200087008a0 */
[----:B------:R-:W-:Y:S01]  /*7670*/  UIADD3 UR14, UR8, 0x1b0, URZ ;  /* 0x000001b0080e7890 */ /* 0x000fe2000fffe03f */
[----:B------:R-:W-:Y:S01]  /*7680*/  UMOV UR20, UR4 ;  /* 0x0000000400147c82 */ /* 0x000fe20008000000 */
[----:B------:R-:W-:Y:S01]  /*7690*/  UMOV UR21, UR5 ;  /* 0x0000000500157c82 */ /* 0x000fe20008000000 */
[----:B------:R-:W-:Y:S01]  /*76a0*/  UMOV UR16, UR4 ;  /* 0x0000000400107c82 */ /* 0x000fe20008000000 */
[----:B------:R-:W-:Y:S01]  /*76b0*/  UMOV UR17, UR5 ;  /* 0x0000000500117c82 */ /* 0x000fe20008000000 */
[----:B------:R-:W-:Y:S01]  /*76c0*/  HGMMA.64x16x16.F32 R144, gdesc[UR28].tnspA.tnspB, R144 ;  /* 0x602000001c9079f0 */ /* 0x000fe20008700890 */
[----:B------:R-:W-:Y:S01]  /*76d0*/  UMOV UR12, UR4 ;  /* 0x00000004000c7c82 */ /* 0x000fe20008000000 */
[----:B------:R-:W-:Y:S01]  /*76e0*/  UMOV UR13, UR5 ;  /* 0x00000005000d7c82 */ /* 0x000fe20008000000 */
[----:B------:R-:W-:Y:S01]  /*76f0*/  UMOV UR15, 0x40 ;  /* 0x00000040000f7882 */ /* 0x000fe20000000000 */
[----:B------:R-:W-:Y:S01]  /*7700*/  UMOV UR8, UR4 ;  /* 0x0000000400087c82 */ /* 0x000fe20008000000 */
[----:B------:R-:W-:Y:S01]  /*7710*/  UMOV UR9, UR5 ;  /* 0x0000000500097c82 */ /* 0x000fe20008000000 */
[----:B------:R1:W-:Y:S01]  /*7720*/  REDG.E.ADD.F32x4.FTZ.RN.STRONG.GPU desc[UR56][R6.64+0x3800], R52 ;  /* 0x00380034060079a6 */ /* 0x0003e2000c10f7b8 */
[----:B------:R-:W-:Y:S04]  /*7730*/  HGMMA.64x16x16.F32 R208, gdesc[UR4].tnspA.tnspB, R208 ;  /* 0x6020000004d079f0 */ /* 0x000fe800087008d0 */
[----:B------:R-:W-:Y:S04]  /*7740*/  HGMMA.64x16x16.F32 R192, gdesc[UR20].tnspA.tnspB, R192 ;  /* 0x6020000014c079f0 */ /* 0x000fe800087008c0 */
[----:B------:R-:W-:Y:S04]  /*7750*/  HGMMA.64x16x16.F32 R176, gdesc[UR16].tnspA.tnspB, R176 ;  /* 0x6020000010b079f0 */ /* 0x000fe800087008b0 */
[----:B------:R-:W-:Y:S04]  /*7760*/  HGMMA.64x16x16.F32 R160, gdesc[UR12].tnspA.tnspB, R160 ;  /* 0x602000000ca079f0 */ /* 0x000fe800087008a0 */
[----:B------:R-:W-:Y:S03]  /*7770*/  HGMMA.64x16x16.F32 R144, gdesc[UR8].tnspA.tnspB, R144, gsb0 ;  /* 0x60200000089079f0 */ /* 0x000fe60008000890 */
[----:B------:R-:W-:-:S02]  /*7780*/  WARPGROUP.DEPBAR.LE gsb0, 0x1 ;  /* 0x00008000000079c5 */ /* 0x000fc40000010100 */
[----:B-1----:R-:W-:Y:S05]  /*7790*/  @!P0 BRA `(.L_x_76) ;  /* 0x0000000000048947 */ /* 0x002fea0003800000 */
[----:B------:R-:W-:Y:S01]  /*77a0*/  BPT.TRAP 0x1 ;  /* 0x000000040000795c */ /* 0x000fe20000300000 */
.L_x_76:
        /* <DEDUP_REMOVED lines=11> */
[----:B------:R-:W-:Y:S01]  /*7860*/  HGMMA.64x64x16.F32 R24, gdesc[UR56].tnspA, RZ, !UPT ;  /* 0x20e00000381879f0 */ /* 0x000fe2000c7008ff */
[----:B------:R-:W-:Y:S01]  /*7870*/  R2UR UR56, R20 ;  /* 0x00000000143872ca */ /* 0x000fe200000e0000 */
[----:B------:R-:W-:Y:S01]  /*7880*/  UMOV UR57, 0x40000040 ;  /* 0x4000004000397882 */ /* 0x000fe20000000000 */
[----:B------:R-:W-:Y:S01]  /*7890*/  R2UR UR58, R14 ;  /* 0x000000000e3a72ca */ /* 0x000fe200000e0000 */
[----:B------:R-:W-:Y:S01]  /*78a0*/  VIADD R14, R5, 0x600 ;  /* 0x00000600050e7836 */ /* 0x000fe20000000000 */
[----:B------:R-:W-:-:S13]  /*78b0*/  R2UR UR59, R15 ;  /* 0x000000000f3b72ca */ /* 0x000fda00000e0000 */
[----:B------:R-:W-:Y:S01]  /*78c0*/  HGMMA.64x64x16.F32 R24, gdesc[UR56].tnspA, R24 ;  /* 0x20e00000381879f0 */ /* 0x000fe20008700818 */
[----:B------:R-:W-:Y:S01]  /*78d0*/  R2UR UR56, R14 ;  /* 0x000000000e3872ca */ /* 0x000fe200000e0000 */
[----:B------:R-:W-:Y:S01]  /*78e0*/  UMOV UR57, 0x40000040 ;  /* 0x4000004000397882 */ /* 0x000fe20000000000 */
[----:B------:R-:W-:Y:S01]  /*78f0*/  R2UR UR58, R12 ;  /* 0x000000000c3a72ca */ /* 0x000fe200000e0000 */
[----:B------:R-:W-:Y:S01]  /*7900*/  VIADD R12, R5, 0x680 ;  /* 0x00000680050c7836 */ /* 0x000fe20000000000 */
[----:B------:R-:W-:Y:S01]  /*7910*/  R2UR UR59, R13 ;  /* 0x000000000d3b72ca */ /* 0x000fe200000e0000 */
[----:B------:R-:W-:-:S12]  /*7920*/  VIADD R5, R5, 0x700 ;  /* 0x0000070005057836 */ /* 0x000fd80000000000 */
[----:B------:R-:W-:Y:S01]  /*7930*/  HGMMA.64x64x16.F32 R24, gdesc[UR56].tnspA, R24 ;  /* 0x20e00000381879f0 */ /* 0x000fe20008700818 */
[----:B------:R-:W-:Y:S01]  /*7940*/  R2UR UR56, R12 ;  /* 0x000000000c3872ca */ /* 0x000fe200000e0000 */
[----:B------:R-:W-:Y:S01]  /*7950*/  UMOV UR57, 0x40000040 ;  /* 0x4000004000397882 */ /* 0x000fe20000000000 */
[----:B------:R-:W-:Y:S02]  /*7960*/  R2UR UR58, R10 ;  /* 0x000000000a3a72ca */ /* 0x000fe400000e0000 */
[----:B------:R-:W-:-:S13]  /*7970*/  R2UR UR59, R11 ;  /* 0x000000000b3b72ca */ /* 0x000fda00000e0000 */
[----:B------:R-:W-:Y:S01]  /*7980*/  HGMMA.64x64x16.F32 R24, gdesc[UR56].tnspA, R24 ;  /* 0x20e00000381879f0 */ /* 0x000fe20008700818 */
[----:B------:R-:W-:Y:S01]  /*7990*/  R2UR UR56, R5 ;  /* 0x00000000053872ca */ /* 0x000fe200000e0000 */
[----:B------:R-:W-:Y:S01]  /*79a0*/  UMOV UR57, 0x40000040 ;  /* 0x4000004000397882 */ /* 0x000fe20000000000 */
[----:B------:R-:W-:Y:S02]  /*79b0*/  R2UR UR58, R8 ;  /* 0x00000000083a72ca */ /* 0x000fe400000e0000 */
[----:B------:R-:W-:Y:S01]  /*79c0*/  R2UR UR59, R9 ;  /* 0x00000000093b72ca */ /* 0x000fe200000e0000 */
[----:B------:R-:W-:-:S12]  /*79d0*/  VIADD R5, R232, 0x400 ;  /* 0x00000400e8057836 */ /* 0x000fd80000000000 */
[----:B------:R-:W-:Y:S01]  /*79e0*/  HGMMA.64x64x16.F32 R24, gdesc[UR56].tnspA, R24, gsb0 ;  /* 0x20e00000381879f0 */ /* 0x000fe20008000818 */
[----:B------:R-:W-:Y:S01]  /*79f0*/  R2UR UR52, R5 ;  /* 0x00000000053472ca */ /* 0x000fe200000e0000 */
[----:B------:R-:W-:Y:S01]  /*7a00*/  UMOV UR53, 0x40000040 ;  /* 0x4000004000357882 */ /* 0x000fe20000000000 */
[----:B------:R-:W-:-:S05]  /*7a10*/  VIADD R5, R232, 0x480 ;  /* 0x00000480e8057836 */ /* 0x000fca0000000000 */
[----:B------:R-:W-:Y:S01]  /*7a20*/  R2UR UR44, R5 ;  /* 0x00000000052c72ca */ /* 0x000fe200000e0000 */
[----:B------:R-:W-:Y:S02]  /*7a30*/  WARPGROUP.DEPBAR.LE gsb0, 0x0 ;  /* 0x00008000000079c5 */ /* 0x000fe40000010000 */
[----:B------:R-:W-:Y:S01]  /*7a40*/  WARPGROUP.ARRIVE ;  /* 0x00000000000079c5 */ /* 0x000fe20000000000 */
[----:B------:R-:W-:Y:S01]  /*7a50*/  UMOV UR45, 0x40000040 ;  /* 0x40000040002d7882 */ /* 0x000fe20000000000 */
[----:B------:R-:W-:Y:S01]  /*7a60*/  VIADD R5, R232, 0x500 ;  /* 0x00000500e8057836 */ /* 0x000fe20000000000 */
[----:B------:R-:W-:Y:S01]  /*7a70*/  UMOV UR25, 0x40000040 ;  /* 0x4000004000197882 */ /* 0x000fe20000000000 */
[----:B------:R-:W-:Y:S01]  /*7a80*/  UMOV UR5, 0x40000040 ;  /* 0x4000004000057882 */ /* 0x000fe20000000000 */
[----:B------:R1:W-:Y:S01]  /*7a90*/  REDG.E.ADD.F32x4.FTZ.RN.STRONG.GPU desc[UR8][R6.64+0x4000], R24 ;  /* 0x00400018060079a6 */ /* 0x0003e2000c10f788 */
[----:B------:R-:W-:Y:S01]  /*7aa0*/  HGMMA.64x16x16.F32 R200, gdesc[UR52].tnspA.tnspB, R200 ;  /* 0x6020000034c879f0 */ /* 0x000fe200087008c8 */
[----:B------:R-:W-:-:S02]  /*7ab0*/  R2UR UR54, R22 ;  /* 0x00000000163672ca */ /* 0x000fc400000e0000 */
[----:B------:R-:W-:Y:S02]  /*7ac0*/  R2UR UR55, R23 ;  /* 0x00000000173772ca */ /* 0x000fe400000e0000 */
[----:B------:R-:W-:Y:S01]  /*7ad0*/  R2UR UR24, R5 ;  /* 0x00000000051872ca */ /* 0x000fe200000e0000 */
[----:B------:R-:W-:Y:S01]  /*7ae0*/  UMOV UR41, UR25 ;  /* 0x0000001900297c82 */ /* 0x000fe20008000000 */
[----:B------:R-:W-:Y:S01]  /*7af0*/  UMOV UR37, UR25 ;  /* 0x0000001900257c82 */ /* 0x000fe20008000000 */
[----:B------:R-:W-:Y:S01]  /*7b00*/  UMOV UR33, UR25 ;  /* 0x0000001900217c82 */ /* 0x000fe20008000000 */
[----:B------:R-:W-:Y:S01]  /*7b10*/  VIADD R232, R232, 0x580 ;  /* 0x00000580e8e87836 */ /* 0x000fe20000000000 */
[----:B------:R-:W-:Y:S01]  /*7b20*/  UMOV UR21, UR5 ;  /* 0x0000000500157c82 */ /* 0x000fe20008000000 */
[----:B------:R-:W-:Y:S01]  /*7b30*/  UMOV UR17, UR5 ;  /* 0x0000000500117c82 */ /* 0x000fe20008000000 */
[----:B------:R-:W-:Y:S01]  /*7b40*/  UMOV UR13, UR5 ;  /* 0x00000005000d7c82 */ /* 0x000fe20008000000 */
[----:B------:R1:W-:Y:S03]  /*7b50*/  REDG.E.ADD.F32x4.FTZ.RN.STRONG.GPU desc[UR8][R6.64+0x4800], R28 ;  /* 0x0048001c060079a6 */ /* 0x0003e6000c10f788 */
[----:B------:R-:W-:Y:S01]  /*7b60*/  HGMMA.64x16x16.F32 R184, gdesc[UR52].tnspA.tnspB, R184 ;  /* 0x6020000034b879f0 */ /* 0x000fe200087008b8 */
[----:B------:R-:W-:Y:S01]  /*7b70*/  R2UR UR54, R216 ;  /* 0x00000000d83672ca */ /* 0x000fe200000e0000 */
[----:B------:R-:W-:Y:S01]  /*7b80*/  UMOV UR40, UR24 ;  /* 0x0000001800287c82 */ /* 0x000fe20008000000 */
[----:B------:R-:W-:Y:S01]  /*7b90*/  R2UR UR55, R217 ;  /* 0x00000000d93772ca */ /* 0x000fe200000e0000 */
[----:B------:R-:W-:Y:S01]  /*7ba0*/  UMOV UR36, UR24 ;  /* 0x0000001800247c82 */ /* 0x000fe20008000000 */
[----:B------:R-:W-:Y:S01]  /*7bb0*/  UMOV UR32, UR24 ;  /* 0x0000001800207c82 */ /* 0x000fe20008000000 */
[----:B------:R-:W-:Y:S01]  /*7bc0*/  R2UR UR4, R232 ;  /* 0x00000000e80472ca */ /* 0x000fe200000e0000 */
[----:B------:R1:W-:Y:S04]  /*7bd0*/  REDG.E.ADD.F32x4.FTZ.RN.STRONG.GPU desc[UR8][R6.64+0x5000], R32 ;  /* 0x00500020060079a6 */ /* 0x0003e8000c10f788 */
[----:B------:R1:W-:Y:S04]  /*7be0*/  REDG.E.ADD.F32x4.FTZ.RN.STRONG.GPU desc[UR8][R6.64+0x5800], R36 ;  /* 0x00580024060079a6 */ /* 0x0003e8000c10f788 */
[----:B------:R1:W-:Y:S01]  /*7bf0*/  REDG.E.ADD.F32x4.FTZ.RN.STRONG.GPU desc[UR8][R6.64+0x6000], R40 ;  /* 0x00600028060079a6 */ /* 0x0003e2000c10f788 */
[----:B------:R-:W-:Y:S01]  /*7c00*/  HGMMA.64x16x16.F32 R168, gdesc[UR52].tnspA.tnspB, R168 ;  /* 0x6020000034a879f0 */ /* 0x000fe200087008a8 */
[----:B------:R-:W-:-:S02]  /*7c10*/  R2UR UR54, R218 ;  /* 0x00000000da3672ca */ /* 0x000fc400000e0000 */
[----:B------:R-:W-:Y:S01]  /*7c20*/  R2UR UR55, R219 ;  /* 0x00000000db3772ca */ /* 0x000fe200000e0000 */
[----:B------:R-:W-:Y:S01]  /*7c30*/  UMOV UR20, UR4 ;  /* 0x0000000400147c82 */ /* 0x000fe20008000000 */
[----:B------:R-:W-:Y:S01]  /*7c40*/  UMOV UR16, UR4 ;  /* 0x0000000400107c82 */ /* 0x000fe20008000000 */
[----:B------:R-:W-:Y:S01]  /*7c50*/  UMOV UR12, UR4 ;  /* 0x00000004000c7c82 */ /* 0x000fe20008000000 */
[----:B------:R1:W-:Y:S04]  /*7c60*/  REDG.E.ADD.F32x4.FTZ.RN.STRONG.GPU desc[UR8][R6.64+0x6800], R44 ;  /* 0x0068002c060079a6 */ /* 0x0003e8000c10f788 */
[----:B------:R1:W-:Y:S04]  /*7c70*/  REDG.E.ADD.F32x4.FTZ.RN.STRONG.GPU desc[UR8][R6.64+0x7000], R48 ;  /* 0x00700030060079a6 */ /* 0x0003e8000c10f788 */
[----:B------:R1:W-:Y:S01]  /*7c80*/  REDG.E.ADD.F32x4.FTZ.RN.STRONG.GPU desc[UR8][R6.64+0x7800], R52 ;  /* 0x00780034060079a6 */ /* 0x0003e2000c10f788 */
[----:B------:R-:W-:Y:S01]  /*7c90*/  HGMMA.64x16x16.F32 R152, gdesc[UR52].tnspA.tnspB, R152 ;  /* 0x60200000349879f0 */ /* 0x000fe20008700898 */
[----:B------:R-:W-:-:S02]  /*7ca0*/  R2UR UR54, R220 ;  /* 0x00000000dc3672ca */ /* 0x000fc400000e0000 */
[----:B------:R-:W-:-:S13]  /*7cb0*/  R2UR UR55, R221 ;  /* 0x00000000dd3772ca */ /* 0x000fda00000e0000 */
[----:B------:R-:W-:Y:S04]  /*7cc0*/  HGMMA.64x16x16.F32 R136, gdesc[UR52].tnspA.tnspB, R136 ;  /* 0x60200000348879f0 */ /* 0x000fe80008700888 */
[----:B------:R-:W-:Y:S01]  /*7cd0*/  HGMMA.64x16x16.F32 R200, gdesc[UR44].tnspA.tnspB, R200 ;  /* 0x602000002cc879f0 */ /* 0x000fe200087008c8 */
[----:B------:R-:W-:Y:S02]  /*7ce0*/  R2UR UR46, R222 ;  /* 0x00000000de2e72ca */ /* 0x000fe400000e0000 */
[----:B------:R-:W-:-:S13]  /*7cf0*/  R2UR UR47, R223 ;  /* 0x00000000df2f72ca */ /* 0x000fda00000e0000 */
[----:B------:R-:W-:Y:S01]  /*7d00*/  HGMMA.64x16x16.F32 R184, gdesc[UR44].tnspA.tnspB, R184 ;  /* 0x602000002cb879f0 */ /* 0x000fe200087008b8 */
[----:B------:R-:W-:Y:S02]  /*7d10*/  R2UR UR46, R224 ;  /* 0x00000000e02e72ca */ /* 0x000fe400000e0000 */
[----:B------:R-:W-:-:S13]  /*7d20*/  R2UR UR47, R225 ;  /* 0x00000000e12f72ca */ /* 0x000fda00000e0000 */
[----:B------:R-:W-:Y:S01]  /*7d30*/  HGMMA.64x16x16.F32 R168, gdesc[UR44].tnspA.tnspB, R168 ;  /* 0x602000002ca879f0 */ /* 0x000fe200087008a8 */
[----:B------:R-:W-:Y:S02]  /*7d40*/  R2UR UR46, R226 ;  /* 0x00000000e22e72ca */ /* 0x000fe400000e0000 */
[----:B------:R-:W-:-:S13]  /*7d50*/  R2UR UR47, R227 ;  /* 0x00000000e32f72ca */ /* 0x000fda00000e0000 */
[----:B------:R-:W-:Y:S01]  /*7d60*/  HGMMA.64x16x16.F32 R152, gdesc[UR44].tnspA.tnspB, R152 ;  /* 0x602000002c9879f0 */ /* 0x000fe20008700898 */
[----:B------:R-:W-:Y:S01]  /*7d70*/  UMOV UR46, UR50 ;  /* 0x00000032002e7c82 */ /* 0x000fe20008000000 */
[----:B------:R-:W-:Y:S02]  /*7d80*/  UMOV UR47, UR51 ;  /* 0x00000033002f7c82 */ /* 0x000fe40008000000 */
[----:B------:R-:W-:Y:S04]  /*7d90*/  HGMMA.64x16x16.F32 R136, gdesc[UR44].tnspA.tnspB, R136 ;  /* 0x602000002c8879f0 */ /* 0x000fe80008700888 */
[----:B------:R-:W-:Y:S01]  /*7da0*/  HGMMA.64x16x16.F32 R200, gdesc[UR24].tnspA.tnspB, R200 ;  /* 0x6020000018c879f0 */ /* 0x000fe200087008c8 */
[----:B------:R-:W-:Y:S01]  /*7db0*/  UMOV UR26, UR30 ;  /* 0x0000001e001a7c82 */ /* 0x000fe20008000000 */
[----:B------:R-:W-:-:S02]  /*7dc0*/  UMOV UR27, UR31 ;  /* 0x0000001f001b7c82 */ /* 0x000fc40008000000 */
[----:B------:R-:W-:Y:S04]  /*7dd0*/  HGMMA.64x16x16.F32 R184, gdesc[UR40].tnspA.tnspB, R184 ;  /* 0x6020000028b879f0 */ /* 0x000fe800087008b8 */
[----:B------:R-:W-:Y:S04]  /*7de0*/  HGMMA.64x16x16.F32 R168, gdesc[UR36].tnspA.tnspB, R168 ;  /* 0x6020000024a879f0 */ /* 0x000fe800087008a8 */
[----:B------:R-:W-:Y:S04]  /*7df0*/  HGMMA.64x16x16.F32 R152, gdesc[UR32].tnspA.tnspB, R152 ;  /* 0x60200000209879f0 */ /* 0x000fe80008700898 */
[----:B------:R-:W-:Y:S04]  /*7e00*/  HGMMA.64x16x16.F32 R136, gdesc[UR24].tnspA.tnspB, R136 ;  /* 0x60200000188879f0 */ /* 0x000fe80008700888 */
[----:B------:R-:W-:Y:S01]  /*7e10*/  HGMMA.64x16x16.F32 R200, gdesc[UR4].tnspA.tnspB, R200 ;  /* 0x6020000004c879f0 */ /* 0x000fe200087008c8 */
[----:B------:R-:W-:Y:S01]  /*7e20*/  UMOV UR6, UR10 ;  /* 0x0000000a00067c82 */ /* 0x000fe20008000000 */
[----:B------:R-:W-:-:S02]  /*7e30*/  UMOV UR7, UR11 ;  /* 0x0000000b00077c82 */ /* 0x000fc40008000000 */
[----:B------:R-:W-:Y:S04]  /*7e40*/  HGMMA.64x16x16.F32 R184, gdesc[UR20].tnspA.tnspB, R184 ;  /* 0x6020000014b879f0 */ /* 0x000fe800087008b8 */
[----:B------:R-:W-:Y:S04]  /*7e50*/  HGMMA.64x16x16.F32 R168, gdesc[UR16].tnspA.tnspB, R168 ;  /* 0x6020000010a879f0 */ /* 0x000fe800087008a8 */
[----:B------:R-:W-:Y:S04]  /*7e60*/  HGMMA.64x16x16.F32 R152, gdesc[UR12].tnspA.tnspB, R152 ;  /* 0x602000000c9879f0 */ /* 0x000fe80008700898 */
[----:B------:R-:W-:Y:S03]  /*7e70*/  HGMMA.64x16x16.F32 R136, gdesc[UR4].tnspA.tnspB, R136, gsb0 ;  /* 0x60200000048879f0 */ /* 0x000fe60008000888 */
[----:B------:R-:W-:-:S02]  /*7e80*/  WARPGROUP.DEPBAR.LE gsb0, 0x0 ;  /* 0x00008000000079c5 */ /* 0x000fc40000010000 */
[----:B-1----:R-:W-:Y:S05]  /*7e90*/  @!P0 BRA `(.L_x_77) ;  /* 0x0000000000048947 */ /* 0x002fea0003800000 */
[----:B------:R-:W-:Y:S01]  /*7ea0*/  BPT.TRAP 0x1 ;  /* 0x000000040000795c */ /* 0x000fe20000300000 */
.L_x_77:
[----:B------:R-:W-:Y:S01]  /*7eb0*/  UIADD3 UR61, UR61, 0x1, URZ ;  /* 0x000000013d3d7890 */ /* 0x000fe2000fffe03f */
[----:B------:R-:W-:Y:S01]  /*7ec0*/  VIADD R3, R3, 0x1 ;  /* 0x0000000103037836 */ /* 0x000fe20000000000 */
[----:B------:R-:W-:Y:S01]  /*7ed0*/  LOP3.LUT R17, R17, 0x1, RZ, 0x3c, !PT ;  /* 0x0000000111117812 */ /* 0x000fe200078e3cff */
[----:B------:R-:W-:-:S03]  /*7ee0*/  VIADD R16, R16, 0x31820 ;  /* 0x0003182010107836 */ /* 0x000fc60000000000 */
[----:B------:R-:W-:Y:S02]  /*7ef0*/  ISETP.LE.AND P1, PT, R231, UR61, PT ;  /* 0x0000003de7007c0c */ /* 0x000fe4000bf23270 */
[C---:B------:R-:W-:Y:S02]  /*7f00*/  ISETP.NE.AND P0, PT, R3.reuse, 0x2, PT ;  /* 0x000000020300780c */ /* 0x040fe40003f05270 */
[----:B------:R-:W-:Y:S02]  /*7f10*/  PRMT R16, RZ, 0x654, R16 ;  /* 0x00000654ff107816 */ /* 0x000fe40000000010 */
[----:B------:R-:W-:Y:S02]  /*7f20*/  SEL R5, RZ, 0x1, P0 ;  /* 0x00000001ff057807 */ /* 0x000fe40000000000 */
[----:B------:R2:W-:Y:S01]  /*7f30*/  SYNCS.ARRIVE.TRANS64.RED.A1T0 RZ, [R16+URZ], RZ ;  /* 0x000000ff10ff79a7 */ /* 0x0005e2000810043f */
[----:B------:R-:W-:Y:S02]  /*7f40*/  SEL R3, R3, RZ, P0 ;  /* 0x000000ff03037207 */ /* 0x000fe40000000000 */
[----:B------:R-:W-:-:S02]  /*7f50*/  LOP3.LUT R18, R18, R5, RZ, 0x3c, !PT ;  /* 0x0000000512127212 */ /* 0x000fc400078e3cff */
[----:B------:R-:W-:Y:S05]  /*7f60*/  @!P1 BRA `(.L_x_78) ;  /* 0xffffff94001c9947 */ /* 0x000fea000383ffff */
.L_x_67:
[----:B------:R-:W3:Y:S01]  /*7f70*/  S2UR UR10, SR_CTAID.Y ;  /* 0x00000000000a79c3 */ /* 0x000ee20000002600 */
[----:B------:R-:W-:Y:S01]  /*7f80*/  ULDC UR4, c[0x0][0x850] ;  /* 0x0002140000047ab9 */ /* 0x000fe20000000800 */
[----:B-1----:R-:W1:Y:S01]  /*7f90*/  S2R R2, SR_TID.X ;  /* 0x0000000000027919 */ /* 0x002e620000002100 */
[----:B------:R-:W-:Y:S01]  /*7fa0*/  UISETP.NE.AND UP0, UPT, UR4, 0x1, UPT ;  /* 0x000000010400788c */ /* 0x000fe2000bf05270 */
[----:B------:R-:W-:Y:S01]  /*7fb0*/  IMAD R0, R229, 0x2800, R230 ;  /* 0x00002800e5007824 */ /* 0x000fe200078e02e6 */
[----:B------:R-:W-:Y:S01]  /*7fc0*/  ULDC.64 UR12, c[0x0][0x818] ;  /* 0x00020600000c7ab9 */ /* 0x000fe20000000a00 */
[----:B------:R-:W-:Y:S01]  /*7fd0*/  ULDC.64 UR14, c[0x0][0x848] ;  /* 0x00021200000e7ab9 */ /* 0x000fe20000000a00 */
[----:B------:R-:W-:Y:S01]  /*7fe0*/  BSSY B1, `(.L_x_79) ;  /* 0x00000a1000017945 */ /* 0x000fe20003800000 */
[----:B------:R-:W4:Y:S01]  /*7ff0*/  S2UR UR8, SR_CTAID.X ;  /* 0x00000000000879c3 */ /* 0x000f220000002500 */
[----:B------:R-:W-:-:S07]  /*8000*/  LEA R0, R0, UR60, 0x2 ;  /* 0x0000003c00007c11 */ /* 0x000fce000f8e10ff */
[----:B------:R-:W-:Y:S06]  /*8010*/  BAR.SYNC.DEFER_BLOCKING 0x1, 0x100 ;  /* 0x0044000000007b1d */ /* 0x000fec0000010000 */
[----:B------:R-:W-:Y:S01]  /*8020*/  @UP0 ULDC UR6, c[0x0][0x854] ;  /* 0x0002150000060ab9 */ /* 0x000fe20000000800 */
[----:B------:R-:W-:Y:S01]  /*8030*/  @UP0 ULDC UR4, c[0x0][0x858] ;  /* 0x0002160000040ab9 */ /* 0x000fe20000000800 */
[----:B------:R-:W5:Y:S01]  /*8040*/  S2UR UR17, SR_CTAID.Z ;  /* 0x00000000001179c3 */ /* 0x000f620000002700 */
[----:B---3--:R-:W-:Y:S02]  /*8050*/  UIMAD.WIDE.U32 UR6, UR10, UR6, URZ ;  /* 0x000000060a0672a5 */ /* 0x008fe4000f8e003f */
[----:B------:R-:W-:-:S02]  /*8060*/  USHF.R.S32.HI UR5, URZ, 0x1f, UR10 ;  /* 0x0000001f3f057899 */ /* 0x000fc4000801140a */
[----:B------:R-:W-:-:S03]  /*8070*/  @UP0 USHF.R.U32.HI UR7, URZ, UR4, UR7 ;  /* 0x000000043f070299 */ /* 0x000fc60008011607 */
[----:B------:R-:W-:Y:S01]  /*8080*/  UMOV UR4, UR10 ;  /* 0x0000000a00047c82 */ /* 0x000fe20008000000 */
[----:B------:R-:W-:Y:S02]  /*8090*/  @UP0 USHF.R.S32.HI UR6, URZ, 0x1f, UR7 ;  /* 0x0000001f3f060899 */ /* 0x000fe40008011407 */
[----:B----4-:R-:W-:Y:S01]  /*80a0*/  UIMAD UR8, UR8, 0x5000, URZ ;  /* 0x00005000080878a4 */ /* 0x010fe2000f8e023f */
[----:B------:R3:W-:Y:S01]  /*80b0*/  STS.128 [R0], R56 ;  /* 0x0000003800007388 */ /* 0x0007e20000000c00 */
[----:B------:R-:W-:Y:S01]  /*80c0*/  @UP0 UMOV UR4, UR7 ;  /* 0x0000000700040c82 */ /* 0x000fe20008000000 */
[----:B-1----:R-:W-:Y:S01]  /*80d0*/  ISETP.NE.AND P1, PT, R2, 0x80, PT ;  /* 0x000000800200780c */ /* 0x002fe20003f25270 */
[----:B------:R-:W-:Y:S01]  /*80e0*/  USHF.R.S32.HI UR9, URZ, 0x1f, UR8 ;  /* 0x0000001f3f097899 */ /* 0x000fe20008011408 */
[----:B------:R3:W-:Y:S01]  /*80f0*/  STS.128 [R0+0x800], R60 ;  /* 0x0008003c00007388 */ /* 0x0007e20000000c00 */
[----:B------:R-:W-:Y:S02]  /*8100*/  @UP0 UMOV UR5, UR6 ;  /* 0x0000000600050c82 */ /* 0x000fe40008000000 */
[----:B------:R-:W-:Y:S01]  /*8110*/  UIMAD UR10, UR5, UR12, URZ ;  /* 0x0000000c050a72a4 */ /* 0x000fe2000f8e023f */
[----:B------:R3:W-:Y:S01]  /*8120*/  STS.128 [R0+0x1000], R96 ;  /* 0x0010006000007388 */ /* 0x0007e20000000c00 */
[----:B------:R-:W-:-:S02]  /*8130*/  UIMAD.WIDE.U32 UR6, UR4, UR12, UR8 ;  /* 0x0000000c040672a5 */ /* 0x000fc4000f8e0008 */
[----:B------:R-:W-:Y:S01]  /*8140*/  UIMAD UR10, UR4, UR13, UR10 ;  /* 0x0000000d040a72a4 */ /* 0x000fe2000f8e020a */
[----:B------:R3:W-:Y:S01]  /*8150*/  STS.128 [R0+0x1800], R100 ;  /* 0x0018006400007388 */ /* 0x0007e20000000c00 */
[----:B-----5:R-:W-:Y:S01]  /*8160*/  USHF.R.S32.HI UR16, URZ, 0x1f, UR17 ;  /* 0x0000001f3f107899 */ /* 0x020fe20008011411 */
[----:B------:R-:W-:Y:S02]  /*8170*/  ULDC.64 UR12, c[0x0][0x840] ;  /* 0x00021000000c7ab9 */ /* 0x000fe40000000a00 */
[----:B------:R3:W-:Y:S01]  /*8180*/  STS.128 [R0+0x2000], R64 ;  /* 0x0020004000007388 */ /* 0x0007e20000000c00 */
[----:B------:R-:W-:Y:S02]  /*8190*/  UIMAD UR5, UR5, UR12, URZ ;  /* 0x0000000c050572a4 */ /* 0x000fe4000f8e023f */
[----:B------:R-:W-:Y:S01]  /*81a0*/  UIMAD.WIDE.U32 UR8, UR4, UR12, UR8 ;  /* 0x0000000c040872a5 */ /* 0x000fe2000f8e0008 */
[----:B------:R3:W-:Y:S01]  /*81b0*/  STS.128 [R0+0x2800], R68 ;  /* 0x0028004400007388 */ /* 0x0007e20000000c00 */
[----:B------:R-:W-:-:S02]  /*81c0*/  UIMAD UR11, UR4, UR13, UR5 ;  /* 0x0000000d040b72a4 */ /* 0x000fc4000f8e0205 */
[----:B------:R-:W-:Y:S01]  /*81d0*/  UIADD3 UR5, UR7, UR10, URZ ;  /* 0x0000000a07057290 */ /* 0x000fe2000fffe03f */
[----:B------:R3:W-:Y:S01]  /*81e0*/  STS.128 [R0+0x3000], R104 ;  /* 0x0030006800007388 */ /* 0x0007e20000000c00 */
[----:B------:R-:W-:Y:S01]  /*81f0*/  ULDC.64 UR12, c[0x0][0x820] ;  /* 0x00020800000c7ab9 */ /* 0x000fe20000000a00 */
[----:B------:R-:W-:Y:S02]  /*8200*/  UIADD3 UR7, UR9, UR11, URZ ;  /* 0x0000000b09077290 */ /* 0x000fe4000fffe03f */
[----:B------:R3:W-:Y:S01]  /*8210*/  STS.128 [R0+0x3800], R108 ;  /* 0x0038006c00007388 */ /* 0x0007e20000000c00 */
[----:B------:R-:W-:Y:S02]  /*8220*/  UIMAD UR4, UR16, UR12, URZ ;  /* 0x0000000c100472a4 */ /* 0x000fe4000f8e023f */
[----:B------:R-:W-:Y:S01]  /*8230*/  UIMAD UR10, UR16, UR14, URZ ;  /* 0x0000000e100a72a4 */ /* 0x000fe2000f8e023f */
[----:B------:R3:W-:Y:S01]  /*8240*/  STS.128 [R0+0x4000], R72 ;  /* 0x0040004800007388 */ /* 0x0007e20000000c00 */
[----:B------:R-:W-:-:S02]  /*8250*/  UIMAD UR9, UR17, UR13, UR4 ;  /* 0x0000000d110972a4 */ /* 0x000fc4000f8e0204 */
[----:B------:R-:W-:Y:S01]  /*8260*/  UIMAD UR10, UR17, UR15, UR10 ;  /* 0x0000000f110a72a4 */ /* 0x000fe2000f8e020a */
[----:B------:R3:W-:Y:S01]  /*8270*/  STS.128 [R0+0x4800], R76 ;  /* 0x0048004c00007388 */ /* 0x0007e20000000c00 */
[----:B------:R-:W-:Y:S01]  /*8280*/  UMOV UR4, UR6 ;  /* 0x0000000600047c82 */ /* 0x000fe20008000000 */
[----:B------:R-:W-:Y:S01]  /*8290*/  UMOV UR6, UR8 ;  /* 0x0000000800067c82 */ /* 0x000fe20008000000 */
[----:B------:R-:W-:Y:S01]  /*82a0*/  UIMAD.WIDE.U32 UR4, UR17, UR12, UR4 ;  /* 0x0000000c110472a5 */ /* 0x000fe2000f8e0004 */
[----:B------:R3:W-:Y:S01]  /*82b0*/  STS.128 [R0+0x5000], R112 ;  /* 0x0050007000007388 */ /* 0x0007e20000000c00 */
[----:B------:R-:W-:Y:S01]  /*82c0*/  UIMAD.WIDE.U32 UR6, UR17, UR14, UR6 ;  /* 0x0000000e110672a5 */ /* 0x000fe2000f8e0006 */
[----:B------:R-:W-:Y:S02]  /*82d0*/  ULDC.64 UR12, c[0x0][0x800] ;  /* 0x00020000000c7ab9 */ /* 0x000fe40000000a00 */
[----:B------:R3:W-:Y:S01]  /*82e0*/  STS.128 [R0+0x5800], R116 ;  /* 0x0058007400007388 */ /* 0x0007e20000000c00 */
[----:B------:R-:W-:-:S02]  /*82f0*/  UIADD3 UR8, UR5, UR9, URZ ;  /* 0x0000000905087290 */ /* 0x000fc4000fffe03f */
[----:B------:R-:W-:Y:S01]  /*8300*/  ULEA UR12, UP0, UR4, UR12, 0x2 ;  /* 0x0000000c040c7291 */ /* 0x000fe2000f80103f */
[----:B------:R3:W-:Y:S01]  /*8310*/  STS.128 [R0+0x6000], R80 ;  /* 0x0060005000007388 */ /* 0x0007e20000000c00 */
[----:B------:R-:W-:Y:S01]  /*8320*/  ULDC.64 UR14, c[0x0][0x828] ;  /* 0x00020a00000e7ab9 */ /* 0x000fe20000000a00 */
[----:B------:R-:W-:Y:S02]  /*8330*/  UIADD3 UR5, UR7, UR10, URZ ;  /* 0x0000000a07057290 */ /* 0x000fe4000fffe03f */
[----:B------:R3:W-:Y:S01]  /*8340*/  STS.128 [R0+0x6800], R84 ;  /* 0x0068005400007388 */ /* 0x0007e20000000c00 */
[----:B------:R-:W-:Y:S02]  /*8350*/  ULEA UR14, UP1, UR6, UR14, 0x2 ;  /* 0x0000000e060e7291 */ /* 0x000fe4000f82103f */
[----:B------:R-:W-:Y:S01]  /*8360*/  ULEA.HI.X UR13, UR4, UR13, UR8, 0x2, UP0 ;  /* 0x0000000d040d7291 */ /* 0x000fe200080f1408 */
[----:B------:R3:W-:Y:S01]  /*8370*/  STS.128 [R0+0x7000], R120 ;  /* 0x0070007800007388 */ /* 0x0007e20000000c00 */
[----:B------:R-:W-:Y:S01]  /*8380*/  ULEA.HI.X UR5, UR6, UR15, UR5, 0x2, UP1 ;  /* 0x0000000f06057291 */ /* 0x000fe200088f1405 */
[----:B------:R-:W-:-:S02]  /*8390*/  ULDC UR4, c[0x0][0x740] ;  /* 0x0001d00000047ab9 */ /* 0x000fc40000000800 */
[----:B------:R3:W-:Y:S01]  /*83a0*/  STS.128 [R0+0x7800], R124 ;  /* 0x0078007c00007388 */ /* 0x0007e20000000c00 */
[----:B------:R-:W-:Y:S01]  /*83b0*/  FMUL.FTZ R208, R208, UR4 ;  /* 0x00000004d0d07c20 */ /* 0x000fe20008410000 */
[----:B------:R-:W-:Y:S01]  /*83c0*/  FMUL.FTZ R209, R209, UR4 ;  /* 0x00000004d1d17c20 */ /* 0x000fe20008410000 */
[----:B------:R-:W-:Y:S01]  /*83d0*/  FMUL.FTZ R210, R210, UR4 ;  /* 0x00000004d2d27c20 */ /* 0x000fe20008410000 */
        /* <DEDUP_REMOVED lines=16> */
[----:B------:R1:W-:Y:S06]  /*84e0*/  MEMBAR.ALL.CTA ;  /* 0x0000000000007992 */ /* 0x0003ec0000008000 */
[----:B-1----:R-:W1:Y:S01]  /*84f0*/  FENCE.VIEW.ASYNC.S ;  /* 0x00000000000073c6 */ /* 0x002e620000000000 */
        /* <DEDUP_REMOVED lines=65> */
[----:B-1----:R-:W-:Y:S06]  /*8910*/  BAR.SYNC.DEFER_BLOCKING 0x1, 0x100 ;  /* 0x0044000000007b1d */ /* 0x002fec0000010000 */
[----:B---3--:R-:W-:Y:S05]  /*8920*/  @P1 BRA `(.L_x_80) ;  /* 0x0000000000301947 */ /* 0x008fea0003800000 */
[----:B------:R-:W-:Y:S01]  /*8930*/  PLOP3.LUT P0, PT, PT, PT, PT, 0x80, 0x0 ;  /* 0x000000000000781c */ /* 0x000fe20003f0f070 */
[----:B------:R-:W-:Y:S01]  /*8940*/  UMOV UR6, 0x1400 ;  /* 0x0000140000067882 */ /* 0x000fe20000000000 */
[----:B------:R-:W-:Y:S01]  /*8950*/  UMOV UR8, 0x0 ;  /* 0x0000000000087882 */ /* 0x000fe20000000000 */
[----:B------:R-:W-:Y:S01]  /*8960*/  UMOV UR9, 0x14f00000 ;  /* 0x14f0000000097882 */ /* 0x000fe20000000000 */
[----:B------:R-:W-:-:S09]  /*8970*/  UMOV UR4, UR14 ;  /* 0x0000000e00047c82 */ /* 0x000fd20008000000 */
.L_x_81:
[----:B------:R-:W-:Y:S01]  /*8980*/  @P0 ELECT P2, URZ, PT ;  /* 0x00000000003f082f */ /* 0x000fe20003840000 */
[----:B------:R1:W-:-:S12]  /*8990*/  UBLKRED.G.S.ADD.F32.RN [UR4], [UR60], UR6, desc[UR8] ;  /* 0x000008043c0073bb */ /* 0x0003d800080a1406 */
[----:B------:R-:W-:Y:S02]  /*89a0*/  @P2 PLOP3.LUT P0, PT, P2, PT, PT, 0x8, 0x0 ;  /* 0x000000000000281c */ /* 0x000fe4000170e170 */
[----:B------:R-:W-:-:S11]  /*89b0*/  PLOP3.LUT P2, PT, PT, PT, PT, 0x8, 0x0 ;  /* 0x000000000000781c */ /* 0x000fd60003f4e170 */
[----:B-1----:R-:W-:Y:S05]  /*89c0*/  @P0 BRA.U.ANY `(.L_x_81) ;  /* 0xfffffffd00ec0947 */ /* 0x002fea000393ffff */
[----:B------:R0:W-:Y:S01]  /*89d0*/  UTMACMDFLUSH ;  /* 0x00000000000079b7 */ /* 0x0001e20000000000 */
[----:B------:R-:W-:-:S04]  /*89e0*/  DEPBAR.LE SB0, 0x0 ;  /* 0x000080000000791a */ /* 0x000fc80000000000 */
.L_x_80:
[----:B------:R-:W-:Y:S05]  /*89f0*/  BSYNC B1 ;  /* 0x0000000000017941 */ /* 0x000fea0003800000 */
.L_x_79:
[----:B------:R-:W-:Y:S06]  /*8a00*/  BAR.SYNC.DEFER_BLOCKING 0x1, 0x100 ;  /* 0x0044000000007b1d */ /* 0x000fec0000010000 */
[----:B------:R1:W-:Y:S04]  /*8a10*/  STS.128 [R0], R208 ;  /* 0x000000d000007388 */ /* 0x0003e80000000c00 */
[----:B------:R1:W-:Y:S04]  /*8a20*/  STS.128 [R0+0x800], R212 ;  /* 0x000800d400007388 */ /* 0x0003e80000000c00 */
        /* <DEDUP_REMOVED lines=17> */
[----:B------:R1:W-:Y:S01]  /*8b40*/  STS.128 [R0+0x9800], R140 ;  /* 0x0098008c00007388 */ /* 0x0003e20000000c00 */
[----:B------:R3:W-:Y:S06]  /*8b50*/  MEMBAR.ALL.CTA ;  /* 0x0000000000007992 */ /* 0x0007ec0000008000 */
[----:B---3--:R-:W3:Y:S02]  /*8b60*/  FENCE.VIEW.ASYNC.S ;  /* 0x00000000000073c6 */ /* 0x008ee40000000000 */
[----:B---3--:R-:W-:Y:S06]  /*8b70*/  BAR.SYNC.DEFER_BLOCKING 0x1, 0x100 ;  /* 0x0044000000007b1d */ /* 0x008fec0000010000 */
[----:B------:R-:W-:Y:S05]  /*8b80*/  @P1 BRA `(.L_x_64) ;  /* 0x00000018003c1947 */ /* 0x000fea0003800000 */
[----:B------:R-:W-:Y:S01]  /*8b90*/  PLOP3.LUT P0, PT, PT, PT, PT, 0x80, 0x0 ;  /* 0x000000000000781c */ /* 0x000fe20003f0f070 */
[----:B------:R-:W-:Y:S01]  /*8ba0*/  UMOV UR6, 0x1400 ;  /* 0x0000140000067882 */ /* 0x000fe20000000000 */
[----:B------:R-:W-:Y:S01]  /*8bb0*/  UMOV UR8, 0x0 ;  /* 0x0000000000087882 */ /* 0x000fe20000000000 */
[----:B------:R-:W-:Y:S01]  /*8bc0*/  UMOV UR9, 0x14f00000 ;  /* 0x14f0000000097882 */ /* 0x000fe20000000000 */
[----:B------:R-:W-:Y:S01]  /*8bd0*/  UMOV UR4, UR12 ;  /* 0x0000000c00047c82 */ /* 0x000fe20008000000 */
[----:B------:R-:W-:-:S08]  /*8be0*/  UMOV UR5, UR13 ;  /* 0x0000000d00057c82 */ /* 0x000fd00008000000 */
.L_x_82:
[----:B------:R-:W-:Y:S01]  /*8bf0*/  @P0 ELECT P1, URZ, PT ;  /* 0x00000000003f082f */ /* 0x000fe20003820000 */
[----:B------:R3:W-:-:S12]  /*8c00*/  UBLKRED.G.S.ADD.F32.RN [UR4], [UR60], UR6, desc[UR8] ;  /* 0x000008043c0073bb */ /* 0x0007d800080a1406 */
[----:B------:R-:W-:Y:S02]  /*8c10*/  @P1 PLOP3.LUT P0, PT, P1, PT, PT, 0x8, 0x0 ;  /* 0x000000000000181c */ /* 0x000fe40000f0e170 */
[----:B------:R-:W-:-:S11]  /*8c20*/  PLOP3.LUT P1, PT, PT, PT, PT, 0x8, 0x0 ;  /* 0x000000000000781c */ /* 0x000fd60003f2e170 */
[----:B---3--:R-:W-:Y:S05]  /*8c30*/  @P0 BRA.U.ANY `(.L_x_82) ;  /* 0xfffffffd00ec0947 */ /* 0x008fea000393ffff */
[----:B------:R0:W-:Y:S01]  /*8c40*/  UTMACMDFLUSH ;  /* 0x00000000000079b7 */ /* 0x0001e20000000000 */
[----:B------:R-:W-:-:S04]  /*8c50*/  DEPBAR.LE SB0, 0x0 ;  /* 0x000080000000791a */ /* 0x000fc80000000000 */
[----:B------:R-:W-:Y:S05]  /*8c60*/  BRA `(.L_x_64) ;  /* 0x0000001800047947 */ /* 0x000fea0003800000 */
.L_x_62:
[----:B------:R-:W-:-:S08]  /*8c70*/  NOP ;  /* 0x0000000000007918 */ /* 0x000fd00000000000 */
[----:B------:R-:W1:-:S00]  /*8c80*/  USETMAXREG.DEALLOC.CTAPOOL 0x18 ;  /* 0x00000018000079c8 */ /* 0x000e4000080e0500 */
[----:B-1----:R-:W-:-:S06]  /*8c90*/  LOP3.LUT R0, R0, 0x3, RZ, 0xc0, !PT ;  /* 0x0000000300007812 */ /* 0x002fcc00078ec0ff */
[----:B------:R-:W1:Y:S02]  /*8ca0*/  SHFL.IDX PT, R0, R0, RZ, 0x1f ;  /* 0x00001fff00007589 */ /* 0x000e6400000e0000 */
[----:B-1----:R-:W-:-:S13]  /*8cb0*/  ISETP.NE.AND P0, PT, R0, RZ, PT ;  /* 0x000000ff0000720c */ /* 0x002fda0003f05270 */
[----:B------:R-:W-:Y:S05]  /*8cc0*/  @P0 BRA `(.L_x_64) ;  /* 0x0000001400ec0947 */ /* 0x000fea0003800000 */
        /* <DEDUP_REMOVED lines=12> */
[----:B------:R-:W-:-:S03]  /*8d90*/  IMAD.MOV.U32 R17, RZ, RZ, RZ ;  /* 0x000000ffff117224 */ /* 0x000fc600078e00ff */
[----:B------:R-:W4:Y:S07]  /*8da0*/  S2UR UR20, SR_CTAID.Y ;  /* 0x00000000001479c3 */ /* 0x000f2e0000002600 */
[----:B------:R-:W-:Y:S01]  /*8db0*/  @UP0 ULDC UR4, c[0x0][0x2ec] ;  /* 0x0000bb0000040ab9 */ /* 0x000fe20000000800 */
[----:B------:R-:W5:Y:S01]  /*8dc0*/  LDC.64 R4, c[0x0][0x718] ;  /* 0x0001c600ff047b82 */ /* 0x000f620000000a00 */
[----:B------:R-:W-:Y:S01]  /*8dd0*/  @UP0 ULDC UR6, c[0x0][0x2f0] ;  /* 0x0000bc0000060ab9 */ /* 0x000fe20000000800 */
[----:B-1----:R-:W-:Y:S01]  /*8de0*/  SHF.R.S32.HI R7, RZ, 0x1f, R7 ;  /* 0x0000001fff077819 */ /* 0x002fe20000011407 */
[----:B----4-:R-:W-:-:S02]  /*8df0*/  UIMAD.WIDE.U32 UR4, UR20, UR4, URZ ;  /* 0x00000004140472a5 */ /* 0x010fc4000f8e003f */
[----:B------:R-:W-:Y:S02]  /*8e00*/  UMOV UR12, UR20 ;  /* 0x00000014000c7c82 */ /* 0x000fe40008000000 */
[C---:B--2---:R-:W-:Y:S01]  /*8e10*/  IMAD R8, R7.reuse, R2, RZ ;  /* 0x0000000207087224 */ /* 0x044fe200078e02ff */
[----:B------:R-:W-:Y:S01]  /*8e20*/  @UP0 USHF.R.U32.HI UR12, URZ, UR6, UR5 ;  /* 0x000000063f0c0299 */ /* 0x000fe20008011605 */
[----:B-----5:R-:W-:Y:S02]  /*8e30*/  IMAD R6, R7, R4, RZ ;  /* 0x0000000407067224 */ /* 0x020fe400078e02ff */
[----:B------:R-:W-:Y:S02]  /*8e40*/  IMAD R13, R3, UR20, R8 ;  /* 0x00000014030d7c24 */ /* 0x000fe4000f8e0208 */
[----:B------:R-:W1:Y:S01]  /*8e50*/  LDC.64 R8, c[0x0][0x720] ;  /* 0x0001c800ff087b82 */ /* 0x000e620000000a00 */
[----:B------:R-:W-:Y:S02]  /*8e60*/  IMAD R11, R5, UR20, R6 ;  /* 0x00000014050b7c24 */ /* 0x000fe4000f8e0206 */
[----:B------:R-:W-:-:S04]  /*8e70*/  IMAD.WIDE.U32 R4, R4, UR20, RZ ;  /* 0x0000001404047c25 */ /* 0x000fc8000f8e00ff */
[----:B------:R-:W-:Y:S01]  /*8e80*/  IMAD.IADD R5, R5, 0x1, R11 ;  /* 0x0000000105057824 */ /* 0x000fe200078e020b */
[----:B------:R-:W2:Y:S01]  /*8e90*/  LDC.64 R6, c[0x0][0x738] ;  /* 0x0001ce00ff067b82 */ /* 0x000ea20000000a00 */
[----:B---3--:R-:W-:Y:S01]  /*8ea0*/  SHF.R.S32.HI R11, RZ, 0x1f, R10 ;  /* 0x0000001fff0b7819 */ /* 0x008fe2000001140a */
[----:B------:R-:W-:-:S04]  /*8eb0*/  IMAD.WIDE.U32 R2, R2, UR20, RZ ;  /* 0x0000001402027c25 */ /* 0x000fc8000f8e00ff */
        /* <DEDUP_REMOVED lines=17> */
.L_x_99:
[----:B------:R-:W-:Y:S02]  /*8fd0*/  IMAD.IADD R14, R5, 0x1, R9 ;  /* 0x00000001050e7824 */ /* 0x000fe400078e0209 */
[----:B------:R-:W-:Y:S02]  /*8fe0*/  IMAD.IADD R6, R3, 0x1, R11 ;  /* 0x0000000103067824 */ /* 0x000fe400078e020b */
[----:B-1----:R-:W-:Y:S01]  /*8ff0*/  IMAD.MOV.U32 R0, RZ, RZ, 0x1 ;  /* 0x00000001ff007424 */ /* 0x002fe200078e00ff */
[----:B------:R-:W-:Y:S06]  /*9000*/  @P0 BRA `(.L_x_85) ;  /* 0x0000000000180947 */ /* 0x000fec0003800000 */
[----:B------:R-:W1:Y:S01]  /*9010*/  S2R R10, SR_TID.X ;  /* 0x00000000000a7919 */ /* 0x000e620000002100 */
[----:B------:R-:W-:-:S04]  /*9020*/  IMAD.MOV.U32 R8, RZ, RZ, 0x8100 ;  /* 0x00008100ff087424 */ /* 0x000fc800078e00ff */
[----:B------:R2:W-:Y:S01]  /*9030*/  SYNCS.ARRIVE.TRANS64 RZ, [R7+URZ+0x31810], R8 ;  /* 0x0318100807ff79a7 */ /* 0x0005e2000800003f */
[----:B-1----:R-:W-:-:S13]  /*9040*/  LOP3.LUT P1, RZ, R10, 0x1f, RZ, 0xc0, !PT ;  /* 0x0000001f0aff7812 */ /* 0x002fda000782c0ff */
[----:B--2---:R-:W-:Y:S05]  /*9050*/  @!P1 BRA `(.L_x_85) ;  /* 0x0000000000049947 */ /* 0x004fea0003800000 */
[----:B------:R-:W-:Y:S01]  /*9060*/  BPT.TRAP 0x1 ;  /* 0x000000040000795c */ /* 0x000fe20000300000 */
.L_x_85:
        /* <DEDUP_REMOVED lines=22> */
[----:B------:R-:W1:Y:S01]  /*91d0*/  LDC R11, c[0x0][0x280] ;  /* 0x0000a000ff0b7b82 */ /* 0x000e620000000800 */
[----:B------:R-:W-:Y:S01]  /*91e0*/  UMOV UR41, UR17 ;  /* 0x0000001100297c82 */ /* 0x000fe20008000000 */
[----:B------:R-:W-:Y:S01]  /*91f0*/  UMOV UR35, UR19 ;  /* 0x0000001300237c82 */ /* 0x000fe20008000000 */
[----:B------:R-:W-:Y:S01]  /*9200*/  LEA.HI.X R14, R4, R9, R14, 0x2, P1 ;  /* 0x00000009040e7211 */ /* 0x000fe200008f140e */
[----:B------:R-:W-:Y:S01]  /*9210*/  UMOV UR33, UR17 ;  /* 0x0000001100217c82 */ /* 0x000fe20008000000 */
[----:B------:R-:W-:Y:S01]  /*9220*/  R2UR UR22, R10 ;  /* 0x000000000a1672ca */ /* 0x000fe200000e0000 */
[----:B------:R-:W-:Y:S01]  /*9230*/  UMOV UR26, 0xc0 ;  /* 0x000000c0001a7882 */ /* 0x000fe20000000000 */
        /* <DEDUP_REMOVED lines=69> */
[----:B------:R-:W-:Y:S01]  /*9690*/  VIADD R11, R11, 0x3f ;  /* 0x0000003f0b0b7836 */ /* 0x000fe20000000000 */
[----:B------:R-:W-:Y:S01]  /*96a0*/  IADD3 R10, P1, R10, 0x100, RZ ;  /* 0x000001000a0a7810 */ /* 0x000fe20007f3e0ff */
[----:B------:R-:W-:Y:S01]  /*96b0*/  IMAD.MOV.U32 R9, RZ, RZ, 0x1 ;  /* 0x00000001ff097424 */ /* 0x000fe200078e00ff */
[----:B------:R-:W-:Y:S01]  /*96c0*/  CS2R R16, SRZ ;  /* 0x0000000000107805 */ /* 0x000fe2000001ff00 */
[----:B------:R-:W-:Y:S01]  /*96d0*/  IMAD.MOV.U32 R8, RZ, RZ, RZ ;  /* 0x000000ffff087224 */ /* 0x000fe200078e00ff */
[----:B------:R-:W-:-:S04]  /*96e0*/  SHF.R.S32.HI R0, RZ, 0x1f, R11 ;  /* 0x0000001fff007819 */ /* 0x000fc8000001140b */
[----:B------:R-:W-:Y:S02]  /*96f0*/  LEA.HI R0, R0, R11, RZ, 0x6 ;  /* 0x0000000b00007211 */ /* 0x000fe400078f30ff */
[----:B--2---:R-:W-:Y:S01]  /*9700*/  LEA R11, P2, R2, R12, 0x2 ;  /* 0x0000000c020b7211 */ /* 0x004fe200078410ff */
[----:B------:R-:W-:Y:S01]  /*9710*/  IMAD.X R12, RZ, RZ, R14, P1 ;  /* 0x000000ffff0c7224 */ /* 0x000fe200008e060e */
[----:B------:R-:W-:Y:S01]  /*9720*/  LEA.HI.SX32 R14, R0, 0xffffffff, 0x1a ;  /* 0xffffffff000e7811 */ /* 0x000fe200078fd2ff */
[----:B------:R-:W-:Y:S01]  /*9730*/  IMAD.MOV.U32 R0, RZ, RZ, 0x1 ;  /* 0x00000001ff007424 */ /* 0x000fe200078e00ff */
[----:B------:R-:W-:Y:S02]  /*9740*/  LEA.HI.X R13, R2, R13, R6, 0x2, P2 ;  /* 0x0000000d020d7211 */ /* 0x000fe400010f1406 */
[----:B-1----:R-:W-:-:S07]  /*9750*/  LOP3.LUT R15, R15, 0x1f, RZ, 0xc0, !PT ;  /* 0x0000001f0f0f7812 */ /* 0x002fce00078ec0ff */
.L_x_91:
[----:B------:R-:W-:-:S04]  /*9760*/  SHF.L.U32 R4, R9, 0x1f, RZ ;  /* 0x0000001f09047819 */ /* 0x000fc800000006ff */
[----:B-1----:R-:W1:Y:S02]  /*9770*/  SYNCS.PHASECHK.TRANS64.TRYWAIT P1, [R7+URZ+0x31838], R4 ;  /* 0x03183804070075a7 */ /* 0x002e64000802017f */
[----:B-12--5:R-:W-:Y:S05]  /*9780*/  @!P1 BRA `(.L_x_87) ;  /* 0x0000000c00989947 */ /* 0x026fea0003800000 */
.L_x_100:
[----:B------:R-:W-:Y:S05]  /*9790*/  @P0 BRA `(.L_x_88) ;  /* 0x0000000000140947 */ /* 0x000fea0003800000 */
[----:B------:R-:W-:Y:S01]  /*97a0*/  ISETP.NE.AND P1, PT, R15, RZ, PT ;  /* 0x000000ff0f00720c */ /* 0x000fe20003f25270 */
[----:B-1----:R-:W-:-:S04]  /*97b0*/  IMAD.MOV.U32 R4, RZ, RZ, 0x8100 ;  /* 0x00008100ff047424 */ /* 0x002fc800078e00ff */
[----:B------:R2:W-:Y:S08]  /*97c0*/  SYNCS.ARRIVE.TRANS64 RZ, [R7+URZ+0x31830], R4 ;  /* 0x0318300407ff79a7 */ /* 0x0005f0000800003f */
[----:B------:R-:W-:Y:S05]  /*97d0*/  @!P1 BRA `(.L_x_88) ;  /* 0x0000000000049947 */ /* 0x000fea0003800000 */
[----:B------:R-:W-:Y:S01]  /*97e0*/  BPT.TRAP 0x1 ;  /* 0x000000040000795c */ /* 0x000fe20000300000 */
.L_x_88:
[----:B------:R3:W-:Y:S02]  /*97f0*/  STL.64 [R1], R2 ;  /* 0x0000000201007387 */ /* 0x0007e40000100a00 */
[----:B---3--:R-:W1:Y:S02]  /*9800*/  LDC.64 R2, c[0x0][0x198] ;  /* 0x00006600ff027b82 */ /* 0x008e640000000a00 */
[----:B-12---:R-:W-:-:S05]  /*9810*/  IMAD.MOV.U32 R4, RZ, RZ, R2 ;  /* 0x000000ffff047224 */ /* 0x006fca00078e0002 */
[----:B------:R-:W-:-:S04]  /*9820*/  IADD3 R5, P1, R4, 0x1f0, RZ ;  /* 0x000001f004057810 */ /* 0x000fc80007f3e0ff */
[----:B------:R-:W-:Y:S01]  /*9830*/  R2UR UR6, R5 ;  /* 0x00000000050672ca */ /* 0x000fe200000e0000 */
[----:B------:R-:W-:Y:S02]  /*9840*/  IMAD.MOV.U32 R5, RZ, RZ, R3 ;  /* 0x000000ffff057224 */ /* 0x000fe400078e0003 */
[----:B------:R1:W5:Y:S01]  /*9850*/  LDL.LU.64 R2, [R1] ;  /* 0x0000000001027983 */ /* 0x0003620000300a00 */
        /* <DEDUP_REMOVED lines=43> */
.L_x_102:
[----:B------:R-:W-:Y:S01]  /*9b10*/  LOP3.LUT R9, R9, 0x1, RZ, 0x3c, !PT ;  /* 0x0000000109097812 */ /* 0x000fe200078e3cff */
[----:B------:R-:W-:Y:S06]  /*9b20*/  @P2 BRA `(.L_x_90) ;  /* 0x0000000000142947 */ /* 0x000fec0003800000 */
[----:B------:R-:W-:Y:S01]  /*9b30*/  ISETP.NE.AND P1, PT, R15, RZ, PT ;  /* 0x000000ff0f00720c */ /* 0x000fe20003f25270 */
[----:B-1----:R-:W-:-:S04]  /*9b40*/  IMAD.MOV.U32 R20, RZ, RZ, 0x8100 ;  /* 0x00008100ff147424 */ /* 0x002fc800078e00ff */
[----:B------:R2:W-:Y:S08]  /*9b50*/  SYNCS.ARRIVE.TRANS64 RZ, [R18+URZ+0x31810], R20 ;  /* 0x0318101412ff79a7 */ /* 0x0005f0000800003f */
[----:B------:R-:W-:Y:S05]  /*9b60*/  @!P1 BRA `(.L_x_90) ;  /* 0x0000000000049947 */ /* 0x000fea0003800000 */
[----:B------:R-:W-:Y:S01]  /*9b70*/  BPT.TRAP 0x1 ;  /* 0x000000040000795c */ /* 0x000fe20000300000 */
.L_x_90:
[----:B------:R-:W-:Y:S01]  /*9b80*/  R2UR UR43, R8 ;  /* 0x00000000082b72ca */ /* 0x000fe200000e0000 */
[----:B------:R-:W-:Y:S01]  /*9b90*/  IMAD R8, R17, 0x8000, R7 ;  /* 0x0000800011087824 */ /* 0x000fe200078e0207 */
        /* <DEDUP_REMOVED lines=51> */
.L_x_86:
[----:B------:R-:W-:-:S04]  /*9ed0*/  SHF.L.U32 R10, R9, 0x1f, RZ ;  /* 0x0000001f090a7819 */ /* 0x000fc800000006ff */
[----:B------:R-:W3:Y:S02]  /*9ee0*/  SYNCS.PHASECHK.TRANS64.TRYWAIT P1, [R7+URZ+0x31838], R10 ;  /* 0x0318380a070075a7 */ /* 0x000ee4000802017f */
[----:B---3--:R-:W-:Y:S05]  /*9ef0*/  @!P1 BRA `(.L_x_92) ;  /* 0x0000000400e89947 */ /* 0x008fea0003800000 */
.L_x_103:
[----:B------:R-:W-:Y:S05]  /*9f00*/  @P0 BRA `(.L_x_93) ;  /* 0x0000000000180947 */ /* 0x000fea0003800000 */
[----:B------:R-:W4:Y:S01]  /*9f10*/  S2R R11, SR_TID.X ;  /* 0x00000000000b7919 */ /* 0x000f220000002100 */
[----:B---3--:R-:W-:-:S04]  /*9f20*/  IMAD.MOV.U32 R10, RZ, RZ, 0x8100 ;  /* 0x00008100ff0a7424 */ /* 0x008fc800078e00ff */
[----:B------:R3:W-:Y:S01]  /*9f30*/  SYNCS.ARRIVE.TRANS64 RZ, [R7+URZ+0x31830], R10 ;  /* 0x0318300a07ff79a7 */ /* 0x0007e2000800003f */
[----:B----4-:R-:W-:-:S13]  /*9f40*/  LOP3.LUT P0, RZ, R11, 0x1f, RZ, 0xc0, !PT ;  /* 0x0000001f0bff7812 */ /* 0x010fda000780c0ff */
[----:B---3--:R-:W-:Y:S05]  /*9f50*/  @!P0 BRA `(.L_x_93) ;  /* 0x0000000000048947 */ /* 0x008fea0003800000 */
[----:B------:R-:W-:Y:S01]  /*9f60*/  BPT.TRAP 0x1 ;  /* 0x000000040000795c */ /* 0x000fe20000300000 */
.L_x_93:
[----:B---3--:R-:W3:Y:S01]  /*9f70*/  LDC.64 R10, c[0x0][0x728] ;  /* 0x0001ca00ff0a7b82 */ /* 0x008ee20000000a00 */
        /* <DEDUP_REMOVED lines=15> */
[----:B------:R-:W-:-:S02]  /*a070*/  UIADD3 UR40, UR8, 0x24100, URZ ;  /* 0x0002410008287890 */ /* 0x000fc4000fffe03f */
[----:B------:R-:W-:Y:S02]  /*a080*/  UIADD3 UR41, UR8, 0x31830, URZ ;  /* 0x0003183008297890 */ /* 0x000fe4000fffe03f */
[----:B------:R-:W-:Y:S02]  /*a090*/  UIADD3 UR32, UR8, 0x26100, URZ ;  /* 0x0002610008207890 */ /* 0x000fe4000fffe03f */
[----:B------:R-:W-:Y:S01]  /*a0a0*/  UIADD3 UR24, UR8, 0x28100, URZ ;  /* 0x0002810008187890 */ /* 0x000fe2000fffe03f */
[C---:B---3--:R-:W-:Y:S01]  /*a0b0*/  LEA R10, P0, R2.reuse, R10, 0x2 ;  /* 0x0000000a020a7211 */ /* 0x048fe200078010ff */
        /* <DEDUP_REMOVED lines=18> */
[----:B------:R-:W-:-:S02]  /*a1e0*/  ISETP.NE.AND P0, PT, R17, 0x2, PT ;  /* 0x000000021100780c */ /* 0x000fc40003f05270 */
[----:B------:R-:W-:Y:S02]  /*a1f0*/  LOP3.LUT R6, R9, 0x1, RZ, 0x3c, !PT ;  /* 0x0000000109067812 */ /* 0x000fe400078e3cff */
        /* <DEDUP_REMOVED lines=8> */
[----:B---3--:R-:W-:Y:S01]  /*a280*/  NOP ;  /* 0x0000000000007918 */ /* 0x008fe20000000000 */
.L_x_83:
[----:B------:R-:W-:Y:S05]  /*a290*/  WARPSYNC.ALL ;  /* 0x0000000000007948 */ /* 0x000fea0003800000 */
[----:B------:R-:W-:-:S13]  /*a2a0*/  ELECT P0, URZ, PT ;  /* 0x00000000003f782f */ /* 0x000fda0003800000 */
[----:B------:R-:W-:Y:S05]  /*a2b0*/  @!P0 BRA `(.L_x_64) ;  /* 0x0000000000708947 */ /* 0x000fea0003800000 */
[----:B------:R-:W-:-:S04]  /*a2c0*/  LOP3.LUT R19, R19, 0x2, RZ, 0xfc, !PT ;  /* 0x0000000213137812 */ /* 0x000fc800078efcff */
[----:B------:R-:W-:-:S13]  /*a2d0*/  ISETP.NE.AND P1, PT, R19, 0x3, PT ;  /* 0x000000031300780c */ /* 0x000fda0003f25270 */
[----:B------:R-:W-:Y:S05]  /*a2e0*/  @!P1 BRA `(.L_x_94) ;  /* 0x0000000000049947 */ /* 0x000fea0003800000 */
[----:B------:R-:W-:Y:S01]  /*a2f0*/  BPT.TRAP 0x1 ;  /* 0x000000040000795c */ /* 0x000fe20000300000 */
.L_x_94:
[----:B------:R-:W3:Y:S01]  /*a300*/  S2R R3, SR_CgaCtaId ;  /* 0x0000000000037919 */ /* 0x000ee20000008800 */
[----:B------:R-:W-:-:S04]  /*a310*/  MOV R2, 0x400 ;  /* 0x0000040000027802 */ /* 0x000fc80000000f00 */
[----:B---3--:R-:W-:Y:S02]  /*a320*/  LEA R5, R3, R2, 0x18 ;  /* 0x0000000203057211 */ /* 0x008fe400078ec0ff */
[----:B------:R-:W-:-:S03]  /*a330*/  SHF.L.U32 R3, R0, 0x1f, RZ ;  /* 0x0000001f00037819 */ /* 0x000fc600000006ff */
[----:B------:R-:W-:-:S04]  /*a340*/  VIADD R2, R5, 0x31820 ;  /* 0x0003182005027836 */ /* 0x000fc80000000000 */
[----:B------:R-:W-:-:S04]  /*a350*/  IMAD R4, R17, 0x8, R2 ;  /* 0x0000000811047824 */ /* 0x000fc800078e0202 */
[----:B------:R-:W3:Y:S02]  /*a360*/  SYNCS.PHASECHK.TRANS64.TRYWAIT P0, [R4+URZ], R3 ;  /* 0x00000003040075a7 */ /* 0x000ee4000800017f */
[----:B---3--:R-:W-:Y:S05]  /*a370*/  @!P0 BRA `(.L_x_95) ;  /* 0x0000000000dc8947 */ /* 0x008fea0003800000 */
.L_x_104:
[----:B------:R-:W-:-:S05]  /*a380*/  VIADD R17, R17, 0x1 ;  /* 0x0000000111117836 */ /* 0x000fca0000000000 */
[----:B------:R-:W-:-:S04]  /*a390*/  ISETP.NE.AND P0, PT, R17, 0x2, PT ;  /* 0x000000021100780c */ /* 0x000fc80003f05270 */
[----:B---3--:R-:W-:Y:S02]  /*a3a0*/  SEL R3, RZ, 0x1, P0 ;  /* 0x00000001ff037807 */ /* 0x008fe40000000000 */
[----:B------:R-:W-:Y:S02]  /*a3b0*/  SEL R17, R17, RZ, P0 ;  /* 0x000000ff11117207 */ /* 0x000fe40000000000 */
[----:B------:R-:W-:-:S03]  /*a3c0*/  LOP3.LUT R0, R0, R3, RZ, 0x3c, !PT ;  /* 0x0000000300007212 */ /* 0x000fc600078e3cff */
[----:B------:R-:W-:Y:S01]  /*a3d0*/  IMAD R17, R17, 0x8, R2 ;  /* 0x0000000811117824 */ /* 0x000fe200078e0202 */
[----:B------:R-:W-:-:S04]  /*a3e0*/  SHF.L.U32 R0, R0, 0x1f, RZ ;  /* 0x0000001f00007819 */ /* 0x000fc800000006ff */
[----:B------:R-:W3:Y:S02]  /*a3f0*/  SYNCS.PHASECHK.TRANS64.TRYWAIT P0, [R17+URZ], R0 ;  /* 0x00000000110075a7 */ /* 0x000ee4000800017f */
[----:B---3--:R-:W-:Y:S05]  /*a400*/  @!P0 BRA `(.L_x_96) ;  /* 0x0000000000cc8947 */ /* 0x008fea0003800000 */
.L_x_105:
[----:B------:R-:W-:Y:S05]  /*a410*/  @!P1 BRA `(.L_x_97) ;  /* 0x0000000000049947 */ /* 0x000fea0003800000 */
[----:B------:R-:W-:Y:S01]  /*a420*/  BPT.TRAP 0x1 ;  /* 0x000000040000795c */ /* 0x000fe20000300000 */
.L_x_97:
[----:B------:R-:W-:-:S07]  /*a430*/  SHF.L.U32 R6, R6, 0x1f, RZ ;  /* 0x0000001f06067819 */ /* 0x000fce00000006ff */
.L_x_98:
[----:B----4-:R4:W1:Y:S02]  /*a440*/  SYNCS.PHASECHK.TRANS64.TRYWAIT P0, [R5+URZ+0x31838], R6 ;  /* 0x03183806050075a7 */ /* 0x010864000800017f */
[----:B-1----:R-:W-:Y:S05]  /*a450*/  @!P0 NANOSLEEP.SYNCS 0x989680 ;  /* 0x009896800000895d */ /* 0x002fea0003900000 */
[----:B------:R-:W1:Y:S02]  /*a460*/  @!P0 SYNCS.PHASECHK.TRANS64 P0, [R5+URZ+0x31838], R6 ;  /* 0x03183806050085a7 */ /* 0x000e64000800007f */
[----:B-1----:R-:W-:Y:S05]  /*a470*/  @!P0 BRA `(.L_x_98) ;  /* 0xfffffffc00f08947 */ /* 0x002fea000383ffff */
.L_x_64:
[----:B------:R-:W-:Y:S05]  /*a480*/  BSYNC B0 ;  /* 0x0000000000007941 */ /* 0x000fea0003800000 */
.L_x_61:
[----:B------:R-:W-:Y:S05]  /*a490*/  EXIT ;  /* 0x000000000000794d */ /* 0x000fea0003800000 */
.L_x_66:
[----:B-1----:R-:W-:-:S04]  /*a4a0*/  IMAD.U32 R2, RZ, RZ, UR60 ;  /* 0x0000003cff027e24 */ /* 0x002fc8000f8e00ff */
[----:B------:R1:W2:Y:S03]  /*a4b0*/  SYNCS.PHASECHK.TRANS64.TRYWAIT P0, [R2+URZ+0x31800], R11 ;  /* 0x0318000b020075a7 */ /* 0x0002a6000800017f */
[----:B--2---:R-:W-:Y:S05]  /*a4c0*/  @!P0 NANOSLEEP.SYNCS 0x989680 ;  /* 0x009896800000895d */ /* 0x004fea0003900000 */
[----:B------:R-:W2:Y:S02]  /*a4d0*/  @!P0 SYNCS.PHASECHK.TRANS64 P0, [R2+URZ+0x31800], R11 ;  /* 0x0318000b020085a7 */ /* 0x000ea4000800007f */
[----:B--2---:R-:W-:Y:S05]  /*a4e0*/  @!P0 BRA `(.L_x_66) ;  /* 0xfffffffc00ec8947 */ /* 0x004fea000383ffff */
[----:B------:R-:W-:Y:S05]  /*a4f0*/  BRA `(.L_x_65) ;  /* 0xffffff6000a47947 */ /* 0x000fea000383ffff */
.L_x_71:
[----:B--2---:R2:W3:Y:S02]  /*a500*/  SYNCS.PHASECHK.TRANS64.TRYWAIT P1, [R16+URZ+0x31810], R11 ;  /* 0x0318100b100075a7 */ /* 0x0044e4000802017f */
[----:B---3--:R-:W-:Y:S05]  /*a510*/  @!P1 NANOSLEEP.SYNCS 0x989680 ;  /* 0x009896800000995d */ /* 0x008fea0003900000 */
[----:B------:R-:W3:Y:S02]  /*a520*/  @!P1 SYNCS.PHASECHK.TRANS64 P1, [R16+URZ+0x31810], R11 ;  /* 0x0318100b100095a7 */ /* 0x000ee4000802007f */
[----:B---3--:R-:W-:Y:S05]  /*a530*/  @!P1 BRA `(.L_x_71) ;  /* 0xfffffffc00f09947 */ /* 0x008fea000383ffff */
[----:B------:R-:W-:Y:S05]  /*a540*/  BRA `(.L_x_70) ;  /* 0xffffff6c00f47947 */ /* 0x000fea000383ffff */
.L_x_75:
[----:B------:R1:W1:Y:S02]  /*a550*/  SYNCS.PHASECHK.TRANS64.TRYWAIT P1, [R5+URZ+0x31830], R12 ;  /* 0x0318300c050075a7 */ /* 0x000264000802017f */
[----:B-1----:R-:W-:Y:S05]  /*a560*/  @!P1 NANOSLEEP.SYNCS 0x989680 ;  /* 0x009896800000995d */ /* 0x002fea0003900000 */
[----:B------:R-:W1:Y:S02]  /*a570*/  @!P1 SYNCS.PHASECHK.TRANS64 P1, [R5+URZ+0x31830], R12 ;  /* 0x0318300c050095a7 */ /* 0x000e64000802007f */
[----:B-1----:R-:W-:Y:S05]  /*a580*/  @!P1 BRA `(.L_x_75) ;  /* 0xfffffffc00f09947 */ /* 0x002fea000383ffff */
[----:B------:R-:W-:Y:S05]  /*a590*/  BRA `(.L_x_74) ;  /* 0xffffff8800f47947 */ /* 0x000fea000383ffff */
.L_x_84:
[----:B-1----:R1:W2:Y:S02]  /*a5a0*/  SYNCS.PHASECHK.TRANS64.TRYWAIT P1, [R7+URZ+0x31820], R0 ;  /* 0x03182000070075a7 */ /* 0x0022a4000802017f */
[----:B--2---:R-:W-:Y:S05]  /*a5b0*/  @!P1 NANOSLEEP.SYNCS 0x989680 ;  /* 0x009896800000995d */ /* 0x004fea0003900000 */
[----:B------:R-:W2:Y:S02]  /*a5c0*/  @!P1 SYNCS.PHASECHK.TRANS64 P1, [R7+URZ+0x31820], R0 ;  /* 0x03182000070095a7 */ /* 0x000ea4000802007f */
[----:B--2---:R-:W-:Y:S05]  /*a5d0*/  @!P1 BRA `(.L_x_84) ;  /* 0xfffffffc00f09947 */ /* 0x004fea000383ffff */
[----:B------:R-:W-:Y:S05]  /*a5e0*/  BRA `(.L_x_99) ;  /* 0xffffffe800787947 */ /* 0x000fea000383ffff */
.L_x_87:
[----:B-1----:R1:W2:Y:S02]  /*a5f0*/  SYNCS.PHASECHK.TRANS64.TRYWAIT P1, [R7+URZ+0x31838], R4 ;  /* 0x03183804070075a7 */ /* 0x0022a4000802017f */
[----:B--2---:R-:W-:Y:S05]  /*a600*/  @!P1 NANOSLEEP.SYNCS 0x989680 ;  /* 0x009896800000995d */ /* 0x004fea0003900000 */
[----:B------:R-:W2:Y:S02]  /*a610*/  @!P1 SYNCS.PHASECHK.TRANS64 P1, [R7+URZ+0x31838], R4 ;  /* 0x03183804070095a7 */ /* 0x000ea4000802007f */
[----:B--2---:R-:W-:Y:S05]  /*a620*/  @!P1 BRA `(.L_x_87) ;  /* 0xfffffffc00f09947 */ /* 0x004fea000383ffff */
[----:B------:R-:W-:Y:S05]  /*a630*/  BRA `(.L_x_100) ;  /* 0xfffffff000547947 */ /* 0x000fea000383ffff */
.L_x_89:
[----:B------:R-:W-:-:S07]  /*a640*/  SHF.L.U32 R20, R0, 0x1f, RZ ;  /* 0x0000001f00147819 */ /* 0x000fce00000006ff */
.L_x_101:
[----:B-1----:R1:W2:Y:S02]  /*a650*/  SYNCS.PHASECHK.TRANS64.TRYWAIT P1, [R18+URZ+0x31820], R20 ;  /* 0x03182014120075a7 */ /* 0x0022a4000802017f */
[----:B--2---:R-:W-:Y:S05]  /*a660*/  @!P1 NANOSLEEP.SYNCS 0x989680 ;  /* 0x009896800000995d */ /* 0x004fea0003900000 */
[----:B------:R-:W2:Y:S02]  /*a670*/  @!P1 SYNCS.PHASECHK.TRANS64 P1, [R18+URZ+0x31820], R20 ;  /* 0x03182014120095a7 */ /* 0x000ea4000802007f */
[----:B--2---:R-:W-:Y:S05]  /*a680*/  @!P1 BRA `(.L_x_101) ;  /* 0xfffffffc00f09947 */ /* 0x004fea000383ffff */
[----:B------:R-:W-:Y:S05]  /*a690*/  BRA `(.L_x_102) ;  /* 0xfffffff4001c7947 */ /* 0x000fea000383ffff */
.L_x_92:
[----:B---3--:R3:W4:Y:S02]  /*a6a0*/  SYNCS.PHASECHK.TRANS64.TRYWAIT P1, [R7+URZ+0x31838], R10 ;  /* 0x0318380a070075a7 */ /* 0x008724000802017f */
[----:B----4-:R-:W-:Y:S05]  /*a6b0*/  @!P1 NANOSLEEP.SYNCS 0x989680 ;  /* 0x009896800000995d */ /* 0x010fea0003900000 */
[----:B------:R-:W4:Y:S02]  /*a6c0*/  @!P1 SYNCS.PHASECHK.TRANS64 P1, [R7+URZ+0x31838], R10 ;  /* 0x0318380a070095a7 */ /* 0x000f24000802007f */
[----:B----4-:R-:W-:Y:S05]  /*a6d0*/  @!P1 BRA `(.L_x_92) ;  /* 0xfffffffc00f09947 */ /* 0x010fea000383ffff */
[----:B------:R-:W-:Y:S05]  /*a6e0*/  BRA `(.L_x_103) ;  /* 0xfffffff800047947 */ /* 0x000fea000383ffff */
.L_x_95:
[----:B---3--:R3:W4:Y:S02]  /*a6f0*/  SYNCS.PHASECHK.TRANS64.TRYWAIT P0, [R4+URZ], R3 ;  /* 0x00000003040075a7 */ /* 0x008724000800017f */
[----:B----4-:R-:W-:Y:S05]  /*a700*/  @!P0 NANOSLEEP.SYNCS 0x989680 ;  /* 0x009896800000895d */ /* 0x010fea0003900000 */
[----:B------:R-:W4:Y:S02]  /*a710*/  @!P0 SYNCS.PHASECHK.TRANS64 P0, [R4+URZ], R3 ;  /* 0x00000003040085a7 */ /* 0x000f24000800007f */
[----:B----4-:R-:W-:Y:S05]  /*a720*/  @!P0 BRA `(.L_x_95) ;  /* 0xfffffffc00f08947 */ /* 0x010fea000383ffff */
[----:B------:R-:W-:Y:S05]  /*a730*/  BRA `(.L_x_104) ;  /* 0xfffffffc00107947 */ /* 0x000fea000383ffff */
.L_x_96:
[----:B---3--:R3:W4:Y:S02]  /*a740*/  SYNCS.PHASECHK.TRANS64.TRYWAIT P0, [R17+URZ], R0 ;  /* 0x00000000110075a7 */ /* 0x008724000800017f */
[----:B----4-:R-:W-:Y:S05]  /*a750*/  @!P0 NANOSLEEP.SYNCS 0x989680 ;  /* 0x009896800000895d */ /* 0x010fea0003900000 */
[----:B------:R-:W4:Y:S02]  /*a760*/  @!P0 SYNCS.PHASECHK.TRANS64 P0, [R17+URZ], R0 ;  /* 0x00000000110085a7 */ /* 0x000f24000800007f */
[----:B----4-:R-:W-:Y:S05]  /*a770*/  @!P0 BRA `(.L_x_96) ;  /* 0xfffffffc00f08947 */ /* 0x010fea000383ffff */
[----:B------:R-:W-:Y:S05]  /*a780*/  BRA `(.L_x_105) ;  /* 0xfffffffc00207947 */ /* 0x000fea000383ffff */
.L_x_106:
        /* <DEDUP_REMOVED lines=15> */
.L_x_2198:


//--------------------- .text._ZN7cutlass13device_kernelIN5flash11enable_sm90INS1_16FlashAttnBwdSm90INS1_25CollectiveMainloopBwdSm90ILi2ELi1ELi1EN4cute5tupleIJNS5_1CILi1EEES8_S8_EEENS6_IJNS7_ILi64EEENS7_ILi80EEENS7_ILi256EEEEEENS_6half_tEfNS_4arch4Sm90ELb0ELb0ELb1ELb1ELb0ELb0ELb1ELb1ELi2ELi1ELi1ELi1ELb0EEENS1_21CollectiveEpilogueBwdISD_SE_SG_Li256ELb1ELb1ELi2EEENS1_19SingleTileSchedulerILb1ELb0ELb0ELi80EEEEEEEEEvNT_6ParamsE --------------------------
	.section	.text._ZN7cutlass13device_kernelIN5flash11enable_sm90INS1_16FlashAttnBwdSm90INS1_25CollectiveMainloopBwdSm90ILi2ELi1ELi1EN4cute5tupleIJNS5_1CILi1EEES8_S8_EEENS6_IJNS7_ILi64EEENS7_ILi80EEENS7_ILi256EEEEEENS_6half_tEfNS_4arch4Sm90ELb0ELb0ELb1ELb1ELb0ELb0ELb1ELb1ELi2ELi1ELi1ELi1ELb0EEENS1_21CollectiveEpilogueBwdISD_SE_SG_Li256ELb1ELb1ELi2EEENS1_19SingleTileSchedulerILb1ELb0ELb0ELi80EEEEEEEEEvNT_6ParamsE,"ax",@progbits
	.align	128
.text._ZN7cutlass13device_kernelIN5flash11enable_sm90INS1_16FlashAttnBwdSm90INS1_25CollectiveMainloopBwdSm90ILi2ELi1ELi1EN4cute5tupleIJNS5_1CILi1EEES8_S8_EEENS6_IJNS7_ILi64EEENS7_ILi80EEENS7_ILi256EEEEEENS_6half_tEfNS_4arch4Sm90ELb0ELb0ELb1ELb1ELb0ELb0ELb1ELb1ELi2ELi1ELi1ELi1ELb0EEENS1_21CollectiveEpilogueBwdISD_SE_SG_Li256ELb1ELb1ELi2EEENS1_19SingleTileSchedulerILb1ELb0ELb0ELi80EEEEEEEEEvNT_6ParamsE:
        .type           _ZN7cutlass13device_kernelIN5flash11enable_sm90INS1_16FlashAttnBwdSm90INS1_25CollectiveMainloopBwdSm90ILi2ELi1ELi1EN4cute5tupleIJNS5_1CILi1EEES8_S8_EEENS6_IJNS7_ILi64EEENS7_ILi80EEENS7_ILi256EEEEEENS_6half_tEfNS_4arch4Sm90ELb0ELb0ELb1ELb1ELb0ELb0ELb1ELb1ELi2ELi1ELi1ELi1ELb0EEENS1_21CollectiveEpilogueBwdISD_SE_SG_Li256ELb1ELb1ELi2EEENS1_19SingleTileSchedulerILb1ELb0ELb0ELi80EEEEEEEEEvNT_6ParamsE,@function
        .size           _ZN7cutlass13device_kernelIN5flash11enable_sm90INS1_16FlashAttnBwdSm90INS1_25CollectiveMainloopBwdSm90ILi2ELi1ELi1EN4cute5tupleIJNS5_1CILi1EEES8_S8_EEENS6_IJNS7_ILi64EEENS7_ILi80EEENS7_ILi256EEEEEENS_6half_tEfNS_4arch4Sm90ELb0ELb0ELb1ELb1ELb0ELb0ELb1ELb1ELi2ELi1ELi1ELi1ELb0EEENS1_21CollectiveEpilogueBwdISD_SE_SG_Li256ELb1ELb1ELi2EEENS1_19SingleTileSchedulerILb1ELb0ELb0ELi80EEEEEEEEEvNT_6ParamsE,(.L_x_2199 - _ZN7cutlass13device_kernelIN5flash11enable_sm90INS1_16FlashAttnBwdSm90INS1_25CollectiveMainloopBwdSm90ILi2ELi1ELi1EN4cute5tupleIJNS5_1CILi1EEES8_S8_EEENS6_IJNS7_ILi64EEENS7_ILi80EEENS7_ILi256EEEEEENS_6half_tEfNS_4arch4Sm90ELb0ELb0ELb1ELb1ELb0ELb0ELb1ELb1ELi2ELi1ELi1ELi1ELb0EEENS1_21CollectiveEpilogueBwdISD_SE_SG_Li256ELb1ELb1ELi2EEENS1_19SingleTileSchedulerILb1ELb0ELb0ELi80EEEEEEEEEvNT_6ParamsE)
        .other          _ZN7cutlass13device_kernelIN5flash11enable_sm90INS1_16FlashAttnBwdSm90INS1_25CollectiveMainloopBwdSm90ILi2ELi1ELi1EN4cute5tupleIJNS5_1CILi1EEES8_S8_EEENS6_IJNS7_ILi64EEENS7_ILi80EEENS7_ILi256EEEEEENS_6half_tEfNS_4arch4Sm90ELb0ELb0ELb1ELb1ELb0ELb0ELb1ELb1ELi2ELi1ELi1ELi1ELb0EEENS1_21CollectiveEpilogueBwdISD_SE_SG_Li256ELb1ELb1ELi2EEENS1_19SingleTileSchedulerILb1ELb0ELb0ELi80EEEEEEEEEvNT_6ParamsE,@"STO_CUDA_ENTRY STV_DEFAULT"
_ZN7cutlass13device_kernelIN5flash11enable_sm90INS1_16FlashAttnBwdSm90INS1_25CollectiveMainloopBwdSm90ILi2ELi1ELi1EN4cute5tupleIJNS5_1CILi1EEES8_S8_EEENS6_IJNS7_ILi64EEENS7_ILi80EEENS7_ILi256EEEEEENS_6half_tEfNS_4arch4Sm90ELb0ELb0ELb1ELb1ELb0ELb0ELb1ELb1ELi2ELi1ELi1ELi1ELb0EEENS1_21CollectiveEpilogueBwdISD_SE_SG_Li256ELb1ELb1ELi2EEENS1_19SingleTileSchedulerILb1ELb0ELb0ELi80EEEEEEEEEvNT_6ParamsE:
[----:B------:R-:W0:Y:S02]  /*0000*/  LDC R1, c[0x0][0x28] ;  /* 0x00000a00ff017b82 */ /* 0x000e240000000800 */
[----:B0-----:R-:W-:Y:S01]  /*0010*/  VIADD R1, R1, 0xfffffff8 ;  /* 0xfffffff801017836 */ /* 0x001fe20000000000 */
[----:B------:R-:W0:Y:S01]  /*0020*/  S2R R3, SR_TID.X ;  /* 0x0000000000037919 */ /* 0x000e220000002100 */
[----:B------:R-:W-:Y:S01]  /*0030*/  ELECT P0, URZ, PT ;  /* 0x00000000003f782f */ /* 0x000fe20003800000 */
[----:B------:R-:W-:Y:S01]  /*0040*/  BSSY B0, `(.L_x_107) ;  /* 0x0000013000007945 */ /* 0x000fe20003800000 */
[----:B0-----:R-:W-:-:S05]  /*0050*/  SHF.R.U32.HI R0, RZ, 0x5, R3 ;  /* 0x00000005ff007819 */ /* 0x001fca0000011603 */
[----:B------:R-:W0:Y:S02]  /*0060*/  SHFL.IDX PT, R2, R0, RZ, 0x1f ;  /* 0x00001fff00027589 */ /* 0x000e2400000e0000 */
[----:B0-----:R-:W-:-:S13]  /*0070*/  ISETP.EQ.AND P0, PT, R2, RZ, P0 ;  /* 0x000000ff0200720c */ /* 0x001fda0000702270 */
        /* <DEDUP_REMOVED lines=14> */
[----:B0-----:R-:W-:Y:S01]  /*0160*/  NOP ;  /* 0x0000000000007918 */ /* 0x001fe20000000000 */
.L_x_108:
[----:B------:R-:W-:Y:S05]  /*0170*/  BSYNC B0 ;  /* 0x0000000000007941 */ /* 0x000fea0003800000 */
.L_x_107:
[----:B------:R-:W-:Y:S01]  /*0180*/  VOTEU.ANY UP0, P0 ;  /* 0x00000000003f7886 */ /* 0x000fe20000000100 */
[----:B------:R-:W0:Y:S01]  /*0190*/  SHFL.IDX PT, R2, R0, RZ, 0x1f ;  /* 0x00001fff00027589 */ /* 0x000e2200000e0000 */
[----:B------:R-:W-:-:S03]  /*01a0*/  UMOV UR4, 0x1 ;  /* 0x0000000100047882 */ /* 0x000fc60000000000 */
[----:B------:R-:W1:Y:S01]  /*01b0*/  @UP0 S2UR UR7, SR_CgaCtaId ;  /* 0x00000000000709c3 */ /* 0x000e620000008800 */
[----:B------:R-:W-:Y:S01]  /*01c0*/  @UP0 UMOV UR6, 0x400 ;  /* 0x0000040000060882 */ /* 0x000fe20000000000 */
[----:B------:R-:W-:-:S04]  /*01d0*/  @UP0 UIADD3 UR4, -UR4, 0x100000, URZ ;  /* 0x0010000004040890 */ /* 0x000fc8000fffe13f */
[----:B------:R-:W-:Y:S02]  /*01e0*/  @UP0 USHF.L.U32 UR5, UR4, 0xb, URZ ;  /* 0x0000000b04050899 */ /* 0x000fe4000800063f */
[----:B------:R-:W-:Y:S01]  /*01f0*/  @UP0 USHF.L.U32 UR4, UR4, 0x1, URZ ;  /* 0x0000000104040899 */ /* 0x000fe2000800063f */
[----:B0-----:R-:W-:Y:S02]  /*0200*/  ISETP.NE.AND P1, PT, R2, RZ, PT ;  /* 0x000000ff0200720c */ /* 0x001fe40003f25270 */
[----:B------:R-:W-:Y:S01]  /*0210*/  SHF.R.U32.HI R2, RZ, 0x7, R3 ;  /* 0x00000007ff027819 */ /* 0x000fe20000011603 */
[----:B-1----:R-:W-:Y:S01]  /*0220*/  @UP0 ULEA UR6, UR7, UR6, 0x18 ;  /* 0x0000000607060291 */ /* 0x002fe2000f8ec03f */
[----:B------:R-:W-:-:S04]  /*0230*/  VOTEU.ANY UP0, P0 ;  /* 0x00000000003f7886 */ /* 0x000fc80000000100 */
[----:B------:R-:W0:Y:S04]  /*0240*/  SHFL.IDX PT, R2, R2, RZ, 0x1f ;  /* 0x00001fff02027589 */ /* 0x000e2800000e0000 */
[----:B------:R-:W1:Y:S03]  /*0250*/  FENCE.VIEW.ASYNC.S ;  /* 0x00000000000073c6 */ /* 0x000e660000000000 */
[----:B-1----:R1:W2:Y:S01]  /*0260*/  @UP0 SYNCS.EXCH.64 URZ, [UR6+0x31600], UR4 ;  /* 0x03160004063f05b2 */ /* 0x0022a20008000100 */
[----:B------:R-:W-:Y:S05]  /*0270*/  @P1 BRA `(.L_x_109) ;  /* 0x0000000000481947 */ /* 0x000fea0003800000 */
[----:B-1----:R-:W1:Y:S01]  /*0280*/  S2UR UR5, SR_CgaCtaId ;  /* 0x00000000000579c3 */ /* 0x002e620000008800 */
[----:B------:R-:W-:Y:S01]  /*0290*/  UMOV UR4, 0x400 ;  /* 0x0000040000047882 */ /* 0x000fe20000000000 */
[----:B------:R-:W-:Y:S01]  /*02a0*/  UMOV UR6, 0x1 ;  /* 0x0000000100067882 */ /* 0x000fe20000000000 */
[----:B------:R-:W-:Y:S01]  /*02b0*/  UMOV UR9, 0x100 ;  /* 0x0000010000097882 */ /* 0x000fe20000000000 */
[----:B------:R-:W-:-:S04]  /*02c0*/  UIADD3 UR6, -UR6, 0x100000, URZ ;  /* 0x0010000006067890 */ /* 0x000fc8000fffe13f */
[----:B------:R-:W-:Y:S02]  /*02d0*/  USHF.L.U32 UR7, UR6, 0xb, URZ ;  /* 0x0000000b06077899 */ /* 0x000fe4000800063f */
[----:B------:R-:W-:Y:S01]  /*02e0*/  USHF.L.U32 UR6, UR6, 0x1, URZ ;  /* 0x0000000106067899 */ /* 0x000fe2000800063f */
[----:B------:R-:W-:Y:S01]  /*02f0*/  ELECT P0, URZ, PT ;  /* 0x00000000003f782f */ /* 0x000fe20003800000 */
[----:B-1----:R-:W-:Y:S02]  /*0300*/  ULEA UR8, UR5, UR4, 0x18 ;  /* 0x0000000405087291 */ /* 0x002fe4000f8ec03f */
[----:B------:R-:W-:-:S04]  /*0310*/  UIADD3 UR4, -UR9, 0x100000, URZ ;  /* 0x0010000009047890 */ /* 0x000fc8000fffe13f */
[----:B------:R-:W-:Y:S02]  /*0320*/  USHF.L.U32 UR5, UR4, 0xb, URZ ;  /* 0x0000000b04057899 */ /* 0x000fe4000800063f */
[----:B------:R-:W-:Y:S01]  /*0330*/  USHF.L.U32 UR4, UR4, 0x1, URZ ;  /* 0x0000000104047899 */ /* 0x000fe2000800063f */
[----:B------:R-:W1:Y:S03]  /*0340*/  FENCE.VIEW.ASYNC.S ;  /* 0x00000000000073c6 */ /* 0x000e660000000000 */
[----:B-1----:R3:W4:Y:S08]  /*0350*/  SYNCS.EXCH.64 URZ, [UR8+0x31610], UR6 ;  /* 0x03161006083f75b2 */ /* 0x0027300008000100 */
[----:B------:R3:W1:Y:S01]  /*0360*/  SYNCS.EXCH.64 URZ, [UR8+0x31620], UR4 ;  /* 0x03162004083f75b2 */ /* 0x0006620008000100 */
[----:B------:R3:W0:Y:S01]  /*0370*/  SYNCS.EXCH.64 URZ, [UR8+0x31618], UR6 ;  /* 0x03161806083f75b2 */ /* 0x0006220008000100 */
[----:B------:R3:W0:Y:S02]  /*0380*/  SYNCS.EXCH.64 URZ, [UR8+0x31628], UR4 ;  /* 0x03162804083f75b2 */ /* 0x0006240008000100 */
[----:B---3--:R-:W-:Y:S01]  /*0390*/  NOP ;  /* 0x0000000000007918 */ /* 0x008fe20000000000 */
.L_x_109:
[----:B------:R-:W3:Y:S01]  /*03a0*/  SHFL.IDX PT, R3, R0, RZ, 0x1f ;  /* 0x00001fff00037589 */ /* 0x000ee200000e0000 */
[----:B------:R-:W-:Y:S01]  /*03b0*/  NOP ;  /* 0x0000000000007918 */ /* 0x000fe20000000000 */
[----:B---3--:R-:W-:-:S13]  /*03c0*/  ISETP.NE.AND P0, PT, R3, RZ, PT ;  /* 0x000000ff0300720c */ /* 0x008fda0003f05270 */
[----:B------:R-:W-:Y:S05]  /*03d0*/  @P0 BRA `(.L_x_110) ;  /* 0x0000000000400947 */ /* 0x000fea0003800000 */
[----:B-1----:R-:W1:Y:S01]  /*03e0*/  S2UR UR5, SR_CgaCtaId ;  /* 0x00000000000579c3 */ /* 0x002e620000008800 */
[----:B------:R-:W-:Y:S01]  /*03f0*/  UMOV UR4, 0x400 ;  /* 0x0000040000047882 */ /* 0x000fe20000000000 */
[----:B------:R-:W-:Y:S01]  /*0400*/  UMOV UR6, 0x1 ;  /* 0x0000000100067882 */ /* 0x000fe20000000000 */
[----:B------:R-:W-:Y:S01]  /*0410*/  UMOV UR7, 0x100 ;  /* 0x0000010000077882 */ /* 0x000fe20000000000 */
[----:B------:R-:W-:Y:S01]  /*0420*/  ELECT P0, URZ, PT ;  /* 0x00000000003f782f */ /* 0x000fe20003800000 */
[----:B-1----:R-:W-:Y:S02]  /*0430*/  ULEA UR8, UR5, UR4, 0x18 ;  /* 0x0000000405087291 */ /* 0x002fe4000f8ec03f */
[----:B------:R-:W-:-:S04]  /*0440*/  UIADD3 UR4, -UR6, 0x100000, URZ ;  /* 0x0010000006047890 */ /* 0x000fc8000fffe13f */
[----:B------:R-:W-:Y:S02]  /*0450*/  USHF.L.U32 UR5, UR4, 0xb, URZ ;  /* 0x0000000b04057899 */ /* 0x000fe4000800063f */
[----:B------:R-:W-:Y:S02]  /*0460*/  USHF.L.U32 UR4, UR4, 0x1, URZ ;  /* 0x0000000104047899 */ /* 0x000fe4000800063f */
[----:B------:R-:W-:-:S04]  /*0470*/  UIADD3 UR6, -UR7, 0x100000, URZ ;  /* 0x0010000007067890 */ /* 0x000fc8000fffe13f */
[----:B------:R-:W-:Y:S02]  /*0480*/  USHF.L.U32 UR7, UR6, 0xb, URZ ;  /* 0x0000000b06077899 */ /* 0x000fe4000800063f */
[----:B------:R-:W-:Y:S01]  /*0490*/  USHF.L.U32 UR6, UR6, 0x1, URZ ;  /* 0x0000000106067899 */ /* 0x000fe2000800063f */
[----:B------:R-:W1:Y:S03]  /*04a0*/  FENCE.VIEW.ASYNC.S ;  /* 0x00000000000073c6 */ /* 0x000e660000000000 */
[----:B-1----:R3:W1:Y:S08]  /*04b0*/  SYNCS.EXCH.64 URZ, [UR8+0x31630], UR4 ;  /* 0x03163004083f75b2 */ /* 0x0026700008000100 */
[----:B------:R3:W0:Y:S02]  /*04c0*/  SYNCS.EXCH.64 URZ, [UR8+0x31638], UR6 ;  /* 0x03163806083f75b2 */ /* 0x0006240008000100 */
[----:B---3--:R-:W-:Y:S01]  /*04d0*/  NOP ;  /* 0x0000000000007918 */ /* 0x008fe20000000000 */
.L_x_110:
[----:B0-----:R-:W-:Y:S01]  /*04e0*/  ISETP.NE.AND P0, PT, R2, RZ, PT ;  /* 0x000000ff0200720c */ /* 0x001fe20003f05270 */
[----:B------:R-:W-:Y:S01]  /*04f0*/  IMAD.MOV.U32 R21, RZ, RZ, 0x1 ;  /* 0x00000001ff157424 */ /* 0x000fe200078e00ff */
[----:B------:R-:W-:Y:S01]  /*0500*/  NOP ;  /* 0x0000000000007918 */ /* 0x000fe20000000000 */
[----:B------:R-:W-:Y:S03]  /*0510*/  BSSY B0, `(.L_x_111) ;  /* 0x0000e76000007945 */ /* 0x000fe60003800000 */
[----:B------:R-:W-:Y:S01]  /*0520*/  SEL R21, R21, 0x2, !P0 ;  /* 0x0000000215157807 */ /* 0x000fe20004000000 */
[----:B-12-4-:R-:W-:Y:S06]  /*0530*/  BAR.SYNC.DEFER_BLOCKING 0x0 ;  /* 0x0000000000007b1d */ /* 0x016fec0000010000 */
[----:B------:R-:W-:Y:S05]  /*0540*/  @!P0 BRA `(.L_x_112) ;  /* 0x000000c400e08947 */ /* 0x000fea0003800000 */
.L_x_113:
[----:B------:R-:W-:-:S08]  /*0550*/  NOP ;  /* 0x0000000000007918 */ /* 0x000fd00000000000 */
[----:B------:R-:W0:Y:S02]  /*0560*/  USETMAXREG.TRY_ALLOC.CTAPOOL UP0, 0xf0 ;  /* 0x000000f0000079c8 */ /* 0x000e240008000600 */
[----:B0-----:R-:W-:-:S13]  /*0570*/  PLOP3.LUT P0, PT, PT, PT, UP0, 0x80, 0x0 ;  /* 0x000000000000781c */ /* 0x001fda0003f0f008 */
[----:B------:R-:W-:Y:S05]  /*0580*/  @!P0 BRA `(.L_x_113) ;  /* 0xfffffffc00f08947 */ /* 0x000fea000383ffff */
[----:B------:R-:W-:Y:S01]  /*0590*/  ULDC.64 UR4, c[0x0][0x8d8] ;  /* 0x0002360000047ab9 */ /* 0x000fe20000000a00 */
[----:B------:R-:W0:Y:S01]  /*05a0*/  S2R R11, SR_CTAID.X ;  /* 0x00000000000b7919 */ /* 0x000e220000002500 */
[----:B------:R-:W-:Y:S01]  /*05b0*/  ISETP.NE.U32.AND P0, PT, RZ, UR4, PT ;  /* 0x00000004ff007c0c */ /* 0x000fe2000bf05070 */
[----:B------:R-:W1:Y:S03]  /*05c0*/  S2R R233, SR_CTAID.Z ;  /* 0x0000000000e97919 */ /* 0x000e660000002700 */
[----:B------:R-:W-:-:S13]  /*05d0*/  ISETP.NE.AND.EX P0, PT, RZ, UR5, PT, P0 ;  /* 0x00000005ff007c0c */ /* 0x000fda000bf05300 */
[----:B------:R-:W-:Y:S05]  /*05e0*/  @!P0 BRA `(.L_x_114) ;  /* 0x0000000000148947 */ /* 0x000fea0003800000 */
[----:B------:R-:W1:Y:S01]  /*05f0*/  LDC.64 R2, c[0x0][0x8d8] ;  /* 0x00023600ff027b82 */ /* 0x000e620000000a00 */
[----:B------:R-:W-:Y:S01]  /*0600*/  ULDC.64 UR4, c[0x0][0x208] ;  /* 0x0000820000047ab9 */ /* 0x000fe20000000a00 */
[----:B-1----:R-:W-:-:S05]  /*0610*/  IMAD.WIDE R2, R233, 0x4, R2 ;  /* 0x00000004e9027825 */ /* 0x002fca00078e0202 */
[----:B------:R1:W5:Y:S01]  /*0620*/  LDG.E R0, desc[UR4][R2.64] ;  /* 0x0000000402007981 */ /* 0x000362000c1e1900 */
[----:B------:R-:W-:Y:S05]  /*0630*/  BRA `(.L_x_115) ;  /* 0x0000000000307947 */ /* 0x000fea0003800000 */
.L_x_114:
[----:B------:R-:W-:Y:S02]  /*0640*/  ULDC.64 UR4, c[0x0][0x8d0] ;  /* 0x0002340000047ab9 */ /* 0x000fe40000000a00 */
[----:B------:R-:W-:-:S04]  /*0650*/  ISETP.NE.U32.AND P0, PT, RZ, UR4, PT ;  /* 0x00000004ff007c0c */ /* 0x000fc8000bf05070 */
[----:B------:R-:W-:-:S13]  /*0660*/  ISETP.NE.AND.EX P0, PT, RZ, UR5, PT, P0 ;  /* 0x00000005ff007c0c */ /* 0x000fda000bf05300 */
[----:B------:R-:W-:Y:S05]  /*0670*/  @!P0 BRA `(.L_x_116) ;  /* 0x00000000001c8947 */ /* 0x000fea0003800000 */
[----:B------:R-:W1:Y:S01]  /*0680*/  LDC.64 R2, c[0x0][0x8d0] ;  /* 0x00023400ff027b82 */ /* 0x000e620000000a00 */
[----:B------:R-:W-:Y:S01]  /*0690*/  ULDC.64 UR4, c[0x0][0x208] ;  /* 0x0000820000047ab9 */ /* 0x000fe20000000a00 */
[----:B-1----:R-:W-:-:S05]  /*06a0*/  IMAD.WIDE R2, R233, 0x4, R2 ;  /* 0x00000004e9027825 */ /* 0x002fca00078e0202 */
[----:B------:R-:W2:Y:S04]  /*06b0*/  LDG.E R0, desc[UR4][R2.64] ;  /* 0x0000000402007981 */ /* 0x000ea8000c1e1900 */
[----:B------:R-:W2:Y:S02]  /*06c0*/  LDG.E R5, desc[UR4][R2.64+0x4] ;  /* 0x0000040402057981 */ /* 0x000ea4000c1e1900 */
[----:B--2---:R-:W-:Y:S01]  /*06d0*/  IMAD.IADD R0, R5, 0x1, -R0 ;  /* 0x0000000105007824 */ /* 0x004fe200078e0a00 */
[----:B------:R-:W-:Y:S06]  /*06e0*/  BRA `(.L_x_115) ;  /* 0x0000000000047947 */ /* 0x000fec0003800000 */
.L_x_116:
[----:B------:R-:W2:Y:S02]  /*06f0*/  LDC R0, c[0x0][0x8bc] ;  /* 0x00022f00ff007b82 */ /* 0x000ea40000000800 */
.L_x_115:
[----:B01----:R-:W-:-:S05]  /*0700*/  IMAD R3, R11, 0x50, RZ ;  /* 0x000000500b037824 */ /* 0x003fca00078e02ff */
[----:B--2--5:R-:W-:-:S04]  /*0710*/  ISETP.GE.AND P0, PT, R3, R0, PT ;  /* 0x000000000300720c */ /* 0x024fc80003f06270 */
[----:B------:R-:W-:-:S04]  /*0720*/  SEL R233, R233, 0xffffffff, !P0 ;  /* 0xffffffffe9e97807 */ /* 0x000fc80004000000 */
[----:B------:R-:W-:-:S13]  /*0730*/  ISETP.GE.AND P0, PT, R233, RZ, PT ;  /* 0x000000ffe900720c */ /* 0x000fda0003f06270 */
[----:B------:R-:W-:Y:S05]  /*0740*/  @!P0 BRA `(.L_x_117) ;  /* 0x000000e400488947 */ /* 0x000fea0003800000 */
[----:B------:R-:W0:Y:S01]  /*0750*/  LDC.64 R4, c[0x0][0x770] ;  /* 0x0001dc00ff047b82 */ /* 0x000e220000000a00 */
[----:B------:R-:W-:-:S07]  /*0760*/  ULDC.64 UR6, c[0x0][0x208] ;  /* 0x0000820000067ab9 */ /* 0x000fce0000000a00 */
[----:B------:R-:W1:Y:S08]  /*0770*/  LDC.64 R2, c[0x0][0x770] ;  /* 0x0001dc00ff027b82 */ /* 0x000e700000000a00 */
[----:B------:R-:W2:Y:S01]  /*0780*/  LDC.64 R6, c[0x0][0x780] ;  /* 0x0001e000ff067b82 */ /* 0x000ea20000000a00 */
[----:B0-----:R-:W-:-:S04]  /*0790*/  ISETP.NE.U32.AND P1, PT, R4, RZ, PT ;  /* 0x000000ff0400720c */ /* 0x001fc80003f25070 */
[----:B------:R-:W-:Y:S01]  /*07a0*/  ISETP.NE.AND.EX P1, PT, R5, RZ, PT, P1 ;  /* 0x000000ff0500720c */ /* 0x000fe20003f25310 */
[----:B-1----:R-:W-:Y:S01]  /*07b0*/  IMAD.WIDE R4, R233, 0x4, R2 ;  /* 0x00000004e9047825 */ /* 0x002fe200078e0202 */
[----:B--2---:R-:W-:-:S11]  /*07c0*/  ISETP.NE.U32.AND P0, PT, R6, RZ, PT ;  /* 0x000000ff0600720c */ /* 0x004fd60003f05070 */
[----:B------:R-:W2:Y:S01]  /*07d0*/  @P1 LDG.E R8, desc[UR6][R4.64] ;  /* 0x0000000604081981 */ /* 0x000ea2000c1e1900 */
[----:B------:R-:W-:Y:S01]  /*07e0*/  ISETP.NE.AND.EX P0, PT, R7, RZ, PT, P0 ;  /* 0x000000ff0700720c */ /* 0x000fe20003f05300 */
[----:B------:R-:W0:-:S12]  /*07f0*/  LDC R6, c[0x0][0x290] ;  /* 0x0000a400ff067b82 */ /* 0x000e180000000800 */
[----:B------:R-:W1:Y:S01]  /*0800*/  @P0 LDC.64 R2, c[0x0][0x780] ;  /* 0x0001e000ff020b82 */ /* 0x000e620000000a00 */
[----:B------:R-:W-:Y:S02]  /*0810*/  ULDC UR4, c[0x0][0x280] ;  /* 0x0000a00000047ab9 */ /* 0x000fe40000000800 */
[----:B------:R-:W-:Y:S01]  /*0820*/  IMAD.U32 R0, RZ, RZ, UR4 ;  /* 0x00000004ff007e24 */ /* 0x000fe2000f8e00ff */
[----:B------:R-:W-:Y:S02]  /*0830*/  ULDC.64 UR4, c[0x0][0x788] ;  /* 0x0001e20000047ab9 */ /* 0x000fe40000000a00 */
[----:B------:R-:W-:-:S04]  /*0840*/  ISETP.NE.U32.AND P2, PT, RZ, UR4, PT ;  /* 0x00000004ff007c0c */ /* 0x000fc8000bf45070 */
[----:B------:R-:W-:Y:S01]  /*0850*/  ISETP.NE.AND.EX P2, PT, RZ, UR5, PT, P2 ;  /* 0x00000005ff007c0c */ /* 0x000fe2000bf45320 */
[----:B-1----:R-:W-:-:S05]  /*0860*/  @P0 IMAD.WIDE R2, R233, 0x4, R2 ;  /* 0x00000004e9020825 */ /* 0x002fca00078e0202 */
[----:B------:R1:W5:Y:S01]  /*0870*/  @P0 LDG.E R0, desc[UR6][R2.64] ;  /* 0x0000000602000981 */ /* 0x000362000c1e1900 */
[----:B--2---:R-:W-:-:S05]  /*0880*/  @P1 IMAD R8, R233, 0x40, R8 ;  /* 0x00000040e9081824 */ /* 0x004fca00078e0208 */
[----:B------:R-:W-:-:S04]  /*0890*/  @P1 SHF.R.S32.HI R7, RZ, 0x1f, R8 ;  /* 0x0000001fff071819 */ /* 0x000fc80000011408 */
[----:B------:R-:W-:Y:S01]  /*08a0*/  @P1 LEA.HI R8, R7, R8, RZ, 0x6 ;  /* 0x0000000807081211 */ /* 0x000fe200078f30ff */
[----:B------:R-:W-:-:S04]  /*08b0*/  IMAD.MOV.U32 R7, RZ, RZ, RZ ;  /* 0x000000ffff077224 */ /* 0x000fc800078e00ff */
[----:B------:R-:W-:Y:S01]  /*08c0*/  @P1 IMAD.SHL.U32 R8, R8, 0x100, RZ ;  /* 0x0000010008081824 */ /* 0x000fe200078e00ff */
[----:B01----:R-:W-:Y:S06]  /*08d0*/  @P0 BRA `(.L_x_118) ;  /* 0x0000000000140947 */ /* 0x003fec0003800000 */
[----:B------:R-:W-:Y:S05]  /*08e0*/  @!P1 BRA `(.L_x_118) ;  /* 0x0000000000109947 */ /* 0x000fea0003800000 */
[----:B------:R-:W-:Y:S02]  /*08f0*/  ULDC.64 UR4, c[0x0][0x208] ;  /* 0x0000820000047ab9 */ /* 0x000fe40000000a00 */
[----:B------:R-:W2:Y:S04]  /*0900*/  LDG.E R3, desc[UR4][R4.64] ;  /* 0x0000000404037981 */ /* 0x000ea8000c1e1900 */
[----:B-----5:R-:W2:Y:S02]  /*0910*/  LDG.E R0, desc[UR4][R4.64+0x4] ;  /* 0x0000040404007981 */ /* 0x020ea4000c1e1900 */
[----:B--2---:R-:W-:-:S07]  /*0920*/  IMAD.IADD R0, R0, 0x1, -R3 ;  /* 0x0000000100007824 */ /* 0x004fce00078e0a03 */
.L_x_118:
[----:B------:R-:W-:Y:S01]  /*0930*/  @P1 LOP3.LUT R7, R8, 0xffffc000, RZ, 0xc0, !PT ;  /* 0xffffc00008071812 */ /* 0x000fe200078ec0ff */
[----:B------:R-:W-:Y:S06]  /*0940*/  @!P2 BRA `(.L_x_119) ;  /* 0x000000000014a947 */ /* 0x000fec0003800000 */
[----:B------:R-:W0:Y:S01]  /*0950*/  LDC.64 R2, c[0x0][0x788] ;  /* 0x0001e200ff027b82 */ /* 0x000e220000000a00 */
[----:B------:R-:W-:Y:S01]  /*0960*/  ULDC.64 UR4, c[0x0][0x208] ;  /* 0x0000820000047ab9 */ /* 0x000fe20000000a00 */
[----:B0-----:R-:W-:-:S05]  /*0970*/  IMAD.WIDE R2, R233, 0x4, R2 ;  /* 0x00000004e9027825 */ /* 0x001fca00078e0202 */
[----:B------:R0:W5:Y:S01]  /*0980*/  LDG.E R6, desc[UR4][R2.64] ;  /* 0x0000000402067981 */ /* 0x000162000c1e1900 */
[----:B------:R-:W-:Y:S05]  /*0990*/  BRA `(.L_x_120) ;  /* 0x0000000000287947 */ /* 0x000fea0003800000 */
.L_x_119:
[----:B------:R-:W-:Y:S02]  /*09a0*/  ULDC.64 UR4, c[0x0][0x778] ;  /* 0x0001de0000047ab9 */ /* 0x000fe40000000a00 */
[----:B------:R-:W-:-:S04]  /*09b0*/  ISETP.NE.U32.AND P0, PT, RZ, UR4, PT ;  /* 0x00000004ff007c0c */ /* 0x000fc8000bf05070 */
[----:B------:R-:W-:-:S13]  /*09c0*/  ISETP.NE.AND.EX P0, PT, RZ, UR5, PT, P0 ;  /* 0x00000005ff007c0c */ /* 0x000fda000bf05300 */
[----:B------:R-:W-:Y:S05]  /*09d0*/  @!P0 BRA `(.L_x_120) ;  /* 0x0000000000188947 */ /* 0x000fea0003800000 */
[----:B------:R-:W0:Y:S01]  /*09e0*/  LDC.64 R2, c[0x0][0x778] ;  /* 0x0001de00ff027b82 */ /* 0x000e220000000a00 */
[----:B------:R-:W-:Y:S01]  /*09f0*/  ULDC.64 UR4, c[0x0][0x208] ;  /* 0x0000820000047ab9 */ /* 0x000fe20000000a00 */
[----:B0-----:R-:W-:-:S05]  /*0a00*/  IMAD.WIDE R2, R233, 0x4, R2 ;  /* 0x00000004e9027825 */ /* 0x001fca00078e0202 */
[----:B------:R-:W2:Y:S04]  /*0a10*/  LDG.E R6, desc[UR4][R2.64] ;  /* 0x0000000402067981 */ /* 0x000ea8000c1e1900 */
[----:B------:R-:W2:Y:S02]  /*0a20*/  LDG.E R5, desc[UR4][R2.64+0x4] ;  /* 0x0000040402057981 */ /* 0x000ea4000c1e1900 */
[----:B--2---:R-:W-:-:S07]  /*0a30*/  IMAD.IADD R6, R5, 0x1, -R6 ;  /* 0x0000000105067824 */ /* 0x004fce00078e0a06 */
.L_x_120:
[----:B-----5:R-:W-:Y:S02]  /*0a40*/  ISETP.GE.AND P2, PT, R0, 0x1, PT ;  /* 0x000000010000780c */ /* 0x020fe40003f46270 */
[----:B------:R-:W-:Y:S02]  /*0a50*/  CS2R R134, SRZ ;  /* 0x0000000000867805 */ /* 0x000fe4000001ff00 */
[----:B------:R-:W-:Y:S02]  /*0a60*/  PLOP3.LUT P0, PT, PT, PT, PT, 0x80, 0x0 ;  /* 0x000000000000781c */ /* 0x000fe40003f0f070 */
        /* <DEDUP_REMOVED lines=78> */
[----:B------:R-:W-:Y:S01]  /*0f50*/  CS2R R136, SRZ ;  /* 0x0000000000887805 */ /* 0x000fe2000001ff00 */
[----:B------:R-:W-:Y:S06]  /*0f60*/  @!P2 BRA `(.L_x_121) ;  /* 0x0000007800a0a947 */ /* 0x000fec0003800000 */
[----:B0-----:R-:W0:Y:S01]  /*0f70*/  S2R R3, SR_CgaCtaId ;  /* 0x0000000000037919 */ /* 0x001e220000008800 */
[----:B------:R-:W-:Y:S01]  /*0f80*/  MOV R18, 0x400 ;  /* 0x0000040000127802 */ /* 0x000fe20000000f00 */
[----:B------:R-:W-:Y:S01]  /*0f90*/  VIADD R8, R0, 0x3f ;  /* 0x0000003f00087836 */ /* 0x000fe20000000000 */
[----:B------:R-:W-:Y:S01]  /*0fa0*/  SHF.L.U32 R13, RZ, 0x1f, RZ ;  /* 0x0000001fff0d7819 */ /* 0x000fe200000006ff */
[----:B------:R-:W1:Y:S01]  /*0fb0*/  S2R R2, SR_TID.X ;  /* 0x0000000000027919 */ /* 0x000e620000002100 */
[----:B------:R-:W-:Y:S02]  /*0fc0*/  IMAD R10, R11, -0x50, R6 ;  /* 0xffffffb00b0a7824 */ /* 0x000fe400078e0206 */
[----:B------:R-:W-:-:S04]  /*0fd0*/  SHF.R.S32.HI R9, RZ, 0x1f, R8 ;  /* 0x0000001fff097819 */ /* 0x000fc80000011408 */
[----:B------:R-:W-:Y:S02]  /*0fe0*/  LEA.HI R235, R9, R8, RZ, 0x6 ;  /* 0x0000000809eb7211 */ /* 0x000fe400078f30ff */
[----:B0-----:R-:W-:-:S04]  /*0ff0*/  LEA R18, R3, R18, 0x18 ;  /* 0x0000001203127211 */ /* 0x001fc800078ec0ff */
[----:B------:R-:W0:Y:S01]  /*1000*/  SYNCS.PHASECHK.TRANS64.TRYWAIT P0, [R18+URZ+0x31600], R13 ;  /* 0x0316000d120075a7 */ /* 0x000e22000800017f */
[----:B-1----:R-:W-:-:S05]  /*1010*/  VIADD R2, R2, 0xffffff80 ;  /* 0xffffff8002027836 */ /* 0x002fca0000000000 */
[----:B------:R-:W-:-:S04]  /*1020*/  SHF.R.S32.HI R3, RZ, 0x1f, R2 ;  /* 0x0000001fff037819 */ /* 0x000fc80000011402 */
[CC--:B------:R-:W-:Y:S02]  /*1030*/  LEA.HI R4, R3.reuse, R2.reuse, RZ, 0x7 ;  /* 0x0000000203047211 */ /* 0x0c0fe400078f38ff */
[CC--:B------:R-:W-:Y:S02]  /*1040*/  LEA.HI R6, R3.reuse, R2.reuse, RZ, 0x5 ;  /* 0x0000000203067211 */ /* 0x0c0fe400078f28ff */
[----:B------:R-:W-:Y:S02]  /*1050*/  SHF.R.S32.HI R0, RZ, 0x7, R4 ;  /* 0x00000007ff007819 */ /* 0x000fe40000011404 */
[----:B------:R-:W-:-:S03]  /*1060*/  LEA.HI R8, R3, R2, RZ, 0x4 ;  /* 0x0000000203087211 */ /* 0x000fc600078f20ff */
[----:B------:R1:W2:Y:S02]  /*1070*/  SHFL.IDX PT, R5, R0, RZ, 0x1f ;  /* 0x00001fff00057589 */ /* 0x0002a400000e0000 */
[----:B01----:R-:W-:Y:S05]  /*1080*/  @P0 BRA `(.L_x_122) ;  /* 0x0000000000080947 */ /* 0x003fea0003800000 */
[----:B------:R-:W0:Y:S02]  /*1090*/  SYNCS.PHASECHK.TRANS64.TRYWAIT P0, [R18+URZ+0x31600], R13 ;  /* 0x0316000d120075a7 */ /* 0x000e24000800017f */
[----:B0-----:R-:W-:Y:S05]  /*10a0*/  @!P0 BRA `(.L_x_123) ;  /* 0x000000d800f88947 */ /* 0x001fea0003800000 */
.L_x_122:
[----:B------:R-:W-:Y:S01]  /*10b0*/  LOP3.LUT R3, R4, 0xffffff80, RZ, 0xc0, !PT ;  /* 0xffffff8004037812 */ /* 0x000fe200078ec0ff */
[----:B------:R-:W1:Y:S01]  /*10c0*/  S2UR UR4, SR_CTAID.Y ;  /* 0x00000000000479c3 */ /* 0x000e620000002600 */
[----:B0-----:R-:W-:Y:S01]  /*10d0*/  LOP3.LUT R13, R8, 0xffffff0, RZ, 0xc0, !PT ;  /* 0x0ffffff0080d7812 */ /* 0x001fe200078ec0ff */
[----:B------:R-:W-:Y:S01]  /*10e0*/  IMAD.MOV.U32 R16, RZ, RZ, RZ ;  /* 0x000000ffff107224 */ /* 0x000fe200078e00ff */
[--C-:B------:R-:W-:Y:S01]  /*10f0*/  SHF.R.S32.HI R4, RZ, 0x5, R6.reuse ;  /* 0x00000005ff047819 */ /* 0x100fe20000011406 */
[C---:B------:R-:W-:Y:S01]  /*1100*/  IMAD.IADD R9, R2.reuse, 0x1, -R3 ;  /* 0x0000000102097824 */ /* 0x040fe200078e0a03 */
[----:B------:R-:W-:Y:S01]  /*1110*/  SHF.R.S32.HI R11, RZ, 0x1f, R6 ;  /* 0x0000001fff0b7819 */ /* 0x000fe20000011406 */
[----:B------:R-:W-:Y:S01]  /*1120*/  IMAD.IADD R13, R2, 0x1, -R13 ;  /* 0x00000001020d7824 */ /* 0x000fe200078e0a0d */
[C---:B------:R-:W-:Y:S01]  /*1130*/  LEA.HI R3, R0.reuse, R0, RZ, 0x1 ;  /* 0x0000000000037211 */ /* 0x040fe200078f08ff */
[----:B------:R-:W0:Y:S01]  /*1140*/  LDC.64 R14, c[0x0][0x2d8] ;  /* 0x0000b600ff0e7b82 */ /* 0x000e220000000a00 */
[----:B------:R-:W-:Y:S01]  /*1150*/  LEA.HI R11, R11, R4, RZ, 0x2 ;  /* 0x000000040b0b7211 */ /* 0x000fe200078f10ff */
[C---:B------:R-:W-:Y:S01]  /*1160*/  IMAD R8, R0.reuse, 0x800, R9 ;  /* 0x0000080000087824 */ /* 0x040fe200078e0209 */
[----:B--2---:R-:W-:Y:S01]  /*1170*/  LEA.HI R2, R5, R5, RZ, 0x1 ;  /* 0x0000000505027211 */ /* 0x004fe200078f08ff */
[----:B------:R-:W-:Y:S01]  /*1180*/  IMAD R6, R0, 0x40, R13 ;  /* 0x0000004000067824 */ /* 0x000fe200078e020d */
[----:B------:R-:W-:Y:S01]  /*1190*/  LOP3.LUT R3, R3, 0xfffffffe, RZ, 0xc0, !PT ;  /* 0xfffffffe03037812 */ /* 0x000fe200078ec0ff */
[----:B------:R-:W-:Y:S01]  /*11a0*/  IMAD.MOV.U32 R228, RZ, RZ, RZ ;  /* 0x000000ffffe47224 */ /* 0x000fe200078e00ff */
[----:B------:R-:W-:Y:S01]  /*11b0*/  LOP3.LUT R11, R11, 0xfffffc, RZ, 0xc0, !PT ;  /* 0x00fffffc0b0b7812 */ /* 0x000fe200078ec0ff */
[----:B------:R-:W-:Y:S01]  /*11c0*/  IMAD.MOV.U32 R19, RZ, RZ, RZ ;  /* 0x000000ffff137224 */ /* 0x000fe200078e00ff */
[----:B------:R-:W-:Y:S01]  /*11d0*/  LOP3.LUT R2, R2, 0xfffffffe, RZ, 0xc0, !PT ;  /* 0xfffffffe02027812 */ /* 0x000fe200078ec0ff */
[----:B------:R-:W-:Y:S01]  /*11e0*/  IMAD.IADD R3, R0, 0x1, -R3 ;  /* 0x0000000100037824 */ /* 0x000fe200078e0a03 */
[----:B------:R-:W-:Y:S01]  /*11f0*/  SHF.R.S32.HI R0, RZ, 0x1f, R9 ;  /* 0x0000001fff007819 */ /* 0x000fe20000011409 */
[----:B------:R-:W-:Y:S01]  /*1200*/  IMAD.IADD R11, R4, 0x1, -R11 ;  /* 0x00000001040b7824 */ /* 0x000fe200078e0a0b */
[----:B------:R-:W-:Y:S01]  /*1210*/  SEL R231, R233, RZ, !P1 ;  /* 0x000000ffe9e77207 */ /* 0x000fe20004800000 */
[----:B------:R-:W-:Y:S01]  /*1220*/  IMAD.IADD R4, R5, 0x1, -R2 ;  /* 0x0000000105047824 */ /* 0x000fe200078e0a02 */
[----:B------:R-:W-:Y:S01]  /*1230*/  LOP3.LUT R229, R21, 0x1, RZ, 0xfc, !PT ;  /* 0x0000000115e57812 */ /* 0x000fe200078efcff */
[----:B------:R-:W-:Y:S01]  /*1240*/  IMAD.SHL.U32 R2, R8, 0x4, RZ ;  /* 0x0000000408027824 */ /* 0x000fe200078e00ff */
[----:B-1----:R-:W-:Y:S01]  /*1250*/  USHF.R.S32.HI UR5, URZ, 0x1f, UR4 ;  /* 0x0000001f3f057899 */ /* 0x002fe20008011404 */
[----:B------:R-:W-:Y:S01]  /*1260*/  IMAD R13, R3, -0x8, R10 ;  /* 0xfffffff8030d7824 */ /* 0x000fe200078e020a */
[----:B------:R-:W-:Y:S01]  /*1270*/  LEA.HI R3, R0, R9, RZ, 0x2 ;  /* 0x0000000900037211 */ /* 0x000fe200078f10ff */
[----:B------:R-:W-:Y:S01]  /*1280*/  IMAD R11, R11, 0x10, R6 ;  /* 0x000000100b0b7824 */ /* 0x000fe200078e0206 */
[----:B------:R-:W-:-:S02]  /*1290*/  SHF.R.S32.HI R10, RZ, 0x1f, R2 ;  /* 0x0000001fff0a7819 */ /* 0x000fc40000011402 */
[----:B------:R-:W-:Y:S02]  /*12a0*/  CS2R R134, SRZ ;  /* 0x0000000000867805 */ /* 0x000fe4000001ff00 */
[----:B------:R-:W-:Y:S02]  /*12b0*/  IADD3 R2, P0, R2, R7, RZ ;  /* 0x0000000702027210 */ /* 0x000fe40007f1e0ff */
[----:B------:R-:W-:Y:S02]  /*12c0*/  CS2R R132, SRZ ;  /* 0x0000000000847805 */ /* 0x000fe4000001ff00 */
[--C-:B------:R-:W-:Y:S02]  /*12d0*/  SHF.R.S32.HI R5, RZ, 0x2, R3.reuse ;  /* 0x00000002ff057819 */ /* 0x100fe40000011403 */
[----:B------:R-:W-:Y:S02]  /*12e0*/  CS2R R130, SRZ ;  /* 0x0000000000827805 */ /* 0x000fe4000001ff00 */
[----:B------:R-:W-:-:S02]  /*12f0*/  SHF.R.S32.HI R6, RZ, 0x1f, R3 ;  /* 0x0000001fff067819 */ /* 0x000fc40000011403 */
[----:B------:R-:W-:Y:S02]  /*1300*/  CS2R R128, SRZ ;  /* 0x0000000000807805 */ /* 0x000fe4000001ff00 */
[----:B------:R-:W-:Y:S02]  /*1310*/  LOP3.LUT R8, R3, 0xfffffffc, RZ, 0xc0, !PT ;  /* 0xfffffffc03087812 */ /* 0x000fe400078ec0ff */
[----:B------:R-:W-:Y:S02]  /*1320*/  CS2R R126, SRZ ;  /* 0x00000000007e7805 */ /* 0x000fe4000001ff00 */
[----:B------:R-:W-:Y:S01]  /*1330*/  LEA.HI.X.SX32 R3, R7, R10, 0x1, P0 ;  /* 0x0000000a07037211 */ /* 0x000fe200000f0eff */
[----:B0-----:R-:W-:Y:S01]  /*1340*/  IMAD R10, R14, UR5, RZ ;  /* 0x000000050e0a7c24 */ /* 0x001fe2000f8e02ff */
[----:B------:R-:W-:Y:S01]  /*1350*/  LEA.HI R6, R6, R5, RZ, 0x3 ;  /* 0x0000000506067211 */ /* 0x000fe200078f18ff */
[----:B------:R-:W-:Y:S01]  /*1360*/  IMAD.IADD R8, R9, 0x1, -R8 ;  /* 0x0000000109087824 */ /* 0x000fe200078e0a08 */
[----:B------:R-:W-:Y:S01]  /*1370*/  SHF.R.S32.HI R7, RZ, 0x1f, R233 ;  /* 0x0000001fff077819 */ /* 0x000fe200000114e9 */
[----:B------:R-:W-:Y:S01]  /*1380*/  IMAD.WIDE.U32 R2, R14, UR4, R2 ;  /* 0x000000040e027c25 */ /* 0x000fe2000f8e0002 */
[----:B------:R-:W-:-:S02]  /*1390*/  LOP3.LUT R6, R6, 0xfffffff8, RZ, 0xc0, !PT ;  /* 0xfffffff806067812 */ /* 0x000fc400078ec0ff */
[----:B------:R-:W-:Y:S02]  /*13a0*/  CS2R R124, SRZ ;  /* 0x00000000007c7805 */ /* 0x000fe4000001ff00 */
[----:B------:R-:W-:Y:S01]  /*13b0*/  LEA.HI R0, R0, R9, RZ, 0x5 ;  /* 0x0000000900007211 */ /* 0x000fe200078f28ff */
[----:B------:R-:W-:Y:S01]  /*13c0*/  IMAD R9, R15, UR4, R10 ;  /* 0x000000040f097c24 */ /* 0x000fe2000f8e020a */
[----:B------:R-:W-:Y:S01]  /*13d0*/  SEL R7, R7, RZ, !P1 ;  /* 0x000000ff07077207 */ /* 0x000fe20004800000 */
[----:B------:R-:W-:Y:S01]  /*13e0*/  ULDC.64 UR4, c[0x0][0x2e0] ;  /* 0x0000b80000047ab9 */ /* 0x000fe20000000a00 */
[----:B------:R-:W-:Y:S01]  /*13f0*/  IMAD.IADD R5, R5, 0x1, -R6 ;  /* 0x0000000105057824 */ /* 0x000fe200078e0a06 */
[----:B------:R-:W-:Y:S01]  /*1400*/  SHF.R.S32.HI R232, RZ, 0x5, R0 ;  /* 0x00000005ffe87819 */ /* 0x000fe20000011400 */
[----:B------:R-:W-:Y:S01]  /*1410*/  IMAD.IADD R3, R3, 0x1, R9 ;  /* 0x0000000103037824 */ /* 0x000fe200078e0209 */
[----:B------:R-:W-:Y:S01]  /*1420*/  CS2R R122, SRZ ;  /* 0x00000000007a7805 */ /* 0x000fe2000001ff00 */
[----:B------:R-:W-:Y:S01]  /*1430*/  IMAD R6, R7, UR4, RZ ;  /* 0x0000000407067c24 */ /* 0x000fe2000f8e02ff */
[----:B------:R-:W-:Y:S01]  /*1440*/  CS2R R120, SRZ ;  /* 0x0000000000787805 */ /* 0x000fe2000001ff00 */
[----:B------:R-:W-:Y:S01]  /*1450*/  IMAD R232, R232, 0x10, R5 ;  /* 0x00000010e8e87824 */ /* 0x000fe200078e0205 */
[----:B------:R-:W-:Y:S01]  /*1460*/  CS2R R118, SRZ ;  /* 0x0000000000767805 */ /* 0x000fe2000001ff00 */
[C---:B------:R-:W-:Y:S01]  /*1470*/  IMAD R7, R231.reuse, UR5, R6 ;  /* 0x00000005e7077c24 */ /* 0x040fe2000f8e0206 */
[----:B------:R-:W-:Y:S01]  /*1480*/  CS2R R116, SRZ ;  /* 0x0000000000747805 */ /* 0x000fe2000001ff00 */
[----:B------:R-:W-:Y:S01]  /*1490*/  IMAD.WIDE.U32 R230, R231, UR4, R2 ;  /* 0x00000004e7e67c25 */ /* 0x000fe2000f8e0002 */
[----:B------:R-:W-:-:S02]  /*14a0*/  CS2R R114, SRZ ;  /* 0x0000000000727805 */ /* 0x000fc4000001ff00 */
[----:B------:R-:W-:Y:S02]  /*14b0*/  CS2R R112, SRZ ;  /* 0x0000000000707805 */ /* 0x000fe4000001ff00 */
[----:B------:R-:W-:Y:S01]  /*14c0*/  CS2R R110, SRZ ;  /* 0x00000000006e7805 */ /* 0x000fe2000001ff00 */
[----:B------:R-:W-:Y:S01]  /*14d0*/  IMAD.SHL.U32 R5, R11, 0x8, RZ ;  /* 0x000000080b057824 */ /* 0x000fe200078e00ff */
[----:B------:R-:W-:Y:S01]  /*14e0*/  CS2R R108, SRZ ;  /* 0x00000000006c7805 */ /* 0x000fe2000001ff00 */
[----:B------:R-:W-:Y:S01]  /*14f0*/  IMAD R0, R8, -0x2, R13 ;  /* 0xfffffffe08007824 */ /* 0x000fe200078e020d */
[----:B------:R-:W-:Y:S01]  /*1500*/  CS2R R106, SRZ ;  /* 0x00000000006a7805 */ /* 0x000fe2000001ff00 */
[----:B------:R-:W-:Y:S01]  /*1510*/  IMAD.MOV.U32 R3, RZ, RZ, RZ ;  /* 0x000000ffff037224 */ /* 0x000fe200078e00ff */
        /* <DEDUP_REMOVED lines=66> */
[----:B------:R-:W-:Y:S01]  /*1940*/  IMAD R2, R5, 0x2, R18 ;  /* 0x0000000205027824 */ /* 0x000fe200078e0212 */
[----:B------:R-:W-:Y:S01]  /*1950*/  ULDC UR61, c[0x0][0x75c] ;  /* 0x0001d700003d7ab9 */ /* 0x000fe20000000800 */
[----:B------:R-:W-:Y:S01]  /*1960*/  IMAD.IADD R234, R231, 0x1, R7 ;  /* 0x00000001e7ea7824 */ /* 0x000fe200078e0207 */
[----:B------:R-:W-:-:S06]  /*1970*/  ULDC UR60, c[0x0][0x744] ;  /* 0x0001d100003c7ab9 */ /* 0x000fcc0000000800 */
.L_x_134:
[----:B------:R-:W-:-:S13]  /*1980*/  ISETP.NE.AND P0, PT, R229, 0x3, PT ;  /* 0x00000003e500780c */ /* 0x000fda0003f05270 */
[----:B0-----:R-:W-:Y:S05]  /*1990*/  @!P0 BRA `(.L_x_124) ;  /* 0x0000000000048947 */ /* 0x001fea0003800000 */
[----:B------:R-:W-:Y:S01]  /*19a0*/  BPT.TRAP 0x1 ;  /* 0x000000040000795c */ /* 0x000fe20000300000 */
.L_x_124:
[----:B------:R-:W-:Y:S01]  /*19b0*/  IMAD R17, R3, 0x8, R18 ;  /* 0x0000000803117824 */ /* 0x000fe200078e0212 */
[----:B------:R-:W-:-:S04]  /*19c0*/  SHF.L.U32 R8, R228, 0x1f, RZ ;  /* 0x0000001fe4087819 */ /* 0x000fc800000006ff */
[----:B------:R0:W1:Y:S01]  /*19d0*/  SYNCS.PHASECHK.TRANS64.TRYWAIT P1, [R17+URZ+0x31610], R8 ;  /* 0x03161008110075a7 */ /* 0x000062000802017f */
[----:B------:R-:W-:Y:S05]  /*19e0*/  @!P0 BRA `(.L_x_125) ;  /* 0x0000000000048947 */ /* 0x000fea0003800000 */
[----:B------:R-:W-:Y:S01]  /*19f0*/  BPT.TRAP 0x1 ;  /* 0x000000040000795c */ /* 0x000fe20000300000 */
.L_x_125:
[----:B------:R-:W-:Y:S02]  /*1a00*/  VIADD R6, R18, 0x14100 ;  /* 0x0001410012067836 */ /* 0x000fe40000000000 */
[----:B------:R-:W-:-:S03]  /*1a10*/  IMAD R5, R4, 0x400, R18 ;  /* 0x0000040004057824 */ /* 0x000fc600078e0212 */
[----:B------:R-:W-:Y:S02]  /*1a20*/  SHF.R.U32.HI R6, RZ, 0x4, R6 ;  /* 0x00000004ff067819 */ /* 0x000fe40000011606 */
[----:B------:R-:W-:Y:S02]  /*1a30*/  SHF.R.U32.HI R7, RZ, 0x4, R5 ;  /* 0x00000004ff077819 */ /* 0x000fe40000011605 */
[----:B------:R-:W-:Y:S02]  /*1a40*/  LOP3.LUT R6, R6, 0x3fff, RZ, 0xc0, !PT ;  /* 0x00003fff06067812 */ /* 0x000fe400078ec0ff */
[----:B------:R-:W-:Y:S02]  /*1a50*/  LOP3.LUT R7, R7, 0x3fff, RZ, 0xc0, !PT ;  /* 0x00003fff07077812 */ /* 0x000fe400078ec0ff */
[----:B------:R-:W-:Y:S02]  /*1a60*/  LOP3.LUT R10, R6, 0x10000, RZ, 0xfc, !PT ;  /* 0x00010000060a7812 */ /* 0x000fe400078efcff */
[----:B------:R-:W-:Y:S01]  /*1a70*/  LOP3.LUT R6, R7, 0x10000, RZ, 0xfc, !PT ;  /* 0x0001000007067812 */ /* 0x000fe200078efcff */
[----:B-1----:R-:W-:Y:S06]  /*1a80*/  @P1 BRA `(.L_x_126) ;  /* 0x0000000000081947 */ /* 0x002fec0003800000 */
[----:B------:R-:W1:Y:S02]  /*1a90*/  SYNCS.PHASECHK.TRANS64.TRYWAIT P1, [R17+URZ+0x31610], R8 ;  /* 0x03161008110075a7 */ /* 0x000e64000802017f */
[----:B-1----:R-:W-:Y:S05]  /*1aa0*/  @!P1 BRA `(.L_x_127) ;  /* 0x000000d0008c9947 */ /* 0x002fea0003800000 */
.L_x_126:
[----:B------:R-:W-:Y:S01]  /*1ab0*/  IMAD R7, R3, 0x800, R10 ;  /* 0x0000080003077824 */ /* 0x000fe200078e020a */
[C---:B------:R-:W-:Y:S01]  /*1ac0*/  R2UR UR6, R6.reuse ;  /* 0x00000000060672ca */ /* 0x040fe200000e0000 */
[C---:B01----:R-:W-:Y:S01]  /*1ad0*/  VIADD R8, R6.reuse, 0x80 ;  /* 0x0000008006087836 */ /* 0x043fe20000000000 */
        /* <DEDUP_REMOVED lines=407> */
[----:B------:R-:W-:Y:S01]  /*3450*/  VIADD R8, R6, 0x806 ;  /* 0x0000080606087836 */ /* 0x000fe20000000000 */
[----:B------:R-:W-:Y:S01]  /*3460*/  UMOV UR7, 0x40000000 ;  /* 0x4000000000077882 */ /* 0x000fe20000000000 */
[----:B------:R-:W-:Y:S01]  /*3470*/  UMOV UR5, 0x40000040 ;  /* 0x4000004000057882 */ /* 0x000fe20000000000 */
[----:B------:R-:W-:Y:S01]  /*3480*/  R2UR UR9, R7 ;  /* 0x00000000070972ca */ /* 0x000fe200000e0000 */
[----:B------:R-:W-:Y:S01]  /*3490*/  IMAD R7, R3, 0x40, R232 ;  /* 0x0000004003077824 */ /* 0x000fe200078e02e8 */
[----:B------:R-:W-:Y:S01]  /*34a0*/  R2UR UR8, R8 ;  /* 0x00000000080872ca */ /* 0x000fe200000e0000 */
[----:B------:R-:W-:-:S02]  /*34b0*/  VIADD R8, R6, 0x906 ;  /* 0x0000090606087836 */ /* 0x000fc40000000000 */
[----:B------:R-:W-:Y:S02]  /*34c0*/  IMAD R7, R7, 0x4, R18 ;  /* 0x0000000407077824 */ /* 0x000fe400078e0212 */
[----:B------:R-:W-:Y:S01]  /*34d0*/  VIADD R6, R6, 0x986 ;  /* 0x0000098606067836 */ /* 0x000fe20000000000 */
[----:B------:R-:W-:Y:S02]  /*34e0*/  R2UR UR10, R8 ;  /* 0x00000000080a72ca */ /* 0x000fe400000e0000 */
[----:B------:R0:W1:Y:S02]  /*34f0*/  LDS R8, [R7+0x2c100] ;  /* 0x02c1000007087984 */ /* 0x0000640000000800 */
[----:B------:R-:W-:Y:S02]  /*3500*/  R2UR UR11, R6 ;  /* 0x00000000060b72ca */ /* 0x000fe400000e0000 */
[----:B------:R0:W2:Y:S01]  /*3510*/  LDS R9, [R7+0x2c120] ;  /* 0x02c1200007097984 */ /* 0x0000a20000000800 */
        /* <DEDUP_REMOVED lines=12> */
[----:B------:R-:W-:Y:S01]  /*35e0*/  HGMMA.64x8x16.F32 R40, gdesc[UR4], R40, gsb0 ;  /* 0x00000000042879f0 */ /* 0x000fe20008000828 */
[----:B0-----:R-:W-:Y:S05]  /*35f0*/  @!P0 BRA `(.L_x_128) ;  /* 0x0000000000048947 */ /* 0x001fea0003800000 */
[----:B------:R-:W-:Y:S01]  /*3600*/  BPT.TRAP 0x1 ;  /* 0x000000040000795c */ /* 0x000fe20000300000 */
.L_x_128:
[----:B------:R-:W-:-:S04]  /*3610*/  SHF.L.U32 R11, R19, 0x1f, RZ ;  /* 0x0000001f130b7819 */ /* 0x000fc800000006ff */
[----:B------:R0:W3:Y:S01]  /*3620*/  SYNCS.PHASECHK.TRANS64.TRYWAIT P1, [R18+URZ+0x31630], R11 ;  /* 0x0316300b120075a7 */ /* 0x0000e2000802017f */
[----:B------:R-:W-:Y:S05]  /*3630*/  @!P0 BRA `(.L_x_129) ;  /* 0x0000000000048947 */ /* 0x000fea0003800000 */
[----:B------:R-:W-:Y:S01]  /*3640*/  BPT.TRAP 0x1 ;  /* 0x000000040000795c */ /* 0x000fe20000300000 */
.L_x_129:
        /* <DEDUP_REMOVED lines=8> */
[----:B---3--:R-:W-:Y:S06]  /*36d0*/  @P1 BRA `(.L_x_130) ;  /* 0x0000000000081947 */ /* 0x008fec0003800000 */
[----:B------:R-:W3:Y:S02]  /*36e0*/  SYNCS.PHASECHK.TRANS64.TRYWAIT P1, [R18+URZ+0x31630], R11 ;  /* 0x0316300b120075a7 */ /* 0x000ee4000802017f */
[----:B---3--:R-:W-:Y:S05]  /*36f0*/  @!P1 BRA `(.L_x_131) ;  /* 0x000000b4008c9947 */ /* 0x008fea0003800000 */
.L_x_130:
[C---:B------:R-:W-:Y:S01]  /*3700*/  VIADD R10, R6.reuse, 0x80 ;  /* 0x00000080060a7836 */ /* 0x040fe20000000000 */
[----:B------:R-:W-:Y:S01]  /*3710*/  R2UR UR4, R7 ;  /* 0x00000000070472ca */ /* 0x000fe200000e0000 */
[C---:B0--3--:R-:W-:Y:S01]  /*3720*/  VIADD R11, R6.reuse, 0x100 ;  /* 0x00000100060b7836 */ /* 0x049fe20000000000 */
[----:B------:R-:W-:Y:S01]  /*3730*/  R2UR UR6, R6 ;  /* 0x00000000060672ca */ /* 0x000fe200000e0000 */
[----:B------:R-:W-:Y:S01]  /*3740*/  WARPGROUP.ARRIVE ;  /* 0x00000000000079c5 */ /* 0x000fe20000000000 */
[----:B------:R-:W-:Y:S01]  /*3750*/  R2UR UR8, R10 ;  /* 0x000000000a0872ca */ /* 0x000fe200000e0000 */
[C---:B------:R-:W-:Y:S01]  /*3760*/  VIADD R10, R6.reuse, 0x180 ;  /* 0x00000180060a7836 */ /* 0x040fe20000000000 */
[----:B------:R-:W-:Y:S01]  /*3770*/  R2UR UR9, R11 ;  /* 0x000000000b0972ca */ /* 0x000fe200000e0000 */
[----:B------:R-:W-:Y:S01]  /*3780*/  VIADD R11, R6, 0x200 ;  /* 0x00000200060b7836 */ /* 0x000fe20000000000 */
[----:B------:R-:W-:Y:S01]  /*3790*/  UMOV UR5, 0x40000040 ;  /* 0x4000004000057882 */ /* 0x000fe20000000000 */
[----:B------:R-:W-:Y:S01]  /*37a0*/  UMOV UR7, 0x40000000 ;  /* 0x4000000000077882 */ /* 0x000fe20000000000 */
[----:B------:R-:W-:Y:S01]  /*37b0*/  R2UR UR10, R10 ;  /* 0x000000000a0a72ca */ /* 0x000fe200000e0000 */
[----:B------:R-:W-:Y:S01]  /*37c0*/  VIADD R10, R6, 0x2 ;  /* 0x00000002060a7836 */ /* 0x000fe20000000000 */
[----:B------:R-:W-:Y:S01]  /*37d0*/  R2UR UR11, R11 ;  /* 0x000000000b0b72ca */ /* 0x000fe200000e0000 */
[----:B------:R-:W-:Y:S01]  /*37e0*/  UMOV UR57, 0x40000040 ;  /* 0x4000004000397882 */ /* 0x000fe20000000000 */
[C---:B------:R-:W-:Y:S01]  /*37f0*/  ISETP.GT.AND P1, PT, R0.reuse, RZ, PT ;  /* 0x000000ff0000720c */ /* 0x040fe20003f24270 */
[----:B------:R-:W-:Y:S01]  /*3800*/  HGMMA.64x8x16.F32 R44, gdesc[UR4], RZ, !UPT ;  /* 0x00000000042c79f0 */ /* 0x000fe2000c7008ff */
[----:B------:R-:W-:Y:S01]  /*3810*/  UMOV UR7, 0x40000000 ;  /* 0x4000000000077882 */ /* 0x000fe20000000000 */
[----:B------:R-:W-:Y:S01]  /*3820*/  UMOV UR6, UR8 ;  /* 0x0000000800067c82 */ /* 0x000fe20008000000 */
[C---:B------:R-:W-:Y:S01]  /*3830*/  ISETP.GT.AND P6, PT, R0.reuse, 0x10, PT ;  /* 0x000000100000780c */ /* 0x040fe20003fc4270 */
[----:B------:R-:W-:Y:S01]  /*3840*/  HGMMA.64x8x16.F32 R48, gdesc[UR4], RZ, !UPT ;  /* 0x00000000043079f0 */ /* 0x000fe2000c7008ff */
[----:B------:R-:W-:Y:S01]  /*3850*/  UMOV UR6, UR9 ;  /* 0x0000000900067c82 */ /* 0x000fe20008000000 */
[----:B------:R-:W-:Y:S01]  /*3860*/  UMOV UR7, 0x40000000 ;  /* 0x4000000000077882 */ /* 0x000fe20000000000 */
        /* <DEDUP_REMOVED lines=11> */
[C---:B------:R-:W-:Y:S01]  /*3920*/  VIADD R10, R7.reuse, 0x2 ;  /* 0x00000002070a7836 */ /* 0x040fe20000000000 */
[----:B------:R-:W-:Y:S01]  /*3930*/  UMOV UR7, 0x40000000 ;  /* 0x4000000000077882 */ /* 0x000fe20000000000 */
[----:B------:R-:W-:Y:S01]  /*3940*/  UMOV UR5, 0x40000040 ;  /* 0x4000004000057882 */ /* 0x000fe20000000000 */
[----:B------:R-:W-:Y:S01]  /*3950*/  ISETP.GT.AND P5, PT, R0, 0x31, PT ;  /* 0x000000310000780c */ /* 0x000fe20003fa4270 */
[----:B------:R-:W-:Y:S01]  /*3960*/  UMOV UR59, 0x40 ;  /* 0x00000040003b7882 */ /* 0x000fe20000000000 */
[----:B------:R-:W-:Y:S01]  /*3970*/  R2UR UR4, R10 ;  /* 0x000000000a0472ca */ /* 0x000fe200000e0000 */
[----:B------:R-:W-:Y:S01]  /*3980*/  VIADD R10, R6, 0x82 ;  /* 0x00000082060a7836 */ /* 0x000fe20000000000 */
[----:B------:R-:W-:Y:S01]  /*3990*/  UMOV UR13, UR57 ;  /* 0x00000039000d7c82 */ /* 0x000fe20008000000 */
[----:B------:R-:W-:Y:S01]  /*39a0*/  UMOV UR15, 0x40 ;  /* 0x00000040000f7882 */ /* 0x000fe20000000000 */
[----:B------:R-:W-:Y:S01]  /*39b0*/  UMOV UR17, UR57 ;  /* 0x0000003900117c82 */ /* 0x000fe20008000000 */
[----:B------:R-:W-:Y:S01]  /*39c0*/  UMOV UR19, 0x40 ;  /* 0x0000004000137882 */ /* 0x000fe20000000000 */
[----:B------:R-:W-:Y:S01]  /*39d0*/  R2UR UR8, R10 ;  /* 0x000000000a0872ca */ /* 0x000fe200000e0000 */
[----:B------:R-:W-:Y:S01]  /*39e0*/  VIADD R10, R6, 0x102 ;  /* 0x00000102060a7836 */ /* 0x000fe20000000000 */
[----:B------:R-:W-:Y:S01]  /*39f0*/  UMOV UR49, 0x40000040 ;  /* 0x4000004000317882 */ /* 0x000fe20000000000 */
[----:B------:R-:W-:Y:S01]  /*3a00*/  UMOV UR51, 0x40 ;  /* 0x0000004000337882 */ /* 0x000fe20000000000 */
[----:B------:R-:W-:Y:S01]  /*3a10*/  UMOV UR53, UR49 ;  /* 0x0000003100357c82 */ /* 0x000fe20008000000 */
[----:B------:R-:W-:Y:S01]  /*3a20*/  UMOV UR55, 0x40 ;  /* 0x0000004000377882 */ /* 0x000fe20000000000 */
[----:B------:R-:W-:Y:S01]  /*3a30*/  R2UR UR9, R10 ;  /* 0x000000000a0972ca */ /* 0x000fe200000e0000 */
[----:B------:R-:W-:Y:S01]  /*3a40*/  VIADD R10, R6, 0x182 ;  /* 0x00000182060a7836 */ /* 0x000fe20000000000 */
[----:B------:R-:W-:Y:S01]  /*3a50*/  UMOV UR45, UR49 ;  /* 0x00000031002d7c82 */ /* 0x000fe20008000000 */
[----:B------:R-:W-:Y:S01]  /*3a60*/  UMOV UR47, 0x40 ;  /* 0x00000040002f7882 */ /* 0x000fe20000000000 */
[----:B------:R-:W-:Y:S01]  /*3a70*/  UMOV UR29, 0x40000040 ;  /* 0x40000040001d7882 */ /* 0x000fe20000000000 */
        /* <DEDUP_REMOVED lines=8> */
[----:B------:R-:W-:Y:S01]  /*3b00*/  HGMMA.64x8x16.F32 R44, gdesc[UR4], R44 ;  /* 0x00000000042c79f0 */ /* 0x000fe2000870082c */
[----:B------:R-:W-:Y:S01]  /*3b10*/  UMOV UR6, UR8 ;  /* 0x0000000800067c82 */ /* 0x000fe20008000000 */
[----:B------:R-:W-:Y:S01]  /*3b20*/  UMOV UR7, 0x40000000 ;  /* 0x4000000000077882 */ /* 0x000fe20000000000 */
[----:B------:R-:W-:Y:S01]  /*3b30*/  VIADD R10, R6, 0x4 ;  /* 0x00000004060a7836 */ /* 0x000fe20000000000 */
        /* <DEDUP_REMOVED lines=15> */
[----:B------:R-:W-:Y:S01]  /*3c30*/  UMOV UR7, 0x40000000 ;  /* 0x4000000000077882 */ /* 0x000fe20000000000 */
[----:B------:R-:W-:Y:S01]  /*3c40*/  UMOV UR5, 0x40000040 ;  /* 0x4000004000057882 */ /* 0x000fe20000000000 */
[----:B------:R-:W-:Y:S01]  /*3c50*/  UMOV UR27, 0x40 ;  /* 0x00000040001b7882 */ /* 0x000fe20000000000 */
[----:B------:R-:W-:Y:S01]  /*3c60*/  UMOV UR23, 0x40 ;  /* 0x0000004000177882 */ /* 0x000fe20000000000 */
[----:B------:R-:W-:Y:S01]  /*3c70*/  R2UR UR4, R10 ;  /* 0x000000000a0472ca */ /* 0x000fe200000e0000 */
[----:B------:R-:W-:-:S05]  /*3c80*/  VIADD R10, R6, 0x84 ;  /* 0x00000084060a7836 */ /* 0x000fca0000000000 */
[----:B------:R-:W-:Y:S01]  /*3c90*/  R2UR UR8, R10 ;  /* 0x000000000a0872ca */ /* 0x000fe200000e0000 */
[----:B------:R-:W-:-:S05]  /*3ca0*/  VIADD R10, R6, 0x104 ;  /* 0x00000104060a7836 */ /* 0x000fca0000000000 */
[----:B------:R-:W-:Y:S01]  /*3cb0*/  R2UR UR9, R10 ;  /* 0x000000000a0972ca */ /* 0x000fe200000e0000 */
[----:B------:R-:W-:-:S05]  /*3cc0*/  VIADD R10, R6, 0x184 ;  /* 0x00000184060a7836 */ /* 0x000fca0000000000 */
[----:B------:R-:W-:Y:S01]  /*3cd0*/  R2UR UR10, R10 ;  /* 0x000000000a0a72ca */ /* 0x000fe200000e0000 */
[----:B------:R-:W-:-:S05]  /*3ce0*/  VIADD R10, R6, 0x204 ;  /* 0x00000204060a7836 */ /* 0x000fca0000000000 */
[----:B------:R-:W-:Y:S01]  /*3cf0*/  R2UR UR11, R10 ;  /* 0x000000000a0b72ca */ /* 0x000fe200000e0000 */
[----:B------:R-:W-:Y:S01]  /*3d00*/  HGMMA.64x8x16.F32 R44, gdesc[UR4], R44 ;  /* 0x00000000042c79f0 */ /* 0x000fe2000870082c */
[----:B------:R-:W-:Y:S01]  /*3d10*/  UMOV UR6, UR8 ;  /* 0x0000000800067c82 */ /* 0x000fe20008000000 */
[----:B------:R-:W-:Y:S01]  /*3d20*/  UMOV UR7, 0x40000000 ;  /* 0x4000000000077882 */ /* 0x000fe20000000000 */
        /* <DEDUP_REMOVED lines=13> */
[----:B------:R-:W-:Y:S01]  /*3e00*/  UMOV UR7, 0x40000000 ;  /* 0x4000000000077882 */ /* 0x000fe20000000000 */
[----:B------:R-:W-:-:S03]  /*3e10*/  UMOV UR5, 0x40000040 ;  /* 0x4000004000057882 */ /* 0x000fc60000000000 */
        /* <DEDUP_REMOVED lines=294> */
[C---:B------:R-:W-:Y:S01]  /*5080*/  VIADD R10, R7.reuse, 0x604 ;  /* 0x00000604070a7836 */ /* 0x040fe20000000000 */
[----:B------:R-:W-:Y:S01]  /*5090*/  UMOV UR7, 0x40000000 ;  /* 0x4000000000077882 */ /* 0x000fe20000000000 */
[----:B------:R-:W-:Y:S01]  /*50a0*/  UMOV UR5, 0x40000040 ;  /* 0x4000004000057882 */ /* 0x000fe20000000000 */
[----:B------:R-:W-:Y:S02]  /*50b0*/  VIADD R7, R7, 0x606 ;  /* 0x0000060607077836 */ /* 0x000fe40000000000 */
        /* <DEDUP_REMOVED lines=31> */
[C---:B------:R-:W-:Y:S02]  /*52b0*/  VIADD R7, R6.reuse, 0x906 ;  /* 0x0000090606077836 */ /* 0x040fe40000000000 */
[----:B------:R-:W-:-:S03]  /*52c0*/  VIADD R6, R6, 0x986 ;  /* 0x0000098606067836 */ /* 0x000fc60000000000 */
[----:B------:R-:W-:Y:S02]  /*52d0*/  R2UR UR10, R7 ;  /* 0x00000000070a72ca */ /* 0x000fe400000e0000 */
[----:B------:R-:W-:Y:S01]  /*52e0*/  R2UR UR11, R6 ;  /* 0x00000000060b72ca */ /* 0x000fe200000e0000 */
[----:B------:R-:W-:Y:S01]  /*52f0*/  HGMMA.64x8x16.F32 R44, gdesc[UR4], R44 ;  /* 0x00000000042c79f0 */ /* 0x000fe2000870082c */
[----:B------:R-:W-:Y:S01]  /*5300*/  UMOV UR6, UR8 ;  /* 0x0000000800067c82 */ /* 0x000fe20008000000 */
[----:B------:R-:W-:Y:S02]  /*5310*/  UMOV UR7, 0x40000000 ;  /* 0x4000000000077882 */ /* 0x000fe40000000000 */
[----:B------:R-:W-:Y:S01]  /*5320*/  HGMMA.64x8x16.F32 R48, gdesc[UR4], R48 ;  /* 0x00000000043079f0 */ /* 0x000fe20008700830 */
[----:B------:R-:W-:Y:S01]  /*5330*/  UMOV UR6, UR9 ;  /* 0x0000000900067c82 */ /* 0x000fe20008000000 */
[----:B------:R-:W-:Y:S01]  /*5340*/  UMOV UR7, 0x40000000 ;  /* 0x4000000000077882 */ /* 0x000fe20000000000 */
[----:B------:R-:W-:Y:S01]  /*5350*/  UMOV UR9, UR57 ;  /* 0x0000003900097c82 */ /* 0x000fe20008000000 */
[----:B------:R-:W-:Y:S02]  /*5360*/  HGMMA.64x8x16.F32 R52, gdesc[UR4], R52 ;  /* 0x00000000043479f0 */ /* 0x000fe40008700834 */
[----:B------:R-:W-:Y:S01]  /*5370*/  UMOV UR6, UR10 ;  /* 0x0000000a00067c82 */ /* 0x000fe20008000000 */
[----:B------:R-:W-:-:S02]  /*5380*/  UMOV UR7, 0x40000000 ;  /* 0x4000000000077882 */ /* 0x000fc40000000000 */
[----:B------:R-:W-:Y:S01]  /*5390*/  HGMMA.64x8x16.F32 R216, gdesc[UR4], R216 ;  /* 0x0000000004d879f0 */ /* 0x000fe200087008d8 */
[----:B------:R-:W-:Y:S01]  /*53a0*/  UMOV UR6, UR11 ;  /* 0x0000000b00067c82 */ /* 0x000fe20008000000 */
[----:B------:R-:W-:Y:S01]  /*53b0*/  UMOV UR7, 0x40000000 ;  /* 0x4000000000077882 */ /* 0x000fe20000000000 */
[----:B------:R-:W-:Y:S01]  /*53c0*/  UMOV UR11, 0x40 ;  /* 0x00000040000b7882 */ /* 0x000fe20000000000 */
[----:B------:R-:W-:Y:S03]  /*53d0*/  HGMMA.64x8x16.F32 R220, gdesc[UR4], R220, gsb0 ;  /* 0x0000000004dc79f0 */ /* 0x000fe600080008dc */
[----:B------:R-:W-:Y:S02]  /*53e0*/  WARPGROUP.DEPBAR.LE gsb0, 0x1 ;  /* 0x00008000000079c5 */ /* 0x000fe40000010100 */
[----:B------:R-:W-:Y:S01]  /*53f0*/  FMUL.FTZ R10, R24, UR61 ;  /* 0x0000003d180a7c20 */ /* 0x000fe20008410000 */
[----:B------:R-:W-:Y:S01]  /*5400*/  FMUL.FTZ R11, R26, UR61 ;  /* 0x0000003d1a0b7c20 */ /* 0x000fe20008410000 */
[----:B------:R-:W-:Y:S01]  /*5410*/  FMUL.FTZ R12, R25, UR61 ;  /* 0x0000003d190c7c20 */ /* 0x000fe20008410000 */
[----:B------:R-:W-:Y:S01]  /*5420*/  FMUL.FTZ R13, R27, UR61 ;  /* 0x0000003d1b0d7c20 */ /* 0x000fe20008410000 */
[----:B------:R-:W-:-:S02]  /*5430*/  IMAD R27, R232, 0x4, R18 ;  /* 0x00000004e81b7824 */ /* 0x000fc400078e0212 */
[----:B------:R-:W-:Y:S01]  /*5440*/  FMUL.FTZ R24, R28, UR61 ;  /* 0x0000003d1c187c20 */ /* 0x000fe20008410000 */
[----:B------:R-:W0:Y:S01]  /*5450*/  MUFU.TANH R10, R10 ;  /* 0x0000000a000a7308 */ /* 0x000e220000002400 */
[----:B------:R-:W-:Y:S01]  /*5460*/  FMUL.FTZ R25, R29, UR61 ;  /* 0x0000003d1d197c20 */ /* 0x000fe20008410000 */
[----:B------:R-:W-:Y:S01]  /*5470*/  FMUL.FTZ R28, R32, UR61 ;  /* 0x0000003d201c7c20 */ /* 0x000fe20008410000 */
[----:B------:R-:W3:Y:S01]  /*5480*/  LDS R15, [R27+0x2c300] ;  /* 0x02c300001b0f7984 */ /* 0x000ee20000000800 */
[----:B------:R-:W-:Y:S01]  /*5490*/  FMUL.FTZ R29, R35, UR61 ;  /* 0x0000003d231d7c20 */ /* 0x000fe20008410000 */
[----:B------:R-:W-:Y:S01]  /*54a0*/  FMUL.FTZ R26, R30, UR61 ;  /* 0x0000003d1e1a7c20 */ /* 0x000fe20008410000 */
[----:B------:R-:W-:Y:S01]  /*54b0*/  FMUL.FTZ R30, R36, UR61 ;  /* 0x0000003d241e7c20 */ /* 0x000fe20008410000 */
[----:B------:R4:W5:Y:S01]  /*54c0*/  LDS R14, [R27+0x2c320] ;  /* 0x02c320001b0e7984 */ /* 0x0009620000000800 */
[----:B------:R-:W2:Y:S01]  /*54d0*/  MUFU.TANH R11, R11 ;  /* 0x0000000b000b7308 */ /* 0x000ea20000002400 */
[----:B------:R-:W-:Y:S01]  /*54e0*/  FMUL.FTZ R36, R40, UR61 ;  /* 0x0000003d28247c20 */ /* 0x000fe20008410000 */
[----:B------:R-:W-:Y:S01]  /*54f0*/  FMUL.FTZ R32, R38, UR61 ;  /* 0x0000003d26207c20 */ /* 0x000fe20008410000 */
[----:B------:R-:W-:Y:S01]  /*5500*/  FMUL.FTZ R39, R39, UR61 ;  /* 0x0000003d27277c20 */ /* 0x000fe20008410000 */
[----:B------:R-:W-:Y:S01]  /*5510*/  FMUL.FTZ R40, R42, UR61 ;  /* 0x0000003d2a287c20 */ /* 0x000fe20008410000 */
[----:B----4-:R-:W-:-:S03]  /*5520*/  FMUL.FTZ R27, R31, UR61 ;  /* 0x0000003d1f1b7c20 */ /* 0x010fc60008410000 */
[----:B------:R-:W4:Y:S01]  /*5530*/  MUFU.TANH R12, R12 ;  /* 0x0000000c000c7308 */ /* 0x000f220000002400 */
[C---:B0-----:R-:W-:Y:S01]  /*5540*/  FSEL R7, R10.reuse, -INF , P1 ;  /* 0xff8000000a077808 */ /* 0x041fe20000800000 */
[----:B------:R-:W-:Y:S01]  /*5550*/  FFMA.FTZ R10, -R10, R10, 1 ;  /* 0x3f8000000a0a7423 */ /* 0x000fe2000001010a */
[----:B------:R-:W-:-:S03]  /*5560*/  FMUL.FTZ R31, R37, UR61 ;  /* 0x0000003d251f7c20 */ /* 0x000fc60008410000 */
[----:B-1----:R-:W-:Y:S02]  /*5570*/  FFMA.FTZ R23, R7, UR60, -R8 ;  /* 0x0000003c07177c23 */ /* 0x002fe40008010808 */
[----:B------:R-:W0:Y:S01]  /*5580*/  MUFU.TANH R13, R13 ;  /* 0x0000000d000d7308 */ /* 0x000e220000002400 */
[----:B--2---:R-:W-:Y:S02]  /*5590*/  FSEL R6, R11, -INF , P1 ;  /* 0xff8000000b067808 */ /* 0x004fe40000800000 */
[----:B------:R-:W-:-:S03]  /*55a0*/  ISETP.GT.AND P1, PT, R0, 0x1, PT ;  /* 0x000000010000780c */ /* 0x000fc60003f24270 */
[----:B------:R-:W-:Y:S02]  /*55b0*/  FFMA.FTZ R21, R6, UR60, -R9 ;  /* 0x0000003c06157c23 */ /* 0x000fe40008010809 */
[----:B------:R-:W-:Y:S01]  /*55c0*/  MUFU.EX2 R23, R23 ;  /* 0x0000001700177308 */ /* 0x000fe20000000800 */
[----:B----4-:R-:W-:Y:S01]  /*55d0*/  FSEL R7, R12, -INF , P1 ;  /* 0xff8000000c077808 */ /* 0x010fe20000800000 */
[----:B------:R-:W-:-:S04]  /*55e0*/  WARPGROUP.DEPBAR.LE gsb0, 0x0 ;  /* 0x00008000000079c5 */ /* 0x000fc80000010000 */
[----:B------:R-:W-:Y:S02]  /*55f0*/  FFMA.FTZ R22, R7, UR60, -R8 ;  /* 0x0000003c07167c23 */ /* 0x000fe40008010808 */
[----:B------:R-:W-:Y:S01]  /*5600*/  MUFU.EX2 R21, R21 ;  /* 0x0000001500157308 */ /* 0x000fe20000000800 */
[C---:B0-----:R-:W-:Y:S01]  /*5610*/  FSEL R6, R13.reuse, -INF , P1 ;  /* 0xff8000000d067808 */ /* 0x041fe20000800000 */
[----:B------:R-:W-:Y:S01]  /*5620*/  FFMA.FTZ R13, -R13, R13, 1 ;  /* 0x3f8000000d0d7423 */ /* 0x000fe2000001010d */
[--C-:B---3--:R-:W-:Y:S01]  /*5630*/  FADD.FTZ R44, R44, -R15.reuse ;  /* 0x8000000f2c2c7221 */ /* 0x108fe20000010000 */
[----:B------:R-:W-:Y:S01]  /*5640*/  ISETP.GT.AND P1, PT, R0, 0x11, PT ;  /* 0x000000110000780c */ /* 0x000fe20003f24270 */
[----:B------:R-:W-:Y:S01]  /*5650*/  FADD.FTZ R48, R48, -R15 ;  /* 0x8000000f30307221 */ /* 0x000fe20000010000 */
[----:B------:R-:W-:Y:S01]  /*5660*/  FFMA.FTZ R20, R6, UR60, -R9 ;  /* 0x0000003c06147c23 */ /* 0x000fe20008010809 */
[--C-:B-----5:R-:W-:Y:S01]  /*5670*/  FADD.FTZ R46, R46, -R14.reuse ;  /* 0x8000000e2e2e7221 */ /* 0x120fe20000010000 */
[----:B------:R-:W0:Y:S01]  /*5680*/  MUFU.EX2 R22, R22 ;  /* 0x0000001600167308 */ /* 0x000e220000000800 */
[--C-:B------:R-:W-:Y:S01]  /*5690*/  FADD.FTZ R47, R47, -R14.reuse ;  /* 0x8000000e2f2f7221 */ /* 0x100fe20000010000 */
[--C-:B------:R-:W-:Y:S01]  /*56a0*/  FADD.FTZ R45, R45, -R15.reuse ;  /* 0x8000000f2d2d7221 */ /* 0x100fe20000010000 */
[--C-:B------:R-:W-:Y:S01]  /*56b0*/  FADD.FTZ R49, R49, -R15.reuse ;  /* 0x8000000f31317221 */ /* 0x100fe20000010000 */
[--C-:B------:R-:W-:Y:S01]  /*56c0*/  FADD.FTZ R52, R52, -R15.reuse ;  /* 0x8000000f34347221 */ /* 0x100fe20000010000 */
[--C-:B------:R-:W-:Y:S01]  /*56d0*/  FADD.FTZ R53, R53, -R15.reuse ;  /* 0x8000000f35357221 */ /* 0x100fe20000010000 */
[--C-:B------:R-:W-:Y:S01]  /*56e0*/  FADD.FTZ R220, R220, -R15.reuse ;  /* 0x8000000fdcdc7221 */ /* 0x100fe20000010000 */
[--C-:B------:R-:W-:Y:S01]  /*56f0*/  FADD.FTZ R216, R216, -R15.reuse ;  /* 0x8000000fd8d87221 */ /* 0x100fe20000010000 */
[----:B------:R-:W1:Y:S01]  /*5700*/  MUFU.EX2 R20, R20 ;  /* 0x0000001400147308 */ /* 0x000e620000000800 */
[--C-:B------:R-:W-:Y:S01]  /*5710*/  FADD.FTZ R217, R217, -R15.reuse ;  /* 0x8000000fd9d97221 */ /* 0x100fe20000010000 */
[----:B------:R-:W-:Y:S01]  /*5720*/  FADD.FTZ R15, R221, -R15 ;  /* 0x8000000fdd0f7221 */ /* 0x000fe20000010000 */
[--C-:B------:R-:W-:Y:S01]  /*5730*/  FADD.FTZ R50, R50, -R14.reuse ;  /* 0x8000000e32327221 */ /* 0x100fe20000010000 */
[--C-:B------:R-:W-:Y:S01]  /*5740*/  FADD.FTZ R54, R54, -R14.reuse ;  /* 0x8000000e36367221 */ /* 0x100fe20000010000 */
[--C-:B------:R-:W-:Y:S01]  /*5750*/  FADD.FTZ R51, R51, -R14.reuse ;  /* 0x8000000e33337221 */ /* 0x100fe20000010000 */
[--C-:B------:R-:W-:Y:S01]  /*5760*/  FADD.FTZ R55, R55, -R14.reuse ;  /* 0x8000000e37377221 */ /* 0x100fe20000010000 */
[--C-:B------:R-:W-:Y:S01]  /*5770*/  FADD.FTZ R218, R218, -R14.reuse ;  /* 0x8000000edada7221 */ /* 0x100fe20000010000 */
[----:B------:R-:W2:Y:S01]  /*5780*/  MUFU.TANH R24, R24 ;  /* 0x0000001800187308 */ /* 0x000ea20000002400 */
[C---:B0-----:R-:W-:Y:S01]  /*5790*/  F2FP.F16.F32.PACK_AB R6, R22.reuse, R23 ;  /* 0x000000171606723e */ /* 0x041fe200000000ff */
[----:B------:R-:W-:Y:S01]  /*57a0*/  FMUL.FTZ R38, R22, R45 ;  /* 0x0000002d16267220 */ /* 0x000fe20000410000 */
[--C-:B------:R-:W-:Y:S01]  /*57b0*/  FADD.FTZ R219, R219, -R14.reuse ;  /* 0x8000000edbdb7221 */ /* 0x100fe20000010000 */
[--C-:B------:R-:W-:Y:S01]  /*57c0*/  FADD.FTZ R222, R222, -R14.reuse ;  /* 0x8000000edede7221 */ /* 0x100fe20000010000 */
[----:B------:R-:W-:-:S03]  /*57d0*/  FADD.FTZ R14, R223, -R14 ;  /* 0x8000000edf0e7221 */ /* 0x000fc60000010000 */
[----:B------:R-:W0:Y:S01]  /*57e0*/  MUFU.TANH R25, R25 ;  /* 0x0000001900197308 */ /* 0x000e220000002400 */
[----:B-1----:R-:W-:Y:S01]  /*57f0*/  F2FP.F16.F32.PACK_AB R7, R20, R21 ;  /* 0x000000151407723e */ /* 0x002fe200000000ff */
[----:B------:R-:W-:Y:S06]  /*5800*/  BAR.SYNC.DEFER_BLOCKING 0x9, 0x100 ;  /* 0x0244000000007b1d */ /* 0x000fec0000010000 */
[----:B------:R-:W1:Y:S08]  /*5810*/  MUFU.TANH R28, R28 ;  /* 0x0000001c001c7308 */ /* 0x000e700000002400 */
[----:B------:R-:W-:Y:S08]  /*5820*/  MUFU.TANH R30, R30 ;  /* 0x0000001e001e7308 */ /* 0x000ff00000002400 */
[----:B------:R-:W-:Y:S01]  /*5830*/  MUFU.TANH R31, R31 ;  /* 0x0000001f001f7308 */ /* 0x000fe20000002400 */
[----:B------:R3:W-:Y:S07]  /*5840*/  STSM.16.M88.2 [R2+0x2c500], R6 ;  /* 0x02c5000602007844 */ /* 0x0007ee0000000100 */
[----:B------:R-:W4:Y:S01]  /*5850*/  MUFU.TANH R26, R26 ;  /* 0x0000001a001a7308 */ /* 0x000f220000002400 */
[----:B---3--:R-:W-:Y:S01]  /*5860*/  FMUL.FTZ R6, R33, UR61 ;  /* 0x0000003d21067c20 */ /* 0x008fe20008410000 */
[----:B------:R-:W-:Y:S01]  /*5870*/  FMUL.FTZ R33, R23, R44 ;  /* 0x0000002c17217220 */ /* 0x000fe20000410000 */
[----:B------:R-:W-:Y:S01]  /*5880*/  FMUL.FTZ R23, R21, R46 ;  /* 0x0000002e15177220 */ /* 0x000fe20000410000 */
[----:B--2---:R-:W-:Y:S01]  /*5890*/  FSEL R21, R24, -INF , P6 ;  /* 0xff80000018157808 */ /* 0x004fe20003000000 */
[----:B------:R-:W-:Y:S01]  /*58a0*/  FMUL.FTZ R7, R34, UR61 ;  /* 0x0000003d22077c20 */ /* 0x000fe20008410000 */
[----:B------:R-:W-:-:S02]  /*58b0*/  FMUL.FTZ R34, R20, R47 ;  /* 0x0000002f14227220 */ /* 0x000fc40000410000 */
[----:B------:R-:W-:Y:S01]  /*58c0*/  MUFU.TANH R6, R6 ;  /* 0x0000000600067308 */ /* 0x000fe20000002400 */
[----:B------:R-:W-:Y:S01]  /*58d0*/  FMUL.FTZ R10, R10, R33 ;  /* 0x000000210a0a7220 */ /* 0x000fe20000410000 */
[--C-:B------:R-:W-:Y:S01]  /*58e0*/  FFMA.FTZ R35, R21, UR60, -R8.reuse ;  /* 0x0000003c15237c23 */ /* 0x100fe20008010808 */
[----:B0-----:R-:W-:Y:S01]  /*58f0*/  FSEL R21, R25, -INF , P1 ;  /* 0xff80000019157808 */ /* 0x001fe20000800000 */
[----:B------:R-:W-:Y:S01]  /*5900*/  FMUL.FTZ R44, R41, UR61 ;  /* 0x0000003d292c7c20 */ /* 0x000fe20008410000 */
[----:B-1----:R-:W-:Y:S01]  /*5910*/  FSEL R33, R28, -INF , P2 ;  /* 0xff8000001c217808 */ /* 0x002fe20001000000 */
[----:B------:R-:W-:Y:S01]  /*5920*/  FFMA.FTZ R25, -R25, R25, 1 ;  /* 0x3f80000019197423 */ /* 0x000fe20000010119 */
[----:B----4-:R-:W-:Y:S01]  /*5930*/  FSEL R46, R26, -INF , P6 ;  /* 0xff8000001a2e7808 */ /* 0x010fe20003000000 */
[----:B------:R-:W0:Y:S01]  /*5940*/  MUFU.EX2 R35, R35 ;  /* 0x0000002300237308 */ /* 0x000e220000000800 */
[--C-:B------:R-:W-:Y:S01]  /*5950*/  FFMA.FTZ R20, R21, UR60, -R8.reuse ;  /* 0x0000003c15147c23 */ /* 0x100fe20008010808 */
[----:B------:R-:W-:Y:S01]  /*5960*/  FFMA.FTZ R33, R33, UR60, -R8 ;  /* 0x0000003c21217c23 */ /* 0x000fe20008010808 */
[----:B------:R-:W-:Y:S01]  /*5970*/  FFMA.FTZ R21, -R12, R12, 1 ;  /* 0x3f8000000c157423 */ /* 0x000fe2000001010c */
[----:B------:R-:W-:Y:S01]  /*5980*/  FFMA.FTZ R12, -R24, R24, 1 ;  /* 0x3f800000180c7423 */ /* 0x000fe20000010118 */
[----:B------:R-:W-:Y:S01]  /*5990*/  ISETP.GT.AND P6, PT, R0, 0x40, PT ;  /* 0x000000400000780c */ /* 0x000fe20003fc4270 */
[----:B------:R-:W-:Y:S01]  /*59a0*/  FMUL.FTZ R34, R13, R34 ;  /* 0x000000220d227220 */ /* 0x000fe20000410000 */
[----:B------:R-:W-:Y:S01]  /*59b0*/  FMUL.FTZ R21, R21, R38 ;  /* 0x0000002615157220 */ /* 0x000fe20000410000 */
[----:B------:R-:W1:Y:S08]  /*59c0*/  MUFU.EX2 R20, R20 ;  /* 0x0000001400147308 */ /* 0x000e700000000800 */
[----:B------:R-:W2:Y:S01]  /*59d0*/  MUFU.TANH R27, R27 ;  /* 0x0000001b001b7308 */ /* 0x000ea20000002400 */
[----:B0-----:R-:W-:-:S04]  /*59e0*/  FMUL.FTZ R37, R35, R48 ;  /* 0x0000003023257220 */ /* 0x001fc80000410000 */
[----:B------:R-:W-:Y:S01]  /*59f0*/  FMUL.FTZ R12, R12, R37 ;  /* 0x000000250c0c7220 */ /* 0x000fe20000410000 */
[----:B------:R-:W-:Y:S02]  /*5a00*/  FSEL R37, R6, -INF , P3 ;  /* 0xff80000006257808 */ /* 0x000fe40001800000 */
[----:B------:R-:W-:Y:S01]  /*5a10*/  MUFU.EX2 R33, R33 ;  /* 0x0000002100217308 */ /* 0x000fe20000000800 */
[----:B-1----:R-:W-:Y:S02]  /*5a20*/  FMUL.FTZ R24, R20, R49 ;  /* 0x0000003114187220 */ /* 0x002fe40000410000 */
[--C-:B------:R-:W-:Y:S01]  /*5a30*/  FFMA.FTZ R38, R37, UR60, -R8.reuse ;  /* 0x0000003c25267c23 */ /* 0x100fe20008010808 */
[----:B------:R-:W-:Y:S01]  /*5a40*/  FSEL R37, R30, -INF , P4 ;  /* 0xff8000001e257808 */ /* 0x000fe20002000000 */
[----:B------:R-:W-:Y:S01]  /*5a50*/  FMUL.FTZ R25, R25, R24 ;  /* 0x0000001819197220 */ /* 0x000fe20000410000 */
[----:B------:R-:W-:Y:S02]  /*5a60*/  FFMA.FTZ R24, -R28, R28, 1 ;  /* 0x3f8000001c187423 */ /* 0x000fe4000001011c */
[----:B------:R-:W0:Y:S01]  /*5a70*/  MUFU.TANH R36, R36 ;  /* 0x0000002400247308 */ /* 0x000e220000002400 */
[----:B------:R-:W-:Y:S01]  /*5a80*/  FFMA.FTZ R41, R37, UR60, -R8 ;  /* 0x0000003c25297c23 */ /* 0x000fe20008010808 */
[C---:B------:R-:W-:Y:S01]  /*5a90*/  FSEL R37, R31.reuse, -INF , P5 ;  /* 0xff8000001f257808 */ /* 0x040fe20002800000 */
[----:B------:R-:W-:Y:S01]  /*5aa0*/  FFMA.FTZ R31, -R31, R31, 1 ;  /* 0x3f8000001f1f7423 */ /* 0x000fe2000001011f */
[----:B--2---:R-:W-:-:S02]  /*5ab0*/  FSEL R42, R27, -INF , P1 ;  /* 0xff8000001b2a7808 */ /* 0x004fc40000800000 */
[----:B------:R-:W-:Y:S01]  /*5ac0*/  ISETP.GT.AND P1, PT, R0, 0x41, PT ;  /* 0x000000410000780c */ /* 0x000fe20003f24270 */
[----:B------:R-:W-:Y:S01]  /*5ad0*/  FFMA.FTZ R28, R37, UR60, -R8 ;  /* 0x0000003c251c7c23 */ /* 0x000fe20008010808 */
[----:B------:R-:W1:Y:S01]  /*5ae0*/  MUFU.TANH R44, R44 ;  /* 0x0000002c002c7308 */ /* 0x000e620000002400 */
[----:B------:R-:W-:-:S07]  /*5af0*/  FFMA.FTZ R42, R42, UR60, -R9 ;  /* 0x0000003c2a2a7c23 */ /* 0x000fce0008010809 */
[----:B------:R2:W-:Y:S01]  /*5b00*/  MUFU.TANH R22, R39 ;  /* 0x0000002700167308 */ /* 0x0005e20000002400 */
[C---:B0-----:R-:W-:Y:S01]  /*5b10*/  FSEL R37, R36.reuse, -INF , P6 ;  /* 0xff80000024257808 */ /* 0x041fe20003000000 */
[----:B------:R-:W-:-:S04]  /*5b20*/  FFMA.FTZ R36, -R36, R36, 1 ;  /* 0x3f80000024247423 */ /* 0x000fc80000010124 */
[----:B------:R-:W-:Y:S01]  /*5b30*/  FFMA.FTZ R45, R37, UR60, -R8 ;  /* 0x0000003c252d7c23 */ /* 0x000fe20008010808 */
[----:B------:R-:W-:Y:S01]  /*5b40*/  FFMA.FTZ R37, -R6, R6, 1 ;  /* 0x3f80000006257423 */ /* 0x000fe20000010106 */
[----:B------:R-:W0:Y:S01]  /*5b50*/  MUFU.EX2 R38, R38 ;  /* 0x0000002600267308 */ /* 0x000e220000000800 */
[----:B--2---:R-:W-:-:S04]  /*5b60*/  FMUL.FTZ R39, R33, R52 ;  /* 0x0000003421277220 */ /* 0x004fc80000410000 */
[----:B------:R-:W-:Y:S01]  /*5b70*/  FMUL.FTZ R24, R24, R39 ;  /* 0x0000002718187220 */ /* 0x000fe20000410000 */
[----:B-1----:R-:W-:Y:S02]  /*5b80*/  FSEL R39, R44, -INF , P1 ;  /* 0xff8000002c277808 */ /* 0x002fe40000800000 */
[----:B------:R-:W1:Y:S03]  /*5b90*/  MUFU.TANH R7, R7 ;  /* 0x0000000700077308 */ /* 0x000e660000002400 */
[----:B------:R-:W-:Y:S01]  /*5ba0*/  FFMA.FTZ R47, R39, UR60, -R8 ;  /* 0x0000003c272f7c23 */ /* 0x000fe20008010808 */
[----:B------:R-:W-:-:S04]  /*5bb0*/  FFMA.FTZ R8, -R30, R30, 1 ;  /* 0x3f8000001e087423 */ /* 0x000fc8000001011e */
[----:B------:R2:W3:Y:S01]  /*5bc0*/  MUFU.EX2 R39, R45 ;  /* 0x0000002d00277308 */ /* 0x0004e20000000800 */
[----:B0-----:R-:W-:-:S04]  /*5bd0*/  FMUL.FTZ R6, R38, R53 ;  /* 0x0000003526067220 */ /* 0x001fc80000410000 */
[----:B------:R-:W-:Y:S01]  /*5be0*/  FMUL.FTZ R37, R37, R6 ;  /* 0x0000000625257220 */ /* 0x000fe20000410000 */
[----:B------:R-:W-:Y:S02]  /*5bf0*/  FMUL.FTZ R6, R43, UR61 ;  /* 0x0000003d2b067c20 */ /* 0x000fe40008410000 */
[----:B------:R-:W0:Y:S01]  /*5c00*/  MUFU.EX2 R30, R47 ;  /* 0x0000002f001e7308 */ /* 0x000e220000000800 */
[----:B--2---:R-:W-:Y:S01]  /*5c10*/  FFMA.FTZ R45, R46, UR60, -R9 ;  /* 0x0000003c2e2d7c23 */ /* 0x004fe20008010809 */
[----:B-1----:R-:W-:Y:S02]  /*5c20*/  FSEL R46, R7, -INF , P2 ;  /* 0xff800000072e7808 */ /* 0x002fe40001000000 */
[----:B------:R-:W-:-:S04]  /*5c30*/  F2FP.F16.F32.PACK_AB R24, R37, R24 ;  /* 0x000000182518723e */ /* 0x000fc800000000ff */
[----:B------:R-:W1:Y:S01]  /*5c40*/  MUFU.TANH R29, R29 ;  /* 0x0000001d001d7308 */ /* 0x000e620000002400 */
[----:B---3--:R-:W-:-:S04]  /*5c50*/  FMUL.FTZ R43, R39, R220 ;  /* 0x000000dc272b7220 */ /* 0x008fc80000410000 */
[----:B------:R-:W-:Y:S01]  /*5c60*/  FMUL.FTZ R36, R36, R43 ;  /* 0x0000002b24247220 */ /* 0x000fe20000410000 */
[----:B------:R-:W-:Y:S02]  /*5c70*/  FFMA.FTZ R43, -R44, R44, 1 ;  /* 0x3f8000002c2b7423 */ /* 0x000fe4000001012c */
[----:B------:R-:W2:Y:S01]  /*5c80*/  MUFU.TANH R32, R32 ;  /* 0x0000002000207308 */ /* 0x000ea20000002400 */
[----:B0-----:R-:W-:Y:S01]  /*5c90*/  FMUL.FTZ R44, R30, R15 ;  /* 0x0000000f1e2c7220 */ /* 0x001fe20000410000 */
[----:B------:R-:W-:-:S03]  /*5ca0*/  FFMA.FTZ R15, R46, UR60, -R9 ;  /* 0x0000003c2e0f7c23 */ /* 0x000fc60008010809 */
[----:B------:R-:W-:Y:S01]  /*5cb0*/  FMUL.FTZ R43, R43, R44 ;  /* 0x0000002c2b2b7220 */ /* 0x000fe20000410000 */
[----:B------:R-:W-:Y:S01]  /*5cc0*/  FFMA.FTZ R44, -R11, R11, 1 ;  /* 0x3f8000000b2c7423 */ /* 0x000fe2000001010b */
[----:B------:R-:W-:Y:S01]  /*5cd0*/  FFMA.FTZ R11, -R26, R26, 1 ;  /* 0x3f8000001a0b7423 */ /* 0x000fe2000001011a */
[----:B------:R-:W0:Y:S01]  /*5ce0*/  MUFU.EX2 R45, R45 ;  /* 0x0000002d002d7308 */ /* 0x000e220000000800 */
[----:B-1----:R-:W-:Y:S01]  /*5cf0*/  FSEL R46, R29, -INF , P3 ;  /* 0xff8000001d2e7808 */ /* 0x002fe20001800000 */
[----:B------:R-:W-:Y:S01]  /*5d00*/  FMUL.FTZ R23, R44, R23 ;  /* 0x000000172c177220 */ /* 0x000fe20000410000 */
[----:B------:R-:W-:Y:S01]  /*5d10*/  FFMA.FTZ R44, -R27, R27, 1 ;  /* 0x3f8000001b2c7423 */ /* 0x000fe2000001011b */
[----:B------:R-:W-:Y:S02]  /*5d20*/  F2FP.F16.F32.PACK_AB R36, R43, R36 ;  /* 0x000000242b24723e */ /* 0x000fe400000000ff */
[----:B------:R-:W-:Y:S02]  /*5d30*/  FFMA.FTZ R13, R46, UR60, -R9 ;  /* 0x0000003c2e0d7c23 */ /* 0x000fe40008010809 */
[----:B------:R-:W1:Y:S01]  /*5d40*/  MUFU.TANH R40, R40 ;  /* 0x0000002800287308 */ /* 0x000e620000002400 */
[C---:B--2---:R-:W-:Y:S01]  /*5d50*/  FSEL R46, R32.reuse, -INF , P4 ;  /* 0xff800000202e7808 */ /* 0x044fe20002000000 */
[----:B------:R-:W-:-:S04]  /*5d60*/  FFMA.FTZ R32, -R32, R32, 1 ;  /* 0x3f80000020207423 */ /* 0x000fc80000010120 */
[----:B------:R-:W-:Y:S01]  /*5d70*/  FFMA.FTZ R27, R46, UR60, -R9 ;  /* 0x0000003c2e1b7c23 */ /* 0x000fe20008010809 */
[----:B------:R-:W-:Y:S01]  /*5d80*/  VIADD R46, R18, 0x2c500 ;  /* 0x0002c500122e7836 */ /* 0x000fe20000000000 */
[----:B------:R-:W2:Y:S01]  /*5d90*/  MUFU.EX2 R41, R41 ;  /* 0x0000002900297308 */ /* 0x000ea20000000800 */
[----:B0-----:R-:W-:-:S03]  /*5da0*/  FMUL.FTZ R50, R45, R50 ;  /* 0x000000322d327220 */ /* 0x001fc60000410000 */
[----:B------:R-:W-:Y:S01]  /*5db0*/  SHF.R.U32.HI R47, RZ, 0x4, R46 ;  /* 0x00000004ff2f7819 */ /* 0x000fe2000001162e */
[----:B------:R-:W-:Y:S01]  /*5dc0*/  FMUL.FTZ R11, R11, R50 ;  /* 0x000000320b0b7220 */ /* 0x000fe20000410000 */
[----:B------:R-:W-:Y:S02]  /*5dd0*/  FFMA.FTZ R46, -R7, R7, 1 ;  /* 0x3f800000072e7423 */ /* 0x000fe40000010107 */
[----:B------:R-:W-:Y:S01]  /*5de0*/  MUFU.TANH R6, R6 ;  /* 0x0000000600067308 */ /* 0x000fe20000002400 */
[C---:B-1----:R-:W-:Y:S01]  /*5df0*/  FSEL R50, R40.reuse, -INF , P6 ;  /* 0xff80000028327808 */ /* 0x042fe20003000000 */
[----:B------:R-:W-:-:S06]  /*5e00*/  FFMA.FTZ R40, -R40, R40, 1 ;  /* 0x3f80000028287423 */ /* 0x000fcc0000010128 */
[----:B------:R-:W0:Y:S01]  /*5e10*/  MUFU.EX2 R28, R28 ;  /* 0x0000001c001c7308 */ /* 0x000e220000000800 */
[----:B--2---:R-:W-:-:S04]  /*5e20*/  FMUL.FTZ R49, R41, R216 ;  /* 0x000000d829317220 */ /* 0x004fc80000410000 */
[----:B------:R-:W-:-:S03]  /*5e30*/  FMUL.FTZ R8, R8, R49 ;  /* 0x0000003108087220 */ /* 0x000fc60000410000 */
[----:B------:R-:W1:Y:S08]  /*5e40*/  MUFU.EX2 R15, R15 ;  /* 0x0000000f000f7308 */ /* 0x000e700000000800 */
[----:B------:R2:W3:Y:S01]  /*5e50*/  MUFU.EX2 R26, R13 ;  /* 0x0000000d001a7308 */ /* 0x0004e20000000800 */
[C---:B0-----:R-:W-:Y:S01]  /*5e60*/  FMUL.FTZ R48, R28.reuse, R217 ;  /* 0x000000d91c307220 */ /* 0x041fe20000410000 */
[----:B------:R-:W-:-:S03]  /*5e70*/  F2FP.F16.F32.PACK_AB R28, R28, R41 ;  /* 0x000000291c1c723e */ /* 0x000fc600000000ff */
[----:B------:R-:W-:Y:S01]  /*5e80*/  FMUL.FTZ R31, R31, R48 ;  /* 0x000000301f1f7220 */ /* 0x000fe20000410000 */
[C---:B------:R-:W-:Y:S01]  /*5e90*/  FSEL R48, R22.reuse, -INF , P5 ;  /* 0xff80000016307808 */ /* 0x040fe20002800000 */
[----:B------:R-:W-:Y:S01]  /*5ea0*/  FFMA.FTZ R22, -R22, R22, 1 ;  /* 0x3f80000016167423 */ /* 0x000fe20000010116 */
[----:B------:R-:W0:Y:S01]  /*5eb0*/  MUFU.EX2 R42, R42 ;  /* 0x0000002a002a7308 */ /* 0x000e220000000800 */
[----:B--2---:R-:W-:Y:S01]  /*5ec0*/  LOP3.LUT R13, R47, 0x3fff, RZ, 0xc0, !PT ;  /* 0x00003fff2f0d7812 */ /* 0x004fe200078ec0ff */
[--C-:B------:R-:W-:Y:S01]  /*5ed0*/  FFMA.FTZ R47, R50, UR60, -R9.reuse ;  /* 0x0000003c322f7c23 */ /* 0x100fe20008010809 */
[----:B------:R-:W-:Y:S01]  /*5ee0*/  FSEL R50, R6, -INF , P1 ;  /* 0xff80000006327808 */ /* 0x000fe20000800000 */
[----:B-1----:R-:W-:Y:S01]  /*5ef0*/  FMUL.FTZ R7, R15, R54 ;  /* 0x000000360f077220 */ /* 0x002fe20000410000 */
[----:B------:R-:W-:Y:S01]  /*5f00*/  LOP3.LUT R13, R13, 0x80000, RZ, 0xfc, !PT ;  /* 0x000800000d0d7812 */ /* 0x000fe200078efcff */
[--C-:B------:R-:W-:Y:S01]  /*5f10*/  FFMA.FTZ R48, R48, UR60, -R9.reuse ;  /* 0x0000003c30307c23 */ /* 0x100fe20008010809 */
[----:B------:R-:W-:Y:S01]  /*5f20*/  FFMA.FTZ R6, -R6, R6, 1 ;  /* 0x3f80000006067423 */ /* 0x000fe20000010106 */
[----:B------:R-:W-:Y:S01]  /*5f30*/  FFMA.FTZ R49, R50, UR60, -R9 ;  /* 0x0000003c32317c23 */ /* 0x000fe20008010809 */
[----:B------:R-:W1:Y:S01]  /*5f40*/  MUFU.EX2 R27, R27 ;  /* 0x0000001b001b7308 */ /* 0x000e620000000800 */
[----:B------:R-:W-:Y:S01]  /*5f50*/  FMUL.FTZ R46, R46, R7 ;  /* 0x000000072e2e7220 */ /* 0x000fe20000410000 */
[----:B------:R-:W-:-:S02]  /*5f60*/  VIADD R7, R13, 0x80 ;  /* 0x000000800d077836 */ /* 0x000fc40000000000 */
[----:B------:R-:W-:Y:S01]  /*5f70*/  FFMA.FTZ R9, -R29, R29, 1 ;  /* 0x3f8000001d097423 */ /* 0x000fe2000001011d */
[----:B------:R-:W-:Y:S01]  /*5f80*/  VIADD R29, R13, 0x180 ;  /* 0x000001800d1d7836 */ /* 0x000fe20000000000 */
[C---:B---3--:R-:W-:Y:S01]  /*5f90*/  F2FP.F16.F32.PACK_AB R15, R26.reuse, R15 ;  /* 0x0000000f1a0f723e */ /* 0x048fe200000000ff */
[----:B------:R-:W-:Y:S01]  /*5fa0*/  FMUL.FTZ R50, R26, R55 ;  /* 0x000000371a327220 */ /* 0x000fe20000410000 */
[----:B------:R-:W-:Y:S01]  /*5fb0*/  R2UR UR4, R7 ;  /* 0x00000000070472ca */ /* 0x000fe200000e0000 */
[----:B------:R-:W2:Y:S01]  /*5fc0*/  MUFU.EX2 R49, R49 ;  /* 0x0000003100317308 */ /* 0x000ea20000000800 */
[----:B------:R-:W-:Y:S02]  /*5fd0*/  VIADD R7, R13, 0x100 ;  /* 0x000001000d077836 */ /* 0x000fe40000000000 */
[----:B0-----:R-:W-:Y:S01]  /*5fe0*/  FMUL.FTZ R51, R42, R51 ;  /* 0x000000332a337220 */ /* 0x001fe20000410000 */
[----:B------:R-:W-:Y:S01]  /*5ff0*/  R2UR UR6, R29 ;  /* 0x000000001d0672ca */ /* 0x000fe200000e0000 */
[----:B------:R-:W-:Y:S01]  /*6000*/  FMUL.FTZ R9, R9, R50 ;  /* 0x0000003209097220 */ /* 0x000fe20000410000 */
[----:B------:R-:W-:Y:S01]  /*6010*/  F2FP.F16.F32.PACK_AB R26, R30, R39 ;  /* 0x000000271e1a723e */ /* 0x000fe200000000ff */
[----:B------:R-:W-:Y:S01]  /*6020*/  FMUL.FTZ R44, R44, R51 ;  /* 0x000000332c2c7220 */ /* 0x000fe20000410000 */
[----:B------:R-:W-:Y:S01]  /*6030*/  R2UR UR5, R7 ;  /* 0x00000000070572ca */ /* 0x000fe200000e0000 */
[----:B------:R-:W0:Y:S01]  /*6040*/  MUFU.EX2 R47, R47 ;  /* 0x0000002f002f7308 */ /* 0x000e220000000800 */
[----:B-1----:R-:W-:Y:S01]  /*6050*/  FMUL.FTZ R7, R27, R218 ;  /* 0x000000da1b077220 */ /* 0x002fe20000410000 */
[----:B------:R-:W-:-:S02]  /*6060*/  F2FP.F16.F32.PACK_AB R8, R31, R8 ;  /* 0x000000081f08723e */ /* 0x000fc400000000ff */
[----:B------:R-:W-:Y:S01]  /*6070*/  F2FP.F16.F32.PACK_AB R11, R44, R11 ;  /* 0x0000000b2c0b723e */ /* 0x000fe200000000ff */
[----:B------:R-:W-:Y:S01]  /*6080*/  FMUL.FTZ R32, R32, R7 ;  /* 0x0000000720207220 */ /* 0x000fe20000410000 */
[----:B------:R-:W-:Y:S01]  /*6090*/  F2FP.F16.F32.PACK_AB R7, R42, R45 ;  /* 0x0000002d2a07723e */ /* 0x000fe200000000ff */
[----:B------:R-:W-:Y:S01]  /*60a0*/  UMOV UR14, UR4 ;  /* 0x00000004000e7c82 */ /* 0x000fe20008000000 */
[----:B------:R-:W1:Y:S01]  /*60b0*/  MUFU.EX2 R48, R48 ;  /* 0x0000003000307308 */ /* 0x000e620000000800 */
[----:B--2---:R-:W-:Y:S01]  /*60c0*/  FMUL.FTZ R51, R49, R14 ;  /* 0x0000000e31337220 */ /* 0x004fe20000410000 */
[----:B------:R-:W-:Y:S01]  /*60d0*/  F2FP.F16.F32.PACK_AB R14, R38, R33 ;  /* 0x00000021260e723e */ /* 0x000fe200000000ff */
[----:B------:R-:W-:Y:S01]  /*60e0*/  UMOV UR18, UR6 ;  /* 0x0000000600127c82 */ /* 0x000fe20008000000 */
[----:B------:R-:W-:Y:S01]  /*60f0*/  R2UR UR58, R13 ;  /* 0x000000000d3a72ca */ /* 0x000fe200000e0000 */
[----:B------:R-:W-:Y:S01]  /*6100*/  FMUL.FTZ R51, R6, R51 ;  /* 0x0000003306337220 */ /* 0x000fe20000410000 */
[----:B------:R-:W-:Y:S01]  /*6110*/  F2FP.F16.F32.PACK_AB R6, R20, R35 ;  /* 0x000000231406723e */ /* 0x000fe200000000ff */
[----:B------:R-:W-:Y:S01]  /*6120*/  UMOV UR10, UR5 ;  /* 0x00000005000a7c82 */ /* 0x000fe20008000000 */
[----:B------:R-:W-:Y:S01]  /*6130*/  F2FP.F16.F32.PACK_AB R20, R21, R10 ;  /* 0x0000000a1514723e */ /* 0x000fe200000000ff */
[----:B0-----:R-:W-:Y:S01]  /*6140*/  FMUL.FTZ R29, R47, R222 ;  /* 0x000000de2f1d7220 */ /* 0x001fe20000410000 */
[----:B------:R-:W-:Y:S01]  /*6150*/  F2FP.F16.F32.PACK_AB R21, R34, R23 ;  /* 0x000000172215723e */ /* 0x000fe200000000ff */
[----:B------:R0:W-:Y:S01]  /*6160*/  STSM.16.M88.2 [R2+0x2cd00], R6 ;  /* 0x02cd000602007844 */ /* 0x0001e20000000100 */
[----:B------:R-:W-:Y:S01]  /*6170*/  F2FP.F16.F32.PACK_AB R10, R25, R12 ;  /* 0x0000000c190a723e */ /* 0x000fe200000000ff */
[----:B------:R-:W-:Y:S01]  /*6180*/  FMUL.FTZ R40, R40, R29 ;  /* 0x0000001d28287220 */ /* 0x000fe20000410000 */
[----:B------:R-:W-:Y:S01]  /*6190*/  F2FP.F16.F32.PACK_AB R25, R9, R46 ;  /* 0x0000002e0919723e */ /* 0x000fe200000000ff */
[----:B------:R-:W-:Y:S01]  /*61a0*/  STSM.16.M88.2 [R2+0x2d500], R14 ;  /* 0x02d5000e02007844 */ /* 0x000fe20000000100 */
[C---:B-1----:R-:W-:Y:S01]  /*61b0*/  F2FP.F16.F32.PACK_AB R29, R48.reuse, R27 ;  /* 0x0000001b301d723e */ /* 0x042fe200000000ff */
[----:B------:R-:W-:Y:S01]  /*61c0*/  FMUL.FTZ R219, R48, R219 ;  /* 0x000000db30db7220 */ /* 0x000fe20000410000 */
[----:B------:R-:W-:-:S02]  /*61d0*/  F2FP.F16.F32.PACK_AB R27, R49, R47 ;  /* 0x0000002f311b723e */ /* 0x000fc400000000ff */
[----:B------:R-:W-:Y:S01]  /*61e0*/  F2FP.F16.F32.PACK_AB R37, R51, R40 ;  /* 0x000000283325723e */ /* 0x000fe200000000ff */
[----:B------:R-:W-:Y:S01]  /*61f0*/  STSM.16.M88.2 [R2+0x2dd00], R28 ;  /* 0x02dd001c02007844 */ /* 0x000fe20000000100 */
[----:B------:R-:W-:Y:S01]  /*6200*/  FMUL.FTZ R219, R22, R219 ;  /* 0x000000db16db7220 */ /* 0x000fe20000410000 */
[----:B------:R-:W-:Y:S02]  /*6210*/  IMAD R22, R4, 0x2000, R5 ;  /* 0x0000200004167824 */ /* 0x000fe400078e0205 */
[----:B------:R-:W-:Y:S01]  /*6220*/  STSM.16.M88.2 [R2+0x2e500], R26 ;  /* 0x02e5001a02007844 */ /* 0x000fe20000000100 */
[----:B0-----:R-:W-:Y:S01]  /*6230*/  VIADD R6, R13, 0x10 ;  /* 0x000000100d067836 */ /* 0x001fe20000000000 */
[----:B------:R-:W-:Y:S01]  /*6240*/  F2FP.F16.F32.PACK_AB R9, R219, R32 ;  /* 0x00000020db09723e */ /* 0x000fe200000000ff */
[----:B------:R0:W-:Y:S06]  /*6250*/  MEMBAR.ALL.CTA ;  /* 0x0000000000007992 */ /* 0x0001ec0000008000 */
[----:B0-----:R-:W0:Y:S01]  /*6260*/  FENCE.VIEW.ASYNC.S ;  /* 0x00000000000073c6 */ /* 0x001e220000000000 */
[----:B------:R-:W-:-:S02]  /*6270*/  SHF.R.U32.HI R5, RZ, 0x4, R22 ;  /* 0x00000004ff057819 */ /* 0x000fc40000011616 */
[----:B------:R-:W-:Y:S01]  /*6280*/  R2UR UR50, R6 ;  /* 0x00000000063272ca */ /* 0x000fe200000e0000 */
[----:B------:R-:W-:Y:S01]  /*6290*/  VIADD R6, R13, 0x110 ;  /* 0x000001100d067836 */ /* 0x000fe20000000000 */
[----:B------:R-:W-:Y:S01]  /*62a0*/  LOP3.LUT R23, R5, 0x3fff, RZ, 0xc0, !PT ;  /* 0x00003fff05177812 */ /* 0x000fe200078ec0ff */
[----:B------:R-:W-:-:S03]  /*62b0*/  VIADD R5, R13, 0x200 ;  /* 0x000002000d057836 */ /* 0x000fc60000000000 */
[C---:B------:R-:W-:Y:S01]  /*62c0*/  R2UR UR56, R23.reuse ;  /* 0x00000000173872ca */ /* 0x040fe200000e0000 */
[----:B------:R-:W-:Y:S01]  /*62d0*/  VIADD R7, R23, 0x180 ;  /* 0x0000018017077836 */ /* 0x000fe20000000000 */
[----:B------:R-:W-:Y:S01]  /*62e0*/  R2UR UR7, R5 ;  /* 0x00000000050772ca */ /* 0x000fe200000e0000 */
[----:B------:R-:W-:Y:S01]  /*62f0*/  VIADD R5, R23, 0x80 ;  /* 0x0000008017057836 */ /* 0x000fe20000000000 */
[----:B------:R-:W-:Y:S01]  /*6300*/  R2UR UR5, R6 ;  /* 0x00000000060572ca */ /* 0x000fe200000e0000 */
[----:B------:R-:W-:-:S03]  /*6310*/  VIADD R6, R13, 0x20 ;  /* 0x000000200d067836 */ /* 0x000fc60000000000 */
[----:B------:R-:W-:Y:S01]  /*6320*/  R2UR UR48, R5 ;  /* 0x00000000053072ca */ /* 0x000fe200000e0000 */
[C---:B------:R-:W-:Y:S01]  /*6330*/  VIADD R5, R13.reuse, 0x90 ;  /* 0x000000900d057836 */ /* 0x040fe20000000000 */
[----:B------:R-:W-:Y:S01]  /*6340*/  R2UR UR30, R6 ;  /* 0x00000000061e72ca */ /* 0x000fe200000e0000 */
[----:B------:R-:W-:Y:S02]  /*6350*/  VIADD R6, R13, 0x120 ;  /* 0x000001200d067836 */ /* 0x000fe40000000000 */
[----:B------:R-:W-:Y:S01]  /*6360*/  UMOV UR12, UR56 ;  /* 0x00000038000c7c82 */ /* 0x000fe20008000000 */
[----:B------:R-:W-:Y:S01]  /*6370*/  UMOV UR8, UR56 ;  /* 0x0000003800087c82 */ /* 0x000fe20008000000 */
[----:B0-----:R-:W-:Y:S01]  /*6380*/  BAR.SYNC.DEFER_BLOCKING 0x9, 0x100 ;  /* 0x0244000000007b1d */ /* 0x001fe20000010000 */
[----:B------:R-:W-:Y:S01]  /*6390*/  R2UR UR4, R5 ;  /* 0x00000000050472ca */ /* 0x000fe200000e0000 */
[----:B------:R-:W-:Y:S01]  /*63a0*/  VIADD R5, R13, 0x190 ;  /* 0x000001900d057836 */ /* 0x000fe20000000000 */
[----:B------:R-:W-:Y:S01]  /*63b0*/  R2UR UR38, R6 ;  /* 0x00000000062672ca */ /* 0x000fe200000e0000 */
[----:B------:R-:W-:-:S02]  /*63c0*/  VIADD R6, R18, 0x2ed00 ;  /* 0x0002ed0012067836 */ /* 0x000fc40000000000 */
[----:B------:R-:W-:Y:S01]  /*63d0*/  UMOV UR16, UR56 ;  /* 0x0000003800107c82 */ /* 0x000fe20008000000 */
[----:B------:R-:W-:Y:S01]  /*63e0*/  R2UR UR54, R5 ;  /* 0x00000000053672ca */ /* 0x000fe200000e0000 */
[----:B------:R-:W-:Y:S01]  /*63f0*/  VIADD R5, R13, 0x210 ;  /* 0x000002100d057836 */ /* 0x000fe20000000000 */
[----:B------:R-:W-:Y:S01]  /*6400*/  UMOV UR52, UR48 ;  /* 0x0000003000347c82 */ /* 0x000fe20008000000 */
[----:B------:R-:W-:Y:S01]  /*6410*/  UMOV UR44, UR48 ;  /* 0x00000030002c7c82 */ /* 0x000fe20008000000 */
[----:B------:R-:W-:Y:S02]  /*6420*/  SHF.R.U32.HI R6, RZ, 0x4, R6 ;  /* 0x00000004ff067819 */ /* 0x000fe40000011606 */
[----:B------:R-:W-:Y:S01]  /*6430*/  R2UR UR46, R5 ;  /* 0x00000000052e72ca */ /* 0x000fe200000e0000 */
[----:B------:R-:W-:Y:S01]  /*6440*/  VIADD R5, R23, 0x100 ;  /* 0x0000010017057836 */ /* 0x000fe20000000000 */
[----:B------:R-:W-:-:S04]  /*6450*/  LOP3.LUT R216, R6, 0x3fff, RZ, 0xc0, !PT ;  /* 0x00003fff06d87812 */ /* 0x000fc800078ec0ff */
[----:B------:R-:W-:Y:S01]  /*6460*/  R2UR UR28, R5 ;  /* 0x00000000051c72ca */ /* 0x000fe200000e0000 */
[----:B------:R-:W-:Y:S01]  /*6470*/  VIADD R5, R13, 0xa0 ;  /* 0x000000a00d057836 */ /* 0x000fe20000000000 */
[----:B------:R-:W-:Y:S01]  /*6480*/  LOP3.LUT R6, R216, 0x400000, RZ, 0xfc, !PT ;  /* 0x00400000d8067812 */ /* 0x000fe200078efcff */
[----:B------:R-:W-:Y:S03]  /*6490*/  STSM.16.M88.2 [R2+0x2ed00], R20 ;  /* 0x02ed001402007844 */ /* 0x000fe60000000100 */
[----:B------:R-:W-:Y:S01]  /*64a0*/  R2UR UR42, R5 ;  /* 0x00000000052a72ca */ /* 0x000fe200000e0000 */
[----:B------:R-:W-:Y:S01]  /*64b0*/  VIADD R5, R13, 0x1a0 ;  /* 0x000001a00d057836 */ /* 0x000fe20000000000 */
[----:B------:R0:W-:Y:S04]  /*64c0*/  STSM.16.M88.2 [R2+0x2f500], R10 ;  /* 0x02f5000a02007844 */ /* 0x0001e80000000100 */
[----:B------:R-:W-:Y:S01]  /*64d0*/  R2UR UR34, R5 ;  /* 0x00000000052272ca */ /* 0x000fe200000e0000 */
[----:B------:R-:W-:Y:S01]  /*64e0*/  STSM.16.M88.2 [R2+0x2fd00], R24 ;  /* 0x02fd001802007844 */ /* 0x000fe20000000100 */
[----:B------:R-:W-:Y:S01]  /*64f0*/  VIADD R5, R13, 0x220 ;  /* 0x000002200d057836 */ /* 0x000fe20000000000 */
[----:B------:R-:W-:Y:S01]  /*6500*/  UMOV UR40, UR28 ;  /* 0x0000001c00287c82 */ /* 0x000fe20008000000 */
[----:B------:R-:W-:Y:S01]  /*6510*/  UMOV UR36, UR28 ;  /* 0x0000001c00247c82 */ /* 0x000fe20008000000 */
[----:B------:R1:W-:Y:S01]  /*6520*/  STSM.16.M88.2 [R2+0x30500], R8 ;  /* 0x0305000802007844 */ /* 0x0003e20000000100 */
[----:B------:R-:W-:Y:S01]  /*6530*/  UMOV UR32, UR28 ;  /* 0x0000001c00207c82 */ /* 0x000fe20008000000 */
[----:B------:R-:W-:Y:S01]  /*6540*/  R2UR UR26, R5 ;  /* 0x00000000051a72ca */ /* 0x000fe200000e0000 */
[----:B------:R-:W-:Y:S01]  /*6550*/  UMOV UR24, UR28 ;  /* 0x0000001c00187c82 */ /* 0x000fe20008000000 */
[----:B------:R2:W-:Y:S01]  /*6560*/  STSM.16.M88.2 [R2+0x30d00], R36 ;  /* 0x030d002402007844 */ /* 0x0005e20000000100 */
[----:B------:R-:W-:Y:S01]  /*6570*/  WARPGROUP.ARRIVE ;  /* 0x00000000000079c5 */ /* 0x000fe20000000000 */
[----:B------:R-:W-:-:S02]  /*6580*/  IMAD R5, R4, 0x2800, R18 ;  /* 0x0000280004057824 */ /* 0x000fc400078e0212 */
[C---:B0-----:R-:W-:Y:S02]  /*6590*/  VIADD R10, R13.reuse, 0x30 ;  /* 0x000000300d0a7836 */ /* 0x041fe40000000000 */
[----:B------:R-:W-:Y:S01]  /*65a0*/  VIADD R11, R13, 0xb0 ;  /* 0x000000b00d0b7836 */ /* 0x000fe20000000000 */
[----:B------:R-:W-:Y:S01]  /*65b0*/  HGMMA.64x16x16.F32 R136, gdesc[UR56].tnspA.tnspB, R136 ;  /* 0x60200000388879f0 */ /* 0x000fe20008700888 */
[----:B------:R-:W-:Y:S02]  /*65c0*/  SHF.R.U32.HI R5, RZ, 0x4, R5 ;  /* 0x00000004ff057819 */ /* 0x000fe40000011605 */
[----:B-1----:R-:W-:Y:S01]  /*65d0*/  MOV R9, UR30 ;  /* 0x0000001e00097c02 */ /* 0x002fe20008000f00 */
[----:B------:R-:W-:Y:S01]  /*65e0*/  HGMMA.64x16x16.F32 R152, gdesc[UR12].tnspA.tnspB, R152 ;  /* 0x602000000c9879f0 */ /* 0x000fe20008700898 */
[----:B------:R-:W-:Y:S01]  /*65f0*/  LOP3.LUT R5, R5, 0x3fff, RZ, 0xc0, !PT ;  /* 0x00003fff05057812 */ /* 0x000fe200078ec0ff */
[----:B------:R-:W-:Y:S01]  /*6600*/  UMOV UR12, UR14 ;  /* 0x0000000e000c7c82 */ /* 0x000fe20008000000 */
[----:B------:R-:W-:Y:S01]  /*6610*/  UMOV UR13, UR15 ;  /* 0x0000000f000d7c82 */ /* 0x000fe20008000000 */
[----:B------:R-:W-:Y:S01]  /*6620*/  HGMMA.64x16x16.F32 R168, gdesc[UR8].tnspA.tnspB, R168 ;  /* 0x6020000008a879f0 */ /* 0x000fe200087008a8 */
[----:B------:R-:W-:Y:S01]  /*6630*/  UMOV UR8, UR18 ;  /* 0x0000001200087c82 */ /* 0x000fe20008000000 */
[----:B------:R-:W-:Y:S01]  /*6640*/  UMOV UR9, UR19 ;  /* 0x0000001300097c82 */ /* 0x000fe20008000000 */
[----:B------:R-:W-:Y:S01]  /*6650*/  UMOV UR15, 0x40 ;  /* 0x00000040000f7882 */ /* 0x000fe20000000000 */
[----:B------:R-:W-:Y:S01]  /*6660*/  HGMMA.64x16x16.F32 R184, gdesc[UR16].tnspA.tnspB, R184 ;  /* 0x6020000010b879f0 */ /* 0x000fe200087008b8 */
[----:B------:R-:W-:Y:S01]  /*6670*/  UMOV UR16, UR56 ;  /* 0x0000003800107c82 */ /* 0x000fe20008000000 */
        /* <DEDUP_REMOVED lines=13> */
[----:B------:R-:W-:Y:S04]  /*6750*/  HGMMA.64x16x16.F32 R136, gdesc[UR48].tnspA.tnspB, R136 ;  /* 0x60200000308879f0 */ /* 0x000fe80008700888 */
        /* <DEDUP_REMOVED lines=8> */
[----:B------:R-:W-:Y:S01]  /*67e0*/  R2UR UR18, R11 ;  /* 0x000000000b1272ca */ /* 0x000fe200000e0000 */
[----:B------:R-:W-:Y:S01]  /*67f0*/  UMOV UR48, UR6 ;  /* 0x0000000600307c82 */ /* 0x000fe20008000000 */
[----:B------:R-:W-:Y:S01]  /*6800*/  HGMMA.64x16x16.F32 R184, gdesc[UR52].tnspA.tnspB, R184 ;  /* 0x6020000034b879f0 */ /* 0x000fe200087008b8 */
[----:B------:R-:W-:Y:S01]  /*6810*/  UMOV UR52, UR4 ;  /* 0x0000000400347c82 */ /* 0x000fe20008000000 */
[----:B------:R-:W-:Y:S01]  /*6820*/  UMOV UR53, UR5 ;  /* 0x0000000500357c82 */ /* 0x000fe20008000000 */
[----:B------:R-:W-:Y:S01]  /*6830*/  R2UR UR5, R5 ;  /* 0x00000000050572ca */ /* 0x000fe200000e0000 */
[----:B------:R-:W-:Y:S01]  /*6840*/  HGMMA.64x16x16.F32 R200, gdesc[UR44].tnspA.tnspB, R200 ;  /* 0x602000002cc879f0 */ /* 0x000fe200087008c8 */
[----:B------:R-:W-:Y:S01]  /*6850*/  R2UR UR4, R6 ;  /* 0x00000000060472ca */ /* 0x000fe200000e0000 */
[----:B------:R-:W-:Y:S01]  /*6860*/  UMOV UR19, 0x40 ;  /* 0x0000004000137882 */ /* 0x000fe20000000000 */
[----:B------:R-:W-:Y:S01]  /*6870*/  UMOV UR44, UR12 ;  /* 0x0000000c002c7c82 */ /* 0x000fe20008000000 */
[----:B------:R-:W-:Y:S01]  /*6880*/  UMOV UR45, UR13 ;  /* 0x0000000d002d7c82 */ /* 0x000fe20008000000 */
[----:B------:R-:W-:Y:S01]  /*6890*/  UMOV UR49, UR7 ;  /* 0x0000000700317c82 */ /* 0x000fe20008000000 */
[----:B------:R-:W-:Y:S01]  /*68a0*/  UMOV UR7, 0x40 ;  /* 0x0000004000077882 */ /* 0x000fe20000000000 */
[----:B------:R-:W-:Y:S05]  /*68b0*/  HGMMA.64x16x16.F32 R136, gdesc[UR28].tnspA.tnspB, R136 ;  /* 0x602000001c8879f0 */ /* 0x000fea0008700888 */
[----:B------:R-:W-:-:S02]  /*68c0*/  UMOV UR28, UR5 ;  /* 0x00000005001c7c82 */ /* 0x000fc40008000000 */
[----:B------:R-:W-:Y:S01]  /*68d0*/  UMOV UR30, UR4 ;  /* 0x00000004001e7c82 */ /* 0x000fe20008000000 */
[----:B------:R-:W-:Y:S01]  /*68e0*/  UMOV UR29, 0x40000040 ;  /* 0x40000040001d7882 */ /* 0x000fe20000000000 */
[----:B------:R-:W-:Y:S01]  /*68f0*/  HGMMA.64x16x16.F32 R152, gdesc[UR40].tnspA.tnspB, R152 ;  /* 0x60200000289879f0 */ /* 0x000fe20008700898 */
[----:B------:R-:W-:Y:S01]  /*6900*/  UMOV UR40, UR8 ;  /* 0x0000000800287c82 */ /* 0x000fe20008000000 */
[----:B------:R-:W-:Y:S01]  /*6910*/  R2UR UR8, R7 ;  /* 0x00000000070872ca */ /* 0x000fe200000e0000 */
[C---:B------:R-:W-:Y:S01]  /*6920*/  VIADD R7, R13.reuse, 0x130 ;  /* 0x000001300d077836 */ /* 0x040fe20000000000 */
[----:B------:R-:W-:Y:S01]  /*6930*/  UMOV UR41, UR9 ;  /* 0x0000000900297c82 */ /* 0x000fe20008000000 */
[----:B------:R-:W-:Y:S01]  /*6940*/  UMOV UR9, 0x40000040 ;  /* 0x4000004000097882 */ /* 0x000fe20000000000 */
[----:B------:R-:W-:Y:S01]  /*6950*/  HGMMA.64x16x16.F32 R168, gdesc[UR36].tnspA.tnspB, R168 ;  /* 0x6020000024a879f0 */ /* 0x000fe200087008a8 */
[----:B------:R-:W-:Y:S01]  /*6960*/  UMOV UR36, UR10 ;  /* 0x0000000a00247c82 */ /* 0x000fe20008000000 */
[----:B------:R-:W-:Y:S01]  /*6970*/  R2UR UR10, R10 ;  /* 0x000000000a0a72ca */ /* 0x000fe200000e0000 */
[C---:B------:R-:W-:Y:S01]  /*6980*/  VIADD R10, R13.reuse, 0x1b0 ;  /* 0x000001b00d0a7836 */ /* 0x040fe20000000000 */
[----:B------:R-:W-:Y:S01]  /*6990*/  HGMMA.64x16x16.F32 R184, gdesc[UR32].tnspA.tnspB, R184 ;  /* 0x6020000020b879f0 */ /* 0x000fe200087008b8 */
[----:B------:R-:W-:Y:S01]  /*69a0*/  VIADD R13, R13, 0x230 ;  /* 0x000002300d0d7836 */ /* 0x000fe20000000000 */
[----:B------:R-:W-:Y:S01]  /*69b0*/  R2UR UR22, R7 ;  /* 0x00000000071672ca */ /* 0x000fe200000e0000 */
[----:B------:R-:W-:Y:S01]  /*69c0*/  UMOV UR37, UR11 ;  /* 0x0000000b00257c82 */ /* 0x000fe20008000000 */
[----:B------:R-:W-:Y:S01]  /*69d0*/  HGMMA.64x16x16.F32 R200, gdesc[UR24].tnspA.tnspB, R200 ;  /* 0x6020000018c879f0 */ /* 0x000fe200087008c8 */
[----:B------:R-:W-:Y:S01]  /*69e0*/  R2UR UR14, R10 ;  /* 0x000000000a0e72ca */ /* 0x000fe200000e0000 */
[----:B------:R-:W-:Y:S01]  /*69f0*/  UMOV UR11, 0x40 ;  /* 0x00000040000b7882 */ /* 0x000fe20000000000 */
[----:B------:R-:W-:Y:S01]  /*6a00*/  R2UR UR6, R13 ;  /* 0x000000000d0672ca */ /* 0x000fe200000e0000 */
        /* <DEDUP_REMOVED lines=9> */
[----:B------:R-:W-:Y:S01]  /*6aa0*/  VIADD R7, R5, 0x80 ;  /* 0x0000008005077836 */ /* 0x000fe20000000000 */
[----:B------:R-:W-:Y:S01]  /*6ab0*/  UMOV UR32, UR44 ;  /* 0x0000002c00207c82 */ /* 0x000fe20008000000 */
[----:B------:R-:W-:Y:S01]  /*6ac0*/  VIADD R10, R6, 0x80 ;  /* 0x00000080060a7836 */ /* 0x000fe20000000000 */
[----:B------:R-:W-:Y:S01]  /*6ad0*/  UMOV UR44, UR56 ;  /* 0x00000038002c7c82 */ /* 0x000fe20008000000 */
[----:B------:R-:W-:Y:S01]  /*6ae0*/  IMAD.U32 R20, RZ, RZ, UR30 ;  /* 0x0000001eff147e24 */ /* 0x000fe2000f8e00ff */
[----:B------:R-:W-:Y:S01]  /*6af0*/  UMOV UR33, UR45 ;  /* 0x0000002d00217c82 */ /* 0x000fe20008000000 */
[----:B------:R-:W-:Y:S01]  /*6b00*/  IMAD.U32 R21, RZ, RZ, UR31 ;  /* 0x0000001fff157e24 */ /* 0x000fe2000f8e00ff */
[----:B------:R-:W-:Y:S01]  /*6b10*/  UMOV UR45, UR57 ;  /* 0x00000039002d7c82 */ /* 0x000fe20008000000 */
[----:B------:R-:W-:Y:S01]  /*6b20*/  UMOV UR57, 0x40000040 ;  /* 0x4000004000397882 */ /* 0x000fe20000000000 */
[----:B------:R-:W-:Y:S01]  /*6b30*/  HGMMA.64x16x16.F32 R136, gdesc[UR8].tnspA.tnspB, R136 ;  /* 0x60200000088879f0 */ /* 0x000fe20008700888 */
[----:B------:R-:W-:-:S03]  /*6b40*/  UMOV UR9, 0x40000040 ;  /* 0x4000004000097882 */ /* 0x000fc60000000000 */
[----:B------:R-:W-:Y:S01]  /*6b50*/  HGMMA.64x16x16.F32 R152, gdesc[UR16].tnspA.tnspB, R152 ;  /* 0x60200000109879f0 */ /* 0x000fe20008700898 */
[----:B------:R-:W-:Y:S01]  /*6b60*/  VIADD R22, R22, 0xffff0000 ;  /* 0xffff000016167836 */ /* 0x000fe20000000000 */
[----:B------:R-:W-:Y:S02]  /*6b70*/  UMOV UR17, UR9 ;  /* 0x0000000900117c82 */ /* 0x000fe40008000000 */
[----:B------:R-:W-:Y:S01]  /*6b80*/  HGMMA.64x16x16.F32 R168, gdesc[UR20].tnspA.tnspB, R168 ;  /* 0x6020000014a879f0 */ /* 0x000fe200087008a8 */
[----:B------:R-:W-:-:S03]  /*6b90*/  UMOV UR21, UR9 ;  /* 0x0000000900157c82 */ /* 0x000fc60008000000 */
[----:B------:R-:W-:Y:S01]  /*6ba0*/  HGMMA.64x16x16.F32 R184, gdesc[UR12].tnspA.tnspB, R184 ;  /* 0x602000000cb879f0 */ /* 0x000fe200087008b8 */
[----:B------:R-:W-:-:S03]  /*6bb0*/  UMOV UR13, UR9 ;  /* 0x00000009000d7c82 */ /* 0x000fc60008000000 */
[----:B------:R-:W-:Y:S01]  /*6bc0*/  HGMMA.64x16x16.F32 R200, gdesc[UR4].tnspA.tnspB, R200, gsb0 ;  /* 0x6020000004c879f0 */ /* 0x000fe200080008c8 */
[----:B------:R0:W-:Y:S06]  /*6bd0*/  MEMBAR.ALL.CTA ;  /* 0x0000000000007992 */ /* 0x0001ec0000008000 */
[----:B0-----:R-:W0:Y:S01]  /*6be0*/  FENCE.VIEW.ASYNC.S ;  /* 0x00000000000073c6 */ /* 0x001e220000000000 */
[----:B------:R-:W-:Y:S01]  /*6bf0*/  R2UR UR4, R7 ;  /* 0x00000000070472ca */ /* 0x000fe200000e0000 */
[----:B------:R-:W-:Y:S01]  /*6c00*/  VIADD R7, R5, 0x100 ;  /* 0x0000010005077836 */ /* 0x000fe20000000000 */
[----:B------:R-:W-:Y:S01]  /*6c10*/  R2UR UR5, R10 ;  /* 0x000000000a0572ca */ /* 0x000fe200000e0000 */
[----:B------:R-:W-:Y:S01]  /*6c20*/  VIADD R10, R6, 0x100 ;  /* 0x00000100060a7836 */ /* 0x000fe20000000000 */
[----:B0-----:R-:W-:Y:S06]  /*6c30*/  BAR.SYNC.DEFER_BLOCKING 0x9, 0x100 ;  /* 0x0244000000007b1d */ /* 0x001fec0000010000 */
[----:B--2---:R-:W-:-:S06]  /*6c40*/  WARPGROUP.ARRIVE ;  /* 0x00000000000079c5 */ /* 0x004fcc0000000000 */
[----:B------:R-:W-:Y:S01]  /*6c50*/  HGMMA.64x64x16.F32 R24, gdesc[UR28].tnspA, RZ, !UPT ;  /* 0x20e000001c1879f0 */ /* 0x000fe2000c7008ff */
[----:B------:R-:W-:Y:S01]  /*6c60*/  UMOV UR28, UR4 ;  /* 0x00000004001c7c82 */ /* 0x000fe20008000000 */
[----:B------:R-:W-:Y:S01]  /*6c70*/  UMOV UR29, 0x40000040 ;  /* 0x40000040001d7882 */ /* 0x000fe20000000000 */
[----:B------:R-:W-:Y:S01]  /*6c80*/  UMOV UR30, UR5 ;  /* 0x00000005001e7c82 */ /* 0x000fe20008000000 */
[----:B------:R-:W-:Y:S01]  /*6c90*/  UMOV UR31, 0x8 ;  /* 0x00000008001f7882 */ /* 0x000fe20000000000 */
[----:B------:R-:W-:Y:S01]  /*6ca0*/  R2UR UR4, R7 ;  /* 0x00000000070472ca */ /* 0x000fe200000e0000 */
[----:B------:R-:W-:Y:S01]  /*6cb0*/  IMAD.U32 R14, RZ, RZ, UR30 ;  /* 0x0000001eff0e7e24 */ /* 0x000fe2000f8e00ff */
[----:B------:R-:W-:Y:S01]  /*6cc0*/  R2UR UR5, R10 ;  /* 0x000000000a0572ca */ /* 0x000fe200000e0000 */
[----:B------:R-:W-:Y:S02]  /*6cd0*/  IMAD.U32 R15, RZ, RZ, UR31 ;  /* 0x0000001fff0f7e24 */ /* 0x000fe4000f8e00ff */
[----:B------:R-:W-:-:S02]  /*6ce0*/  VIADD R7, R5, 0x180 ;  /* 0x0000018005077836 */ /* 0x000fc40000000000 */
[C---:B------:R-:W-:Y:S02]  /*6cf0*/  VIADD R10, R6.reuse, 0x180 ;  /* 0x00000180060a7836 */ /* 0x040fe40000000000 */
[----:B------:R-:W-:Y:S01]  /*6d00*/  VIADD R6, R6, 0x200 ;  /* 0x0000020006067836 */ /* 0x000fe20000000000 */
[----:B------:R-:W-:Y:S03]  /*6d10*/  HGMMA.64x64x16.F32 R24, gdesc[UR28].tnspA, R24 ;  /* 0x20e000001c1879f0 */ /* 0x000fe60008700818 */
[----:B------:R-:W-:Y:S01]  /*6d20*/  UMOV UR28, UR4 ;  /* 0x00000004001c7c82 */ /* 0x000fe20008000000 */
[----:B------:R-:W-:Y:S01]  /*6d30*/  UMOV UR29, 0x40000040 ;  /* 0x40000040001d7882 */ /* 0x000fe20000000000 */
[----:B------:R-:W-:Y:S01]  /*6d40*/  UMOV UR30, UR5 ;  /* 0x00000005001e7c82 */ /* 0x000fe20008000000 */
[----:B------:R-:W-:Y:S01]  /*6d50*/  UMOV UR31, 0x8 ;  /* 0x00000008001f7882 */ /* 0x000fe20000000000 */
[----:B------:R-:W-:Y:S01]  /*6d60*/  R2UR UR4, R7 ;  /* 0x00000000070472ca */ /* 0x000fe200000e0000 */
[----:B------:R-:W-:Y:S01]  /*6d70*/  IMAD.U32 R12, RZ, RZ, UR30 ;  /* 0x0000001eff0c7e24 */ /* 0x000fe2000f8e00ff */
[----:B------:R-:W-:Y:S01]  /*6d80*/  R2UR UR5, R10 ;  /* 0x000000000a0572ca */ /* 0x000fe200000e0000 */
[----:B------:R-:W-:-:S02]  /*6d90*/  IMAD.U32 R13, RZ, RZ, UR31 ;  /* 0x0000001fff0d7e24 */ /* 0x000fc4000f8e00ff */
[----:B------:R-:W-:Y:S01]  /*6da0*/  VIADD R7, R5, 0x200 ;  /* 0x0000020005077836 */ /* 0x000fe20000000000 */
[----:B------:R-:W-:Y:S07]  /*6db0*/  HGMMA.64x64x16.F32 R24, gdesc[UR28].tnspA, R24 ;  /* 0x20e000001c1879f0 */ /* 0x000fee0008700818 */
[----:B------:R-:W-:Y:S01]  /*6dc0*/  UMOV UR28, UR4 ;  /* 0x00000004001c7c82 */ /* 0x000fe20008000000 */
[----:B------:R-:W-:Y:S01]  /*6dd0*/  UMOV UR29, 0x40000040 ;  /* 0x40000040001d7882 */ /* 0x000fe20000000000 */
[----:B------:R-:W-:Y:S01]  /*6de0*/  UMOV UR30, UR5 ;  /* 0x00000005001e7c82 */ /* 0x000fe20008000000 */
[----:B------:R-:W-:Y:S01]  /*6df0*/  UMOV UR31, 0x8 ;  /* 0x00000008001f7882 */ /* 0x000fe20000000000 */
[----:B------:R-:W-:Y:S01]  /*6e00*/  R2UR UR4, R7 ;  /* 0x00000000070472ca */ /* 0x000fe200000e0000 */
[----:B------:R-:W-:Y:S01]  /*6e10*/  VIADD R7, R23, 0x400 ;  /* 0x0000040017077836 */ /* 0x000fe20000000000 */
[----:B------:R-:W-:Y:S01]  /*6e20*/  R2UR UR5, R6 ;  /* 0x00000000060572ca */ /* 0x000fe200000e0000 */
[----:B------:R-:W-:-:S02]  /*6e30*/  IMAD.U32 R10, RZ, RZ, UR30 ;  /* 0x0000001eff0a7e24 */ /* 0x000fc4000f8e00ff */
[----:B------:R-:W-:Y:S01]  /*6e40*/  IMAD.U32 R11, RZ, RZ, UR31 ;  /* 0x0000001fff0b7e24 */ /* 0x000fe2000f8e00ff */
[----:B------:R-:W-:Y:S01]  /*6e50*/  R2UR UR56, R7 ;  /* 0x00000000073872ca */ /* 0x000fe200000e0000 */
[----:B------:R-:W-:Y:S06]  /*6e60*/  HGMMA.64x64x16.F32 R24, gdesc[UR28].tnspA, R24 ;  /* 0x20e000001c1879f0 */ /* 0x000fec0008700818 */
[----:B------:R-:W-:Y:S01]  /*6e70*/  UMOV UR28, UR4 ;  /* 0x00000004001c7c82 */ /* 0x000fe20008000000 */
[----:B------:R-:W-:Y:S01]  /*6e80*/  UMOV UR29, 0x40000040 ;  /* 0x40000040001d7882 */ /* 0x000fe20000000000 */
[----:B------:R-:W-:Y:S01]  /*6e90*/  UMOV UR30, UR5 ;  /* 0x00000005001e7c82 */ /* 0x000fe20008000000 */
[----:B------:R-:W-:Y:S01]  /*6ea0*/  UMOV UR31, 0x8 ;  /* 0x00000008001f7882 */ /* 0x000fe20000000000 */
[----:B------:R-:W-:Y:S01]  /*6eb0*/  IMAD.U32 R6, RZ, RZ, UR30 ;  /* 0x0000001eff067e24 */ /* 0x000fe2000f8e00ff */
[----:B------:R-:W-:Y:S01]  /*6ec0*/  ULDC.64 UR4, c[0x0][0x2c0] ;  /* 0x0000b00000047ab9 */ /* 0x000fe20000000a00 */
[----:B------:R-:W-:Y:S01]  /*6ed0*/  IMAD.U32 R7, RZ, RZ, UR31 ;  /* 0x0000001fff077e24 */ /* 0x000fe2000f8e00ff */
[----:B------:R-:W-:Y:S01]  /*6ee0*/  HGMMA.64x64x16.F32 R24, gdesc[UR28].tnspA, R24, gsb0 ;  /* 0x20e000001c1879f0 */ /* 0x000fe20008000818 */
[----:B------:R-:W-:Y:S01]  /*6ef0*/  WARPGROUP.ARRIVE ;  /* 0x00000000000079c5 */ /* 0x000fe20000000000 */
[----:B------:R-:W-:Y:S01]  /*6f00*/  R2UR UR31, R8 ;  /* 0x00000000081f72ca */ /* 0x000fe200000e0000 */
[----:B------:R-:W-:Y:S01]  /*6f10*/  VIADD R8, R23, 0x480 ;  /* 0x0000048017087836 */ /* 0x000fe20000000000 */
[----:B------:R-:W-:Y:S01]  /*6f20*/  R2UR UR30, R9 ;  /* 0x00000000091e72ca */ /* 0x000fe200000e0000 */
[----:B------:R-:W-:Y:S01]  /*6f30*/  UMOV UR29, 0x40000040 ;  /* 0x40000040001d7882 */ /* 0x000fe20000000000 */
[----:B------:R-:W-:Y:S01]  /*6f40*/  IMAD.SHL.U32 R9, R16, 0x4000, RZ ;  /* 0x0000400010097824 */ /* 0x000fe200078e00ff */
        /* <DEDUP_REMOVED lines=18> */
[C---:B------:R-:W-:Y:S01]  /*7070*/  VIADD R8, R23.reuse, 0x500 ;  /* 0x0000050017087836 */ /* 0x040fe20000000000 */
[----:B------:R-:W-:Y:S01]  /*7080*/  UMOV UR25, UR29 ;  /* 0x0000001d00197c82 */ /* 0x000fe20008000000 */
[----:B------:R-:W-:Y:S01]  /*7090*/  VIADD R23, R23, 0x580 ;  /* 0x0000058017177836 */ /* 0x000fe20000000000 */
[----:B------:R-:W-:Y:S01]  /*70a0*/  SHF.R.U32.HI R22, RZ, 0x4, R22 ;  /* 0x00000004ff167819 */ /* 0x000fe20000011616 */
[----:B------:R-:W-:Y:S01]  /*70b0*/  ULDC.64 UR56, c[0x0][0x208] ;  /* 0x0000820000387ab9 */ /* 0x000fe20000000a00 */
[----:B------:R-:W-:-:S02]  /*70c0*/  R2UR UR28, R8 ;  /* 0x00000000081c72ca */ /* 0x000fc400000e0000 */
[----:B------:R-:W-:Y:S02]  /*70d0*/  R2UR UR8, R23 ;  /* 0x00000000170872ca */ /* 0x000fe400000e0000 */
[----:B------:R-:W-:-:S04]  /*70e0*/  IADD3 R23, P1, R9, R230, RZ ;  /* 0x000000e609177210 */ /* 0x000fc80007f3e0ff */
[----:B------:R-:W-:Y:S02]  /*70f0*/  LEA.HI.X.SX32 R218, R9, R234, 0x1, P1 ;  /* 0x000000ea09da7211 */ /* 0x000fe400008f0eff */
[----:B------:R-:W-:-:S03]  /*7100*/  LEA R8, P1, R23, UR4, 0x2 ;  /* 0x0000000417087c11 */ /* 0x000fc6000f8210ff */
[----:B------:R-:W-:Y:S01]  /*7110*/  UMOV UR40, UR28 ;  /* 0x0000001c00287c82 */ /* 0x000fe20008000000 */
[----:B------:R-:W-:Y:S01]  /*7120*/  UMOV UR36, UR28 ;  /* 0x0000001c00247c82 */ /* 0x000fe20008000000 */
[----:B------:R-:W-:Y:S01]  /*7130*/  UMOV UR32, UR28 ;  /* 0x0000001c00207c82 */ /* 0x000fe20008000000 */
[----:B------:R-:W-:Y:S01]  /*7140*/  UMOV UR24, UR28 ;  /* 0x0000001c00187c82 */ /* 0x000fe20008000000 */
[----:B------:R-:W-:Y:S01]  /*7150*/  UMOV UR16, UR8 ;  /* 0x0000000800107c82 */ /* 0x000fe20008000000 */
[----:B------:R-:W-:Y:S01]  /*7160*/  UMOV UR20, UR8 ;  /* 0x0000000800147c82 */ /* 0x000fe20008000000 */
[----:B------:R-:W-:Y:S01]  /*7170*/  LEA.HI.X R9, R23, UR5, R218, 0x2, P1 ;  /* 0x0000000517097c11 */ /* 0x000fe200088f14da */
        /* <DEDUP_REMOVED lines=11> */
[----:B------:R-:W-:Y:S01]  /*7230*/  UMOV UR53, UR49 ;  /* 0x0000003100357c82 */ /* 0x000fe20008000000 */
[----:B------:R-:W-:Y:S01]  /*7240*/  HGMMA.64x16x16.F32 R176, gdesc[UR48].tnspA.tnspB, R176 ;  /* 0x6020000030b079f0 */ /* 0x000fe200087008b0 */
[----:B------:R-:W-:-:S03]  /*7250*/  UMOV UR45, UR49 ;  /* 0x00000031002d7c82 */ /* 0x000fc60008000000 */
[----:B------:R-:W-:Y:S04]  /*7260*/  HGMMA.64x16x16.F32 R192, gdesc[UR52].tnspA.tnspB, R192 ;  /* 0x6020000034c079f0 */ /* 0x000fe800087008c0 */
[----:B------:R-:W-:Y:S04]  /*7270*/  HGMMA.64x16x16.F32 R208, gdesc[UR44].tnspA.tnspB, R208 ;  /* 0x602000002cd079f0 */ /* 0x000fe800087008d0 */
[----:B------:R-:W-:Y:S04]  /*7280*/  HGMMA.64x16x16.F32 R144, gdesc[UR28].tnspA.tnspB, R144 ;  /* 0x602000001c9079f0 */ /* 0x000fe80008700890 */
[----:B------:R-:W-:Y:S04]  /*7290*/  HGMMA.64x16x16.F32 R160, gdesc[UR40].tnspA.tnspB, R160 ;  /* 0x6020000028a079f0 */ /* 0x000fe800087008a0 */
[----:B------:R-:W-:Y:S04]  /*72a0*/  HGMMA.64x16x16.F32 R176, gdesc[UR36].tnspA.tnspB, R176 ;  /* 0x6020000024b079f0 */ /* 0x000fe800087008b0 */
[----:B------:R-:W-:Y:S04]  /*72b0*/  HGMMA.64x16x16.F32 R192, gdesc[UR32].tnspA.tnspB, R192 ;  /* 0x6020000020c079f0 */ /* 0x000fe800087008c0 */
[----:B------:R-:W-:Y:S01]  /*72c0*/  HGMMA.64x16x16.F32 R208, gdesc[UR24].tnspA.tnspB, R208 ;  /* 0x6020000018d079f0 */ /* 0x000fe200087008d0 */
[----:B------:R-:W-:-:S05]  /*72d0*/  LOP3.LUT R22, R22, 0x3fff, RZ, 0xc0, !PT ;  /* 0x00003fff16167812 */ /* 0x000fca00078ec0ff */
[----:B------:R-:W-:-:S05]  /*72e0*/  IMAD R236, R3, 0x800, R22 ;  /* 0x0000080003ec7824 */ /* 0x000fca00078e0216 */
[----:B------:R-:W-:Y:S01]  /*72f0*/  R2UR UR52, R236 ;  /* 0x00000000ec3472ca */ /* 0x000fe200000e0000 */
[----:B------:R-:W-:Y:S04]  /*7300*/  HGMMA.64x16x16.F32 R144, gdesc[UR8].tnspA.tnspB, R144 ;  /* 0x60200000089079f0 */ /* 0x000fe80008700890 */
[----:B------:R-:W-:Y:S04]  /*7310*/  HGMMA.64x16x16.F32 R160, gdesc[UR16].tnspA.tnspB, R160 ;  /* 0x6020000010a079f0 */ /* 0x000fe800087008a0 */
[----:B------:R-:W-:Y:S04]  /*7320*/  HGMMA.64x16x16.F32 R176, gdesc[UR20].tnspA.tnspB, R176 ;  /* 0x6020000014b079f0 */ /* 0x000fe800087008b0 */
[----:B------:R-:W-:Y:S04]  /*7330*/  HGMMA.64x16x16.F32 R192, gdesc[UR12].tnspA.tnspB, R192 ;  /* 0x602000000cc079f0 */ /* 0x000fe800087008c0 */
[----:B------:R-:W-:Y:S03]  /*7340*/  HGMMA.64x16x16.F32 R208, gdesc[UR4].tnspA.tnspB, R208, gsb0 ;  /* 0x6020000004d079f0 */ /* 0x000fe600080008d0 */
[----:B------:R-:W-:-:S02]  /*7350*/  WARPGROUP.DEPBAR.LE gsb0, 0x1 ;  /* 0x00008000000079c5 */ /* 0x000fc40000010100 */
[----:B------:R0:W-:Y:S01]  /*7360*/  REDG.E.ADD.F32x4.FTZ.RN.STRONG.GPU desc[UR56][R8.64], R24 ;  /* 0x00000018080079a6 */ /* 0x0001e2000c10f7b8 */
[----:B------:R-:W-:Y:S01]  /*7370*/  WARPGROUP.ARRIVE ;  /* 0x00000000000079c5 */ /* 0x000fe20000000000 */
[----:B------:R-:W-:Y:S01]  /*7380*/  UMOV UR53, 0x40000040 ;  /* 0x4000004000357882 */ /* 0x000fe20000000000 */
[----:B0-----:R-:W-:Y:S01]  /*7390*/  LOP3.LUT R24, R216, 0x80000, RZ, 0xfc, !PT ;  /* 0x00080000d8187812 */ /* 0x001fe200078efcff */
[----:B------:R-:W-:Y:S01]  /*73a0*/  UMOV UR55, 0x40 ;  /* 0x0000004000377882 */ /* 0x000fe20000000000 */
[----:B------:R-:W-:Y:S01]  /*73b0*/  UMOV UR8, UR52 ;  /* 0x0000003400087c82 */ /* 0x000fe20008000000 */
[----:B------:R-:W-:Y:S01]  /*73c0*/  UMOV UR11, 0x40 ;  /* 0x00000040000b7882 */ /* 0x000fe20000000000 */
[----:B------:R-:W-:Y:S01]  /*73d0*/  VIADD R25, R236, 0x80 ;  /* 0x00000080ec197836 */ /* 0x000fe20000000000 */
[----:B------:R-:W-:Y:S01]  /*73e0*/  UMOV UR45, 0x40000040 ;  /* 0x40000040002d7882 */ /* 0x000fe20000000000 */
[C---:B------:R-:W-:Y:S01]  /*73f0*/  VIADD R22, R24.reuse, 0x80 ;  /* 0x0000008018167836 */ /* 0x040fe20000000000 */
[----:B------:R-:W-:Y:S01]  /*7400*/  UMOV UR47, 0x40 ;  /* 0x00000040002f7882 */ /* 0x000fe20000000000 */
[C---:B------:R-:W-:Y:S01]  /*7410*/  VIADD R23, R24.reuse, 0x100 ;  /* 0x0000010018177836 */ /* 0x040fe20000000000 */
[----:B------:R-:W-:Y:S01]  /*7420*/  R2UR UR54, R24 ;  /* 0x00000000183672ca */ /* 0x000fe200000e0000 */
[----:B------:R-:W-:Y:S01]  /*7430*/  UMOV UR51, 0x40 ;  /* 0x0000004000337882 */ /* 0x000fe20000000000 */
[----:B------:R-:W-:Y:S01]  /*7440*/  R2UR UR4, R22 ;  /* 0x00000000160472ca */ /* 0x000fe200000e0000 */
[C---:B------:R-:W-:Y:S01]  /*7450*/  VIADD R22, R24.reuse, 0x180 ;  /* 0x0000018018167836 */ /* 0x040fe20000000000 */
[----:B------:R-:W-:Y:S01]  /*7460*/  R2UR UR5, R23 ;  /* 0x00000000170572ca */ /* 0x000fe200000e0000 */
[----:B------:R-:W-:Y:S01]  /*7470*/  VIADD R23, R24, 0x200 ;  /* 0x0000020018177836 */ /* 0x000fe20000000000 */
[----:B------:R-:W-:Y:S01]  /*7480*/  UMOV UR25, 0x40000040 ;  /* 0x4000004000197882 */ /* 0x000fe20000000000 */
[----:B------:R-:W-:Y:S01]  /*7490*/  UMOV UR27, 0x40 ;  /* 0x00000040001b7882 */ /* 0x000fe20000000000 */
[----:B------:R-:W-:Y:S01]  /*74a0*/  R2UR UR6, R22 ;  /* 0x00000000160672ca */ /* 0x000fe200000e0000 */
[----:B------:R-:W-:Y:S01]  /*74b0*/  UMOV UR43, 0x40 ;  /* 0x00000040002b7882 */ /* 0x000fe20000000000 */
[----:B------:R-:W-:Y:S01]  /*74c0*/  R2UR UR7, R23 ;  /* 0x00000000170772ca */ /* 0x000fe200000e0000 */
[----:B------:R-:W-:Y:S01]  /*74d0*/  UMOV UR9, UR53 ;  /* 0x0000003500097c82 */ /* 0x000fe20008000000 */
[----:B------:R-:W-:Y:S01]  /*74e0*/  IMAD.U32 R23, RZ, RZ, UR11 ;  /* 0x0000000bff177e24 */ /* 0x000fe2000f8e00ff */
[----:B------:R-:W-:Y:S01]  /*74f0*/  HGMMA.64x16x16.F32 R56, gdesc[UR52].tnspA.tnspB, R56 ;  /* 0x60200000343879f0 */ /* 0x000fe20008700838 */
[----:B------:R-:W-:Y:S01]  /*7500*/  UMOV UR39, 0x40 ;  /* 0x0000004000277882 */ /* 0x000fe20000000000 */
[----:B------:R-:W-:Y:S01]  /*7510*/  UMOV UR10, UR4 ;  /* 0x00000004000a7c82 */ /* 0x000fe20008000000 */
[----:B------:R-:W-:Y:S01]  /*7520*/  UMOV UR35, 0x40 ;  /* 0x0000004000237882 */ /* 0x000fe20000000000 */
        /* <DEDUP_REMOVED lines=20> */
[----:B------:R-:W-:Y:S01]  /*7670*/  UMOV UR31, 0x40 ;  /* 0x00000040001f7882 */ /* 0x000fe20000000000 */
[----:B------:R-:W-:Y:S01]  /*7680*/  HGMMA.64x16x16.F32 R88, gdesc[UR8].tnspA.tnspB, R88 ;  /* 0x60200000085879f0 */ /* 0x000fe20008700858 */
[----:B------:R-:W-:Y:S01]  /*7690*/  VIADD R26, R24, 0x10 ;  /* 0x00000010181a7836 */ /* 0x000fe20000000000 */
[----:B------:R-:W-:Y:S01]  /*76a0*/  R2UR UR44, R25 ;  /* 0x00000000192c72ca */ /* 0x000fe200000e0000 */
[----:B------:R-:W-:Y:S01]  /*76b0*/  UMOV UR23, 0x40 ;  /* 0x0000004000177882 */ /* 0x000fe20000000000 */
[----:B------:R-:W-:Y:S01]  /*76c0*/  UMOV UR19, 0x40 ;  /* 0x0000004000137882 */ /* 0x000fe20000000000 */
[----:B------:R0:W-:Y:S01]  /*76d0*/  REDG.E.ADD.F32x4.FTZ.RN.STRONG.GPU desc[UR56][R8.64+0x800], R28 ;  /* 0x0008001c080079a6 */ /* 0x0001e2000c10f7b8 */
[----:B------:R-:W-:Y:S01]  /*76e0*/  R2UR UR46, R26 ;  /* 0x000000001a2e72ca */ /* 0x000fe200000e0000 */
[----:B------:R-:W-:-:S02]  /*76f0*/  VIADD R26, R24, 0x90 ;  /* 0x00000090181a7836 */ /* 0x000fc40000000000 */
[----:B------:R-:W-:Y:S01]  /*7700*/  VIADD R25, R24, 0x110 ;  /* 0x0000011018197836 */ /* 0x000fe20000000000 */
[----:B------:R-:W-:Y:S01]  /*7710*/  UMOV UR9, UR45 ;  /* 0x0000002d00097c82 */ /* 0x000fe20008000000 */
[----:B------:R-:W-:Y:S01]  /*7720*/  IMAD.U32 R220, RZ, RZ, UR10 ;  /* 0x0000000affdc7e24 */ /* 0x000fe2000f8e00ff */
[----:B------:R-:W-:Y:S01]  /*7730*/  R2UR UR4, R26 ;  /* 0x000000001a0472ca */ /* 0x000fe200000e0000 */
[C---:B------:R-:W-:Y:S01]  /*7740*/  VIADD R26, R24.reuse, 0x190 ;  /* 0x00000190181a7836 */ /* 0x040fe20000000000 */
[----:B------:R-:W-:Y:S01]  /*7750*/  R2UR UR5, R25 ;  /* 0x00000000190572ca */ /* 0x000fe200000e0000 */
[----:B------:R-:W-:Y:S01]  /*7760*/  VIADD R25, R24, 0x210 ;  /* 0x0000021018197836 */ /* 0x000fe20000000000 */
[----:B------:R-:W-:Y:S01]  /*7770*/  UMOV UR8, UR44 ;  /* 0x0000002c00087c82 */ /* 0x000fe20008000000 */
[----:B------:R-:W-:Y:S01]  /*7780*/  IMAD.U32 R221, RZ, RZ, UR11 ;  /* 0x0000000bffdd7e24 */ /* 0x000fe2000f8e00ff */
[----:B------:R-:W-:Y:S01]  /*7790*/  R2UR UR6, R26 ;  /* 0x000000001a0672ca */ /* 0x000fe200000e0000 */
[----:B------:R-:W-:Y:S01]  /*77a0*/  UMOV UR48, UR44 ;  /* 0x0000002c00307c82 */ /* 0x000fe20008000000 */
[----:B------:R-:W-:Y:S01]  /*77b0*/  R2UR UR50, R25 ;  /* 0x00000000193272ca */ /* 0x000fe200000e0000 */
[----:B------:R-:W-:Y:S01]  /*77c0*/  UMOV UR11, 0x40 ;  /* 0x00000040000b7882 */ /* 0x000fe20000000000 */
[----:B------:R-:W-:Y:S01]  /*77d0*/  UMOV UR49, UR45 ;  /* 0x0000002d00317c82 */ /* 0x000fe20008000000 */
[----:B------:R-:W-:Y:S01]  /*77e0*/  IMAD.U32 R223, RZ, RZ, UR11 ;  /* 0x0000000bffdf7e24 */ /* 0x000fe2000f8e00ff */
[----:B------:R-:W-:Y:S01]  /*77f0*/  UMOV UR41, UR25 ;  /* 0x0000001900297c82 */ /* 0x000fe20008000000 */
[----:B------:R-:W-:Y:S01]  /*7800*/  UMOV UR10, UR4 ;  /* 0x00000004000a7c82 */ /* 0x000fe20008000000 */
[----:B------:R-:W-:Y:S01]  /*7810*/  UMOV UR37, UR25 ;  /* 0x0000001900257c82 */ /* 0x000fe20008000000 */
[----:B------:R-:W-:Y:S01]  /*7820*/  HGMMA.64x16x16.F32 R56, gdesc[UR44].tnspA.tnspB, R56 ;  /* 0x602000002c3879f0 */ /* 0x000fe20008700838 */
[----:B------:R-:W-:Y:S01]  /*7830*/  IMAD.U32 R222, RZ, RZ, UR10 ;  /* 0x0000000affde7e24 */ /* 0x000fe2000f8e00ff */
        /* <DEDUP_REMOVED lines=17> */
[----:B------:R0:W-:Y:S01]  /*7950*/  REDG.E.ADD.F32x4.FTZ.RN.STRONG.GPU desc[UR56][R8.64+0x1000], R32 ;  /* 0x00100020080079a6 */ /* 0x0001e2000c10f7b8 */
[----:B------:R-:W-:-:S02]  /*7960*/  VIADD R26, R24, 0x20 ;  /* 0x00000020181a7836 */ /* 0x000fc40000000000 */
[----:B------:R-:W-:Y:S01]  /*7970*/  VIADD R25, R236, 0x100 ;  /* 0x00000100ec197836 */ /* 0x000fe20000000000 */
[----:B------:R-:W-:Y:S01]  /*7980*/  UMOV UR5, 0x40000040 ;  /* 0x4000004000057882 */ /* 0x000fe20000000000 */
[----:B------:R-:W-:Y:S01]  /*7990*/  IMAD.U32 R226, RZ, RZ, UR10 ;  /* 0x0000000affe27e24 */ /* 0x000fe2000f8e00ff */
[----:B------:R-:W-:Y:S01]  /*79a0*/  HGMMA.64x16x16.F32 R88, gdesc[UR48].tnspA.tnspB, R88 ;  /* 0x60200000305879f0 */ /* 0x000fe20008700858 */
[----:B------:R-:W-:Y:S01]  /*79b0*/  R2UR UR26, R26 ;  /* 0x000000001a1a72ca */ /* 0x000fe200000e0000 */
[C---:B------:R-:W-:Y:S01]  /*79c0*/  VIADD R26, R24.reuse, 0xa0 ;  /* 0x000000a0181a7836 */ /* 0x040fe20000000000 */
[----:B------:R-:W-:Y:S01]  /*79d0*/  R2UR UR24, R25 ;  /* 0x00000000191872ca */ /* 0x000fe200000e0000 */
[----:B------:R-:W-:Y:S01]  /*79e0*/  VIADD R25, R24, 0x120 ;  /* 0x0000012018197836 */ /* 0x000fe20000000000 */
[----:B------:R0:W-:Y:S02]  /*79f0*/  REDG.E.ADD.F32x4.FTZ.RN.STRONG.GPU desc[UR56][R8.64+0x1800], R36 ;  /* 0x00180024080079a6 */ /* 0x0001e4000c10f7b8 */
[----:B------:R-:W-:Y:S01]  /*7a00*/  R2UR UR42, R26 ;  /* 0x000000001a2a72ca */ /* 0x000fe200000e0000 */
[C---:B------:R-:W-:Y:S01]  /*7a10*/  VIADD R26, R24.reuse, 0x1a0 ;  /* 0x000001a0181a7836 */ /* 0x040fe20000000000 */
[----:B------:R-:W-:Y:S01]  /*7a20*/  R2UR UR38, R25 ;  /* 0x00000000192672ca */ /* 0x000fe200000e0000 */
[----:B------:R-:W-:Y:S01]  /*7a30*/  VIADD R25, R24, 0x220 ;  /* 0x0000022018197836 */ /* 0x000fe20000000000 */
[----:B------:R-:W-:Y:S01]  /*7a40*/  UMOV UR21, UR5 ;  /* 0x0000000500157c82 */ /* 0x000fe20008000000 */
[----:B------:R-:W-:Y:S01]  /*7a50*/  UMOV UR17, UR5 ;  /* 0x0000000500117c82 */ /* 0x000fe20008000000 */
[----:B------:R-:W-:Y:S01]  /*7a60*/  R2UR UR34, R26 ;  /* 0x000000001a2272ca */ /* 0x000fe200000e0000 */
[----:B------:R-:W-:Y:S01]  /*7a70*/  IMAD.U32 R227, RZ, RZ, UR11 ;  /* 0x0000000bffe37e24 */ /* 0x000fe2000f8e00ff */
[----:B------:R-:W-:Y:S01]  /*7a80*/  R2UR UR30, R25 ;  /* 0x00000000191e72ca */ /* 0x000fe200000e0000 */
[----:B------:R-:W-:Y:S01]  /*7a90*/  UMOV UR40, UR24 ;  /* 0x0000001800287c82 */ /* 0x000fe20008000000 */
[----:B------:R-:W-:Y:S01]  /*7aa0*/  UMOV UR36, UR24 ;  /* 0x0000001800247c82 */ /* 0x000fe20008000000 */
[----:B------:R-:W-:Y:S01]  /*7ab0*/  UMOV UR32, UR24 ;  /* 0x0000001800207c82 */ /* 0x000fe20008000000 */
[----:B------:R-:W-:Y:S01]  /*7ac0*/  UMOV UR28, UR24 ;  /* 0x00000018001c7c82 */ /* 0x000fe20008000000 */
[----:B------:R-:W-:Y:S01]  /*7ad0*/  HGMMA.64x16x16.F32 R56, gdesc[UR24].tnspA.tnspB, R56 ;  /* 0x60200000183879f0 */ /* 0x000fe20008700838 */
[----:B------:R-:W-:Y:S01]  /*7ae0*/  UMOV UR13, UR5 ;  /* 0x00000005000d7c82 */ /* 0x000fe20008000000 */
[----:B------:R-:W-:Y:S01]  /*7af0*/  UMOV UR9, UR5 ;  /* 0x0000000500097c82 */ /* 0x000fe20008000000 */
[----:B------:R0:W-:Y:S01]  /*7b00*/  REDG.E.ADD.F32x4.FTZ.RN.STRONG.GPU desc[UR56][R8.64+0x2000], R40 ;  /* 0x00200028080079a6 */ /* 0x0001e2000c10f7b8 */
[----:B------:R-:W-:Y:S01]  /*7b10*/  HGMMA.64x16x16.F32 R64, gdesc[UR40].tnspA.tnspB, R64 ;  /* 0x60200000284079f0 */ /* 0x000fe20008700840 */
[----:B------:R-:W-:Y:S01]  /*7b20*/  VIADD R26, R24, 0x30 ;  /* 0x00000030181a7836 */ /* 0x000fe20000000000 */
[----:B------:R-:W-:Y:S01]  /*7b30*/  UMOV UR11, 0x40 ;  /* 0x00000040000b7882 */ /* 0x000fe20000000000 */
[----:B------:R-:W-:Y:S01]  /*7b40*/  VIADD R25, R236, 0x180 ;  /* 0x00000180ec197836 */ /* 0x000fe20000000000 */
[----:B------:R0:W-:Y:S01]  /*7b50*/  REDG.E.ADD.F32x4.FTZ.RN.STRONG.GPU desc[UR56][R8.64+0x2800], R44 ;  /* 0x0028002c080079a6 */ /* 0x0001e2000c10f7b8 */
[----:B------:R-:W-:Y:S01]  /*7b60*/  HGMMA.64x16x16.F32 R72, gdesc[UR36].tnspA.tnspB, R72 ;  /* 0x60200000244879f0 */ /* 0x000fe20008700848 */
[----:B------:R-:W-:-:S02]  /*7b70*/  R2UR UR6, R26 ;  /* 0x000000001a0672ca */ /* 0x000fc400000e0000 */
[----:B------:R0:W-:Y:S01]  /*7b80*/  REDG.E.ADD.F32x4.FTZ.RN.STRONG.GPU desc[UR56][R8.64+0x3000], R48 ;  /* 0x00300030080079a6 */ /* 0x0001e2000c10f7b8 */
[----:B------:R-:W-:Y:S01]  /*7b90*/  HGMMA.64x16x16.F32 R80, gdesc[UR32].tnspA.tnspB, R80 ;  /* 0x60200000205079f0 */ /* 0x000fe20008700850 */
[C---:B------:R-:W-:Y:S01]  /*7ba0*/  VIADD R26, R24.reuse, 0xb0 ;  /* 0x000000b0181a7836 */ /* 0x040fe20000000000 */
[----:B------:R-:W-:Y:S01]  /*7bb0*/  R2UR UR4, R25 ;  /* 0x00000000190472ca */ /* 0x000fe200000e0000 */
[----:B------:R0:W-:Y:S01]  /*7bc0*/  REDG.E.ADD.F32x4.FTZ.RN.STRONG.GPU desc[UR56][R8.64+0x3800], R52 ;  /* 0x00380034080079a6 */ /* 0x0001e2000c10f7b8 */
[----:B------:R-:W-:Y:S02]  /*7bd0*/  VIADD R25, R24, 0x130 ;  /* 0x0000013018197836 */ /* 0x000fe40000000000 */
[----:B------:R-:W-:Y:S01]  /*7be0*/  R2UR UR22, R26 ;  /* 0x000000001a1672ca */ /* 0x000fe200000e0000 */
[----:B------:R-:W-:Y:S01]  /*7bf0*/  HGMMA.64x16x16.F32 R88, gdesc[UR28].tnspA.tnspB, R88 ;  /* 0x602000001c5879f0 */ /* 0x000fe20008700858 */
[C---:B------:R-:W-:Y:S01]  /*7c00*/  VIADD R26, R24.reuse, 0x1b0 ;  /* 0x000001b0181a7836 */ /* 0x040fe20000000000 */
[----:B------:R-:W-:Y:S01]  /*7c10*/  R2UR UR18, R25 ;  /* 0x00000000191272ca */ /* 0x000fe200000e0000 */
[----:B------:R-:W-:-:S03]  /*7c20*/  VIADD R24, R24, 0x230 ;  /* 0x0000023018187836 */ /* 0x000fc60000000000 */
[----:B------:R-:W-:Y:S02]  /*7c30*/  R2UR UR14, R26 ;  /* 0x000000001a0e72ca */ /* 0x000fe400000e0000 */
[----:B------:R-:W-:Y:S01]  /*7c40*/  R2UR UR10, R24 ;  /* 0x00000000180a72ca */ /* 0x000fe200000e0000 */
[----:B------:R-:W-:Y:S01]  /*7c50*/  UMOV UR20, UR4 ;  /* 0x0000000400147c82 */ /* 0x000fe20008000000 */
[----:B------:R-:W-:Y:S01]  /*7c60*/  UMOV UR16, UR4 ;  /* 0x0000000400107c82 */ /* 0x000fe20008000000 */
[----:B------:R-:W-:Y:S01]  /*7c70*/  UMOV UR12, UR4 ;  /* 0x00000004000c7c82 */ /* 0x000fe20008000000 */
[----:B------:R-:W-:Y:S01]  /*7c80*/  UMOV UR8, UR4 ;  /* 0x0000000400087c82 */ /* 0x000fe20008000000 */
[----:B------:R-:W-:Y:S04]  /*7c90*/  HGMMA.64x16x16.F32 R56, gdesc[UR4].tnspA.tnspB, R56 ;  /* 0x60200000043879f0 */ /* 0x000fe80008700838 */
[----:B------:R-:W-:Y:S04]  /*7ca0*/  HGMMA.64x16x16.F32 R64, gdesc[UR20].tnspA.tnspB, R64 ;  /* 0x60200000144079f0 */ /* 0x000fe80008700840 */
[----:B------:R-:W-:Y:S04]  /*7cb0*/  HGMMA.64x16x16.F32 R72, gdesc[UR16].tnspA.tnspB, R72 ;  /* 0x60200000104879f0 */ /* 0x000fe80008700848 */
[----:B------:R-:W-:Y:S04]  /*7cc0*/  HGMMA.64x16x16.F32 R80, gdesc[UR12].tnspA.tnspB, R80 ;  /* 0x602000000c5079f0 */ /* 0x000fe80008700850 */
[----:B------:R-:W-:Y:S03]  /*7cd0*/  HGMMA.64x16x16.F32 R88, gdesc[UR8].tnspA.tnspB, R88, gsb0 ;  /* 0x60200000085879f0 */ /* 0x000fe60008000858 */
[----:B------:R-:W-:-:S02]  /*7ce0*/  WARPGROUP.DEPBAR.LE gsb0, 0x1 ;  /* 0x00008000000079c5 */ /* 0x000fc40000010100 */
[----:B0-----:R-:W-:Y:S05]  /*7cf0*/  @!P0 BRA `(.L_x_132) ;  /* 0x0000000000048947 */ /* 0x001fea0003800000 */
[----:B------:R-:W-:Y:S01]  /*7d00*/  BPT.TRAP 0x1 ;  /* 0x000000040000795c */ /* 0x000fe20000300000 */
.L_x_132:
[----:B------:R-:W-:Y:S01]  /*7d10*/  VIADD R24, R5, 0x500 ;  /* 0x0000050005187836 */ /* 0x000fe20000000000 */
[----:B------:R-:W-:Y:S01]  /*7d20*/  R2UR UR58, R20 ;  /* 0x00000000143a72ca */ /* 0x000fe200000e0000 */
[----:B------:R-:W-:Y:S01]  /*7d30*/  UMOV UR57, 0x40000040 ;  /* 0x4000004000397882 */ /* 0x000fe20000000000 */
[----:B------:R-:W-:Y:S01]  /*7d40*/  R2UR UR59, R21 ;  /* 0x00000000153b72ca */ /* 0x000fe200000e0000 */
[----:B------:R-:W-:Y:S01]  /*7d50*/  VIADD R20, R5, 0x580 ;  /* 0x0000058005147836 */ /* 0x000fe20000000000 */
[----:B------:R-:W-:Y:S01]  /*7d60*/  R2UR UR56, R24 ;  /* 0x00000000183872ca */ /* 0x000fe200000e0000 */
[----:B------:R-:W-:Y:S01]  /*7d70*/  VIADD R24, R18, 0x31638 ;  /* 0x0003163812187836 */ /* 0x000fe20000000000 */
[----:B------:R-:W-:-:S04]  /*7d80*/  ULDC.64 UR4, c[0x0][0x208] ;  /* 0x0000820000047ab9 */ /* 0x000fc80000000a00 */
[----:B------:R-:W-:-:S04]  /*7d90*/  PRMT R24, RZ, 0x654, R24 ;  /* 0x00000654ff187816 */ /* 0x000fc80000000018 */
[----:B------:R0:W-:Y:S02]  /*7da0*/  SYNCS.ARRIVE.TRANS64.RED.A1T0 RZ, [R24+URZ], RZ ;  /* 0x000000ff18ff79a7 */ /* 0x0001e4000810043f */
[----:B0-----:R-:W-:-:S06]  /*7db0*/  WARPGROUP.ARRIVE ;  /* 0x00000000000079c5 */ /* 0x001fcc0000000000 */
        /* <DEDUP_REMOVED lines=34> */
[----:B------:R0:W-:Y:S02]  /*7fe0*/  REDG.E.ADD.F32x4.FTZ.RN.STRONG.GPU desc[UR4][R8.64+0x4000], R24 ;  /* 0x00400018080079a6 */ /* 0x0001e4000c10f784 */
[----:B------:R-:W-:Y:S01]  /*7ff0*/  HGMMA.64x16x16.F32 R96, gdesc[UR52].tnspA.tnspB, R96 ;  /* 0x60200000346079f0 */ /* 0x000fe20008700860 */
[----:B------:R-:W-:-:S02]  /*8000*/  R2UR UR54, R22 ;  /* 0x00000000163672ca */ /* 0x000fc400000e0000 */
[----:B------:R-:W-:Y:S01]  /*8010*/  R2UR UR24, R5 ;  /* 0x00000000051872ca */ /* 0x000fe200000e0000 */
[----:B------:R-:W-:Y:S01]  /*8020*/  UMOV UR41, UR25 ;  /* 0x0000001900297c82 */ /* 0x000fe20008000000 */
[----:B------:R-:W-:Y:S01]  /*8030*/  R2UR UR55, R23 ;  /* 0x00000000173772ca */ /* 0x000fe200000e0000 */
[----:B------:R-:W-:Y:S01]  /*8040*/  UMOV UR37, UR25 ;  /* 0x0000001900257c82 */ /* 0x000fe20008000000 */
[----:B------:R-:W-:Y:S01]  /*8050*/  UMOV UR33, UR25 ;  /* 0x0000001900217c82 */ /* 0x000fe20008000000 */
[----:B------:R0:W-:Y:S01]  /*8060*/  REDG.E.ADD.F32x4.FTZ.RN.STRONG.GPU desc[UR4][R8.64+0x4800], R28 ;  /* 0x0048001c080079a6 */ /* 0x0001e2000c10f784 */
[----:B------:R-:W-:-:S03]  /*8070*/  VIADD R236, R236, 0x580 ;  /* 0x00000580ecec7836 */ /* 0x000fc60000000000 */
[----:B------:R0:W-:Y:S04]  /*8080*/  REDG.E.ADD.F32x4.FTZ.RN.STRONG.GPU desc[UR4][R8.64+0x5000], R32 ;  /* 0x00500020080079a6 */ /* 0x0001e8000c10f784 */
[----:B------:R-:W-:Y:S01]  /*8090*/  UMOV UR40, UR24 ;  /* 0x0000001800287c82 */ /* 0x000fe20008000000 */
[----:B------:R-:W-:Y:S01]  /*80a0*/  UMOV UR36, UR24 ;  /* 0x0000001800247c82 */ /* 0x000fe20008000000 */
[----:B------:R-:W-:Y:S01]  /*80b0*/  HGMMA.64x16x16.F32 R104, gdesc[UR52].tnspA.tnspB, R104 ;  /* 0x60200000346879f0 */ /* 0x000fe20008700868 */
[----:B------:R-:W-:Y:S01]  /*80c0*/  R2UR UR54, R216 ;  /* 0x00000000d83672ca */ /* 0x000fe200000e0000 */
[----:B------:R-:W-:Y:S01]  /*80d0*/  UMOV UR32, UR24 ;  /* 0x0000001800207c82 */ /* 0x000fe20008000000 */
[----:B------:R-:W-:Y:S01]  /*80e0*/  R2UR UR55, R217 ;  /* 0x00000000d93772ca */ /* 0x000fe200000e0000 */
[----:B------:R0:W-:Y:S04]  /*80f0*/  REDG.E.ADD.F32x4.FTZ.RN.STRONG.GPU desc[UR4][R8.64+0x5800], R36 ;  /* 0x00580024080079a6 */ /* 0x0001e8000c10f784 */
[----:B------:R0:W-:Y:S04]  /*8100*/  REDG.E.ADD.F32x4.FTZ.RN.STRONG.GPU desc[UR4][R8.64+0x6000], R40 ;  /* 0x00600028080079a6 */ /* 0x0001e8000c10f784 */
[----:B------:R0:W-:Y:S04]  /*8110*/  REDG.E.ADD.F32x4.FTZ.RN.STRONG.GPU desc[UR4][R8.64+0x6800], R44 ;  /* 0x0068002c080079a6 */ /* 0x0001e8000c10f784 */
[----:B------:R-:W-:Y:S01]  /*8120*/  HGMMA.64x16x16.F32 R112, gdesc[UR52].tnspA.tnspB, R112 ;  /* 0x60200000347079f0 */ /* 0x000fe20008700870 */
[----:B------:R-:W-:Y:S01]  /*8130*/  R2UR UR54, R218 ;  /* 0x00000000da3672ca */ /* 0x000fe200000e0000 */
[----:B------:R0:W-:Y:S01]  /*8140*/  REDG.E.ADD.F32x4.FTZ.RN.STRONG.GPU desc[UR4][R8.64+0x7000], R48 ;  /* 0x00700030080079a6 */ /* 0x0001e2000c10f784 */
[----:B------:R-:W-:-:S03]  /*8150*/  R2UR UR55, R219 ;  /* 0x00000000db3772ca */ /* 0x000fc600000e0000 */
[----:B------:R0:W-:Y:S01]  /*8160*/  REDG.E.ADD.F32x4.FTZ.RN.STRONG.GPU desc[UR4][R8.64+0x7800], R52 ;  /* 0x00780034080079a6 */ /* 0x0001e2000c10f784 */
[----:B------:R-:W-:Y:S01]  /*8170*/  R2UR UR4, R236 ;  /* 0x00000000ec0472ca */ /* 0x000fe200000e0000 */
[----:B------:R-:W-:Y:S02]  /*8180*/  UMOV UR5, 0x40000040 ;  /* 0x4000004000057882 */ /* 0x000fe40000000000 */
[----:B------:R-:W-:Y:S01]  /*8190*/  UMOV UR21, UR5 ;  /* 0x0000000500157c82 */ /* 0x000fe20008000000 */
[----:B------:R-:W-:Y:S01]  /*81a0*/  UMOV UR17, UR5 ;  /* 0x0000000500117c82 */ /* 0x000fe20008000000 */
[----:B------:R-:W-:-:S04]  /*81b0*/  UMOV UR13, UR5 ;  /* 0x00000005000d7c82 */ /* 0x000fc80008000000 */
[----:B------:R-:W-:Y:S01]  /*81c0*/  HGMMA.64x16x16.F32 R120, gdesc[UR52].tnspA.tnspB, R120 ;  /* 0x60200000347879f0 */ /* 0x000fe20008700878 */
[----:B------:R-:W-:Y:S02]  /*81d0*/  R2UR UR54, R220 ;  /* 0x00000000dc3672ca */ /* 0x000fe400000e0000 */
[----:B------:R-:W-:Y:S01]  /*81e0*/  R2UR UR55, R221 ;  /* 0x00000000dd3772ca */ /* 0x000fe200000e0000 */
[----:B------:R-:W-:Y:S01]  /*81f0*/  UMOV UR20, UR4 ;  /* 0x0000000400147c82 */ /* 0x000fe20008000000 */
[----:B------:R-:W-:Y:S01]  /*8200*/  UMOV UR16, UR4 ;  /* 0x0000000400107c82 */ /* 0x000fe20008000000 */
[----:B------:R-:W-:-:S10]  /*8210*/  UMOV UR12, UR4 ;  /* 0x00000004000c7c82 */ /* 0x000fd40008000000 */
        /* <DEDUP_REMOVED lines=29> */
[----:B0-----:R-:W-:Y:S05]  /*83f0*/  @!P0 BRA `(.L_x_133) ;  /* 0x0000000000048947 */ /* 0x001fea0003800000 */
[----:B------:R-:W-:Y:S01]  /*8400*/  BPT.TRAP 0x1 ;  /* 0x000000040000795c */ /* 0x000fe20000300000 */
.L_x_133:
[----:B------:R-:W-:Y:S01]  /*8410*/  VIADD R16, R16, 0x1 ;  /* 0x0000000110107836 */ /* 0x000fe20000000000 */
[----:B------:R-:W-:Y:S01]  /*8420*/  LOP3.LUT R19, R19, 0x1, RZ, 0x3c, !PT ;  /* 0x0000000113137812 */ /* 0x000fe200078e3cff */
[----:B------:R-:W-:Y:S02]  /*8430*/  VIADD R3, R3, 0x1 ;  /* 0x0000000103037836 */ /* 0x000fe40000000000 */
[----:B------:R-:W-:Y:S01]  /*8440*/  VIADD R17, R17, 0x31620 ;  /* 0x0003162011117836 */ /* 0x000fe20000000000 */
[----:B------:R-:W-:Y:S02]  /*8450*/  ISETP.GE.AND P1, PT, R16, R235, PT ;  /* 0x000000eb1000720c */ /* 0x000fe40003f26270 */
[----:B------:R-:W-:Y:S02]  /*8460*/  ISETP.NE.AND P0, PT, R3, 0x2, PT ;  /* 0x000000020300780c */ /* 0x000fe40003f05270 */
[----:B------:R-:W-:Y:S02]  /*8470*/  PRMT R17, RZ, 0x654, R17 ;  /* 0x00000654ff117816 */ /* 0x000fe40000000011 */
[----:B------:R-:W-:-:S02]  /*8480*/  SEL R5, RZ, 0x1, P0 ;  /* 0x00000001ff057807 */ /* 0x000fc40000000000 */
[----:B------:R0:W-:Y:S01]  /*8490*/  SYNCS.ARRIVE.TRANS64.RED.A1T0 RZ, [R17+URZ], RZ ;  /* 0x000000ff11ff79a7 */ /* 0x0001e2000810043f */
[----:B------:R-:W-:Y:S02]  /*84a0*/  SEL R3, R3, RZ, P0 ;  /* 0x000000ff03037207 */ /* 0x000fe40000000000 */
[----:B------:R-:W-:Y:S02]  /*84b0*/  LOP3.LUT R228, R228, R5, RZ, 0x3c, !PT ;  /* 0x00000005e4e47212 */ /* 0x000fe400078e3cff */
[----:B------:R-:W-:Y:S05]  /*84c0*/  @!P1 BRA `(.L_x_134) ;  /* 0xffffff94002c9947 */ /* 0x000fea000383ffff */
[----:B------:R-:W-:Y:S01]  /*84d0*/  ULDC UR4, c[0x0][0x740] ;  /* 0x0001d00000047ab9 */ /* 0x000fe20000000800 */
[----:B------:R-:W-:Y:S01]  /*84e0*/  PLOP3.LUT P0, PT, PT, PT, PT, 0x8, 0x0 ;  /* 0x000000000000781c */ /* 0x000fe20003f0e170 */
        /* <DEDUP_REMOVED lines=79> */
[----:B------:R-:W-:-:S07]  /*89e0*/  FMUL.FTZ R135, R135, UR4 ;  /* 0x0000000487877c20 */ /* 0x000fce0008410000 */
.L_x_121:
[----:B------:R-:W-:Y:S05]  /*89f0*/  @P0 BRA `(.L_x_135) ;  /* 0x0000002400900947 */ /* 0x000fea0003800000 */
[----:B0-----:R-:W0:Y:S01]  /*8a00*/  S2R R2, SR_TID.X ;  /* 0x0000000000027919 */ /* 0x001e220000002100 */
[----:B------:R-:W1:Y:S01]  /*8a10*/  S2UR UR5, SR_CgaCtaId ;  /* 0x00000000000579c3 */ /* 0x000e620000008800 */
[----:B------:R-:W-:Y:S01]  /*8a20*/  UMOV UR4, 0x400 ;  /* 0x0000040000047882 */ /* 0x000fe20000000000 */
[----:B------:R-:W-:-:S06]  /*8a30*/  F2FP.F16.F32.PACK_AB R136, R137, R136 ;  /* 0x000000888988723e */ /* 0x000fcc00000000ff */
[----:B------:R-:W-:Y:S01]  /*8a40*/  BAR.SYNC.DEFER_BLOCKING 0x1, 0x100 ;  /* 0x0044000000007b1d */ /* 0x000fe20000010000 */
[----:B------:R-:W-:Y:S02]  /*8a50*/  F2FP.F16.F32.PACK_AB R137, R139, R138 ;  /* 0x0000008a8b89723e */ /* 0x000fe400000000ff */
[----:B------:R-:W-:Y:S02]  /*8a60*/  F2FP.F16.F32.PACK_AB R144, R145, R144 ;  /* 0x000000909190723e */ /* 0x000fe400000000ff */
[----:B------:R-:W-:Y:S01]  /*8a70*/  F2FP.F16.F32.PACK_AB R138, R141, R140 ;  /* 0x0000008c8d8a723e */ /* 0x000fe200000000ff */
[----:B------:R-:W-:Y:S01]  /*8a80*/  ULDC.64 UR8, c[0x0][0x208] ;  /* 0x0000820000087ab9 */ /* 0x000fe20000000a00 */
[----:B------:R-:W-:Y:S02]  /*8a90*/  F2FP.F16.F32.PACK_AB R139, R143, R142 ;  /* 0x0000008e8f8b723e */ /* 0x000fe400000000ff */
[----:B------:R-:W-:Y:S02]  /*8aa0*/  F2FP.F16.F32.PACK_AB R152, R153, R152 ;  /* 0x000000989998723e */ /* 0x000fe400000000ff */
[----:B------:R-:W-:-:S02]  /*8ab0*/  F2FP.F16.F32.PACK_AB R160, R161, R160 ;  /* 0x000000a0a1a0723e */ /* 0x000fc400000000ff */
[----:B------:R-:W-:Y:S02]  /*8ac0*/  F2FP.F16.F32.PACK_AB R168, R169, R168 ;  /* 0x000000a8a9a8723e */ /* 0x000fe400000000ff */
[----:B------:R-:W-:Y:S02]  /*8ad0*/  F2FP.F16.F32.PACK_AB R176, R177, R176 ;  /* 0x000000b0b1b0723e */ /* 0x000fe400000000ff */
[----:B------:R-:W-:Y:S02]  /*8ae0*/  F2FP.F16.F32.PACK_AB R184, R185, R184 ;  /* 0x000000b8b9b8723e */ /* 0x000fe400000000ff */
[----:B------:R-:W-:Y:S02]  /*8af0*/  F2FP.F16.F32.PACK_AB R192, R193, R192 ;  /* 0x000000c0c1c0723e */ /* 0x000fe400000000ff */
[----:B------:R-:W-:Y:S01]  /*8b00*/  F2FP.F16.F32.PACK_AB R200, R201, R200 ;  /* 0x000000c8c9c8723e */ /* 0x000fe200000000ff */
[----:B-1----:R-:W-:Y:S01]  /*8b10*/  ULEA UR4, UR5, UR4, 0x18 ;  /* 0x0000000405047291 */ /* 0x002fe2000f8ec03f */
[----:B------:R-:W-:-:S02]  /*8b20*/  F2FP.F16.F32.PACK_AB R145, R147, R146 ;  /* 0x000000929391723e */ /* 0x000fc400000000ff */
[----:B------:R-:W-:Y:S02]  /*8b30*/  F2FP.F16.F32.PACK_AB R208, R209, R208 ;  /* 0x000000d0d1d0723e */ /* 0x000fe400000000ff */
[----:B------:R-:W-:Y:S01]  /*8b40*/  F2FP.F16.F32.PACK_AB R56, R57, R56 ;  /* 0x000000383938723e */ /* 0x000fe200000000ff */
[----:B0-----:R-:W-:Y:S01]  /*8b50*/  VIADD R2, R2, 0xffffff80 ;  /* 0xffffff8002027836 */ /* 0x001fe20000000000 */
[----:B------:R-:W-:Y:S02]  /*8b60*/  F2FP.F16.F32.PACK_AB R146, R149, R148 ;  /* 0x000000949592723e */ /* 0x000fe400000000ff */
[----:B------:R-:W-:Y:S01]  /*8b70*/  F2FP.F16.F32.PACK_AB R96, R97, R96 ;  /* 0x000000606160723e */ /* 0x000fe200000000ff */
[----:B------:R-:W-:Y:S01]  /*8b80*/  IMAD.SHL.U32 R3, R2, 0x40, RZ ;  /* 0x0000004002037824 */ /* 0x000fe200078e00ff */
[----:B------:R-:W-:Y:S02]  /*8b90*/  SHF.R.S32.HI R9, RZ, 0x1f, R2 ;  /* 0x0000001fff097819 */ /* 0x000fe40000011402 */
        /* <DEDUP_REMOVED lines=8> */
[----:B------:R-:W0:Y:S01]  /*8c20*/  S2R R39, SR_CTAID.X ;  /* 0x0000000000277919 */ /* 0x000e220000002500 */
[CC--:B------:R-:W-:Y:S01]  /*8c30*/  LEA.HI R11, R9.reuse, R2.reuse, RZ, 0x5 ;  /* 0x00000002090b7211 */ /* 0x0c0fe200078f28ff */
[----:B------:R-:W1:Y:S01]  /*8c40*/  LDC.64 R36, c[0x0][0x850] ;  /* 0x00021400ff247b82 */ /* 0x000e620000000a00 */
[----:B------:R-:W-:Y:S02]  /*8c50*/  LEA.HI R8, R9, R2, RZ, 0x4 ;  /* 0x0000000209087211 */ /* 0x000fe400078f20ff */
[----:B------:R-:W-:Y:S02]  /*8c60*/  SHF.R.S32.HI R0, RZ, 0x5, R11 ;  /* 0x00000005ff007819 */ /* 0x000fe4000001140b */
[----:B------:R-:W-:Y:S02]  /*8c70*/  SHF.R.S32.HI R7, RZ, 0x4, R8 ;  /* 0x00000004ff077819 */ /* 0x000fe40000011408 */
[----:B------:R-:W-:Y:S01]  /*8c80*/  LOP3.LUT R3, R3, 0x1c0, RZ, 0xc0, !PT ;  /* 0x000001c003037812 */ /* 0x000fe200078ec0ff */
[----:B------:R-:W-:Y:S01]  /*8c90*/  IMAD.SHL.U32 R6, R0, 0x10, RZ ;  /* 0x0000001000067824 */ /* 0x000fe200078e00ff */
[----:B------:R-:W-:-:S02]  /*8ca0*/  LEA.HI R8, R8, R7, RZ, 0x1 ;  /* 0x0000000708087211 */ /* 0x000fc400078f08ff */
[-C--:B------:R-:W-:Y:S02]  /*8cb0*/  LEA.HI R4, R9, R2.reuse, RZ, 0x3 ;  /* 0x0000000209047211 */ /* 0x080fe400078f18ff */
[----:B------:R-:W-:Y:S02]  /*8cc0*/  LOP3.LUT R5, R3, 0x30, R6, 0xf8, !PT ;  /* 0x0000003003057812 */ /* 0x000fe400078ef806 */
[----:B------:R-:W-:Y:S02]  /*8cd0*/  LOP3.LUT R8, R8, 0x7ffffe, RZ, 0xc0, !PT ;  /* 0x007ffffe08087812 */ /* 0x000fe400078ec0ff */
[----:B------:R-:W-:Y:S02]  /*8ce0*/  LEA.HI R9, R9, R2, RZ, 0x7 ;  /* 0x0000000209097211 */ /* 0x000fe400078f38ff */
[----:B------:R-:W-:Y:S01]  /*8cf0*/  LOP3.LUT R4, R5, 0x8, R4, 0xf8, !PT ;  /* 0x0000000805047812 */ /* 0x000fe200078ef804 */
[----:B------:R-:W-:Y:S01]  /*8d00*/  IMAD.IADD R8, R7, 0x1, -R8 ;  /* 0x0000000107087824 */ /* 0x000fe200078e0a08 */
[----:B------:R-:W-:Y:S01]  /*8d10*/  SHF.R.U32.HI R3, RZ, 0x3, R3 ;  /* 0x00000003ff037819 */ /* 0x000fe20000011603 */
[----:B------:R-:W2:Y:S01]  /*8d20*/  LDC.64 R6, c[0x0][0x870] ;  /* 0x00021c00ff067b82 */ /* 0x000ea20000000a00 */
[----:B------:R-:W-:-:S02]  /*8d30*/  SHF.R.S32.HI R9, RZ, 0x7, R9 ;  /* 0x00000007ff097819 */ /* 0x000fc40000011409 */
[----:B------:R-:W-:Y:S02]  /*8d40*/  LOP3.LUT R3, R4, R3, RZ, 0x3c, !PT ;  /* 0x0000000304037212 */ /* 0x000fe400078e3cff */
[----:B------:R-:W-:Y:S01]  /*8d50*/  F2FP.F16.F32.PACK_AB R147, R151, R150 ;  /* 0x000000969793723e */ /* 0x000fe200000000ff */
[----:B------:R-:W-:Y:S01]  /*8d60*/  IMAD R8, R9, 0xa, R8 ;  /* 0x0000000a09087824 */ /* 0x000fe200078e0208 */
[----:B------:R-:W-:Y:S01]  /*8d70*/  F2FP.F16.F32.PACK_AB R153, R155, R154 ;  /* 0x0000009a9b99723e */ /* 0x000fe200000000ff */
[----:B------:R-:W3:Y:S01]  /*8d80*/  LDC.64 R4, c[0x0][0x870] ;  /* 0x00021c00ff047b82 */ /* 0x000ee20000000a00 */
[----:B------:R-:W-:Y:S01]  /*8d90*/  F2FP.F16.F32.PACK_AB R154, R157, R156 ;  /* 0x0000009c9d9a723e */ /* 0x000fe200000000ff */
[----:B------:R-:W-:Y:S01]  /*8da0*/  IMAD.U32 R3, R8, 0x200, R3 ;  /* 0x0000020008037824 */ /* 0x000fe200078e0003 */
[----:B------:R-:W-:Y:S02]  /*8db0*/  F2FP.F16.F32.PACK_AB R155, R159, R158 ;  /* 0x0000009e9f9b723e */ /* 0x000fe400000000ff */
[----:B------:R-:W-:-:S02]  /*8dc0*/  F2FP.F16.F32.PACK_AB R161, R163, R162 ;  /* 0x000000a2a3a1723e */ /* 0x000fc400000000ff */
[----:B------:R-:W-:Y:S02]  /*8dd0*/  LEA R3, R3, UR4, 0x1 ;  /* 0x0000000403037c11 */ /* 0x000fe4000f8e08ff */
[----:B------:R-:W-:Y:S02]  /*8de0*/  F2FP.F16.F32.PACK_AB R162, R165, R164 ;  /* 0x000000a4a5a2723e */ /* 0x000fe400000000ff */
[----:B------:R-:W-:Y:S01]  /*8df0*/  F2FP.F16.F32.PACK_AB R163, R167, R166 ;  /* 0x000000a6a7a3723e */ /* 0x000fe200000000ff */
[----:B------:R-:W-:Y:S01]  /*8e00*/  STSM.16.MT88.4 [R3+0xa000], R136 ;  /* 0x00a0008803007844 */ /* 0x000fe20000004200 */
[----:B------:R-:W-:Y:S02]  /*8e10*/  F2FP.F16.F32.PACK_AB R169, R171, R170 ;  /* 0x000000aaaba9723e */ /* 0x000fe400000000ff */
[----:B------:R-:W-:Y:S01]  /*8e20*/  F2FP.F16.F32.PACK_AB R170, R173, R172 ;  /* 0x000000acadaa723e */ /* 0x000fe200000000ff */
[----:B------:R-:W-:Y:S01]  /*8e30*/  STSM.16.MT88.4 [R3+0xf000], R144 ;  /* 0x00f0009003007844 */ /* 0x000fe20000004200 */
[----:B------:R-:W-:-:S02]  /*8e40*/  F2FP.F16.F32.PACK_AB R171, R175, R174 ;  /* 0x000000aeafab723e */ /* 0x000fc400000000ff */
[----:B------:R-:W-:Y:S01]  /*8e50*/  F2FP.F16.F32.PACK_AB R177, R179, R178 ;  /* 0x000000b2b3b1723e */ /* 0x000fe200000000ff */
[----:B------:R-:W-:Y:S01]  /*8e60*/  STSM.16.MT88.4 [R3+0xa800], R152 ;  /* 0x00a8009803007844 */ /* 0x000fe20000004200 */
        /* <DEDUP_REMOVED lines=16> */
[----:B------:R-:W-:Y:S02]  /*8f70*/  F2FP.F16.F32.PACK_AB R209, R211, R210 ;  /* 0x000000d2d3d1723e */ /* 0x000fe400000000ff */
[----:B------:R-:W-:Y:S01]  /*8f80*/  F2FP.F16.F32.PACK_AB R210, R213, R212 ;  /* 0x000000d4d5d2723e */ /* 0x000fe200000000ff */
[----:B------:R-:W-:Y:S01]  /*8f90*/  STSM.16.MT88.4 [R3+0xc000], R200 ;  /* 0x00c000c803007844 */ /* 0x000fe20000004200 */
[----:B------:R-:W-:Y:S02]  /*8fa0*/  F2FP.F16.F32.PACK_AB R211, R215, R214 ;  /* 0x000000d6d7d3723e */ /* 0x000fe400000000ff */
[----:B------:R-:W-:Y:S02]  /*8fb0*/  F2FP.F16.F32.PACK_AB R57, R59, R58 ;  /* 0x0000003a3b39723e */ /* 0x000fe400000000ff */
[----:B------:R-:W-:Y:S01]  /*8fc0*/  F2FP.F16.F32.PACK_AB R58, R61, R60 ;  /* 0x0000003c3d3a723e */ /* 0x000fe200000000ff */
[----:B------:R-:W-:Y:S01]  /*8fd0*/  STSM.16.MT88.4 [R3+0x11000], R208 ;  /* 0x011000d003007844 */ /* 0x000fe20000004200 */
[----:B------:R-:W-:-:S02]  /*8fe0*/  F2FP.F16.F32.PACK_AB R59, R63, R62 ;  /* 0x0000003e3f3b723e */ /* 0x000fc400000000ff */
[----:B------:R-:W-:Y:S02]  /*8ff0*/  F2FP.F16.F32.PACK_AB R97, R99, R98 ;  /* 0x000000626361723e */ /* 0x000fe400000000ff */
[----:B------:R-:W-:Y:S01]  /*9000*/  F2FP.F16.F32.PACK_AB R98, R101, R100 ;  /* 0x000000646562723e */ /* 0x000fe200000000ff */
[----:B------:R-:W-:Y:S01]  /*9010*/  STSM.16.MT88.4 [R3], R56 ;  /* 0x0000003803007844 */ /* 0x000fe20000004200 */
[----:B------:R-:W-:Y:S02]  /*9020*/  F2FP.F16.F32.PACK_AB R99, R103, R102 ;  /* 0x000000666763723e */ /* 0x000fe400000000ff */
        /* <DEDUP_REMOVED lines=32> */
[----:B--2---:R-:W-:-:S03]  /*9230*/  ISETP.NE.U32.AND P0, PT, R6, RZ, PT ;  /* 0x000000ff0600720c */ /* 0x004fc60003f05070 */
[----:B------:R2:W-:Y:S01]  /*9240*/  STSM.16.MT88.4 [R3+0x7000], R128 ;  /* 0x0070008003007844 */ /* 0x0005e20000004200 */
[----:B------:R-:W-:Y:S01]  /*9250*/  BAR.SYNC.DEFER_BLOCKING 0x1, 0x100 ;  /* 0x0044000000007b1d */ /* 0x000fe20000010000 */
[----:B------:R-:W-:Y:S01]  /*9260*/  ISETP.NE.AND.EX P0, PT, R7, RZ, PT, P0 ;  /* 0x000000ff0700720c */ /* 0x000fe20003f05300 */
[----:B---3--:R-:W-:-:S06]  /*9270*/  IMAD.WIDE R6, R233, 0x4, R4 ;  /* 0x00000004e9067825 */ /* 0x008fcc00078e0204 */
[----:B------:R-:W3:Y:S06]  /*9280*/  LDC.64 R4, c[0x0][0x878] ;  /* 0x00021e00ff047b82 */ /* 0x000eec0000000a00 */
[----:B------:R-:W4:Y:S01]  /*9290*/  @P0 LDG.E R9, desc[UR8][R6.64] ;  /* 0x0000000806090981 */ /* 0x000f22000c1e1900 */
[----:B------:R-:W-:Y:S01]  /*92a0*/  LOP3.LUT R11, R11, 0xffffffe0, RZ, 0xc0, !PT ;  /* 0xffffffe00b0b7812 */ /* 0x000fe200078ec0ff */
[----:B------:R-:W-:Y:S01]  /*92b0*/  ULDC UR5, c[0x0][0x808] ;  /* 0x0002020000057ab9 */ /* 0x000fe20000000800 */
[----:B------:R-:W0:Y:S01]  /*92c0*/  S2UR UR7, SR_CTAID.Y ;  /* 0x00000000000779c3 */ /* 0x000e220000002600 */
[----:B------:R-:W-:Y:S01]  /*92d0*/  IMAD.U32 R8, RZ, RZ, UR5 ;  /* 0x00000005ff087e24 */ /* 0x000fe2000f8e00ff */
[----:B---3--:R-:W-:Y:S01]  /*92e0*/  ISETP.NE.U32.AND P1, PT, R4, RZ, PT ;  /* 0x000000ff0400720c */ /* 0x008fe20003f25070 */
[----:B------:R-:W-:-:S02]  /*92f0*/  IMAD.IADD R11, R2, 0x1, -R11 ;  /* 0x00000001020b7824 */ /* 0x000fc400078e0a0b */
[----:B------:R-:W-:Y:S01]  /*9300*/  IMAD.SHL.U32 R2, R0, 0x40, RZ ;  /* 0x0000004000027824 */ /* 0x000fe200078e00ff */
[----:B------:R-:W-:Y:S01]  /*9310*/  ISETP.NE.AND.EX P1, PT, R5, RZ, PT, P1 ;  /* 0x000000ff0500720c */ /* 0x000fe20003f25310 */
[----:B------:R-:W-:Y:S01]  /*9320*/  IMAD.SHL.U32 R28, R11, 0x8, RZ ;  /* 0x000000080b1c7824 */ /* 0x000fe200078e00ff */
[----:B------:R-:W-:Y:S02]  /*9330*/  SHF.R.S32.HI R10, RZ, 0x1f, R11 ;  /* 0x0000001fff0a7819 */ /* 0x000fe4000001140b */
[----:B--2---:R-:W-:Y:S02]  /*9340*/  LOP3.LUT R3, R2, 0x1c0, RZ, 0xc0, !PT ;  /* 0x000001c002037812 */ /* 0x004fe400078ec0ff */
[----:B------:R-:W-:Y:S02]  /*9350*/  LEA.HI R10, R10, R11, RZ, 0x3 ;  /* 0x0000000b0a0a7211 */ /* 0x000fe400078f18ff */
[----:B------:R-:W-:Y:S02]  /*9360*/  LOP3.LUT R2, R3, 0x38, R28, 0xf8, !PT ;  /* 0x0000003803027812 */ /* 0x000fe400078ef81c */
[----:B------:R-:W-:-:S03]  /*9370*/  SHF.R.U32.HI R3, RZ, 0x3, R3 ;  /* 0x00000003ff037819 */ /* 0x000fc60000011603 */
[----:B------:R-:W2:Y:S01]  /*9380*/  @P1 LDC.64 R4, c[0x0][0x878] ;  /* 0x00021e00ff041b82 */ /* 0x000ea20000000a00 */
[----:B------:R-:W-:Y:S02]  /*9390*/  LOP3.LUT R3, R2, R3, RZ, 0x3c, !PT ;  /* 0x0000000302037212 */ /* 0x000fe400078e3cff */
[----:B------:R-:W-:-:S05]  /*93a0*/  SHF.R.S32.HI R10, RZ, 0x3, R10 ;  /* 0x00000003ff0a7819 */ /* 0x000fca000001140a */
[----:B------:R-:W-:Y:S01]  /*93b0*/  IMAD R10, R10, 0x1400, R3 ;  /* 0x000014000a0a7824 */ /* 0x000fe200078e0203 */
[----:B------:R-:W-:Y:S01]  /*93c0*/  CS2R R2, SRZ ;  /* 0x0000000000027805 */ /* 0x000fe2000001ff00 */
[----:B--2---:R-:W-:-:S05]  /*93d0*/  @P1 IMAD.WIDE R4, R233, 0x4, R4 ;  /* 0x00000004e9041825 */ /* 0x004fca00078e0204 */
[----:B------:R2:W5:Y:S01]  /*93e0*/  @P1 LDG.E R8, desc[UR8][R4.64] ;  /* 0x0000000804081981 */ /* 0x000562000c1e1900 */
[----:B----4-:R-:W-:Y:S01]  /*93f0*/  @P0 SHF.R.S32.HI R12, RZ, 0x1f, R9 ;  /* 0x0000001fff0c0819 */ /* 0x010fe20000011409 */
[----:B012---:R-:W-:Y:S06]  /*9400*/  @P1 BRA `(.L_x_136) ;  /* 0x0000000000141947 */ /* 0x007fec0003800000 */
[----:B------:R-:W-:Y:S05]  /*9410*/  @!P0 BRA `(.L_x_136) ;  /* 0x0000000000108947 */ /* 0x000fea0003800000 */
[----:B------:R-:W-:Y:S02]  /*9420*/  ULDC.64 UR8, c[0x0][0x208] ;  /* 0x0000820000087ab9 */ /* 0x000fe40000000a00 */
[----:B------:R-:W2:Y:S04]  /*9430*/  LDG.E R5, desc[UR8][R6.64] ;  /* 0x0000000806057981 */ /* 0x000ea8000c1e1900 */
[----:B-----5:R-:W2:Y:S02]  /*9440*/  LDG.E R8, desc[UR8][R6.64+0x4] ;  /* 0x0000040806087981 */ /* 0x020ea4000c1e1900 */
[----:B--2---:R-:W-:-:S07]  /*9450*/  IMAD.IADD R8, R8, 0x1, -R5 ;  /* 0x0000000108087824 */ /* 0x004fce00078e0a05 */
.L_x_136:
[----:B-----5:R-:W-:Y:S01]  /*9460*/  IMAD R8, R39, -0x50, R8 ;  /* 0xffffffb027087824 */ /* 0x020fe200078e0208 */
[----:B------:R-:W-:Y:S01]  /*9470*/  LEA R30, R10, UR4, 0x1 ;  /* 0x000000040a1e7c11 */ /* 0x000fe2000f8e08ff */
[----:B------:R-:W-:Y:S01]  /*9480*/  @P0 IMAD.MOV.U32 R2, RZ, RZ, R9 ;  /* 0x000000ffff020224 */ /* 0x000fe200078e0009 */
[----:B------:R-:W-:Y:S01]  /*9490*/  USHF.R.S32.HI UR8, URZ, 0x1f, UR7 ;  /* 0x0000001f3f087899 */ /* 0x000fe20008011407 */
[----:B------:R-:W-:Y:S01]  /*94a0*/  @P0 IMAD.MOV.U32 R3, RZ, RZ, R12 ;  /* 0x000000ffff030224 */ /* 0x000fe200078e000c */
[----:B------:R-:W-:Y:S01]  /*94b0*/  VIMNMX R52, R8, 0x50, PT ;  /* 0x0000005008347848 */ /* 0x000fe20003fe0100 */
[----:B------:R0:W1:Y:S01]  /*94c0*/  LDS.128 R40, [R30+0xa400] ;  /* 0x00a400001e287984 */ /* 0x0000620000000c00 */
[C---:B------:R-:W-:Y:S01]  /*94d0*/  VIADD R32, R0.reuse, 0x18 ;  /* 0x0000001800207836 */ /* 0x040fe20000000000 */
[C---:B------:R-:W-:Y:S01]  /*94e0*/  IADD3 R2, P1, R0.reuse, R2, RZ ;  /* 0x0000000200027210 */ /* 0x040fe20007f3e0ff */
[C---:B------:R-:W-:Y:S01]  /*94f0*/  VIADD R29, R0.reuse, 0x8 ;  /* 0x00000008001d7836 */ /* 0x040fe20000000000 */
[----:B------:R0:W2:Y:S01]  /*9500*/  LDS.128 R4, [R30+0x1000] ;  /* 0x001000001e047984 */ /* 0x0000a20000000c00 */
[----:B------:R-:W-:Y:S01]  /*9510*/  VIADD R31, R0, 0x10 ;  /* 0x00000010001f7836 */ /* 0x000fe20000000000 */
[-C--:B------:R-:W-:Y:S01]  /*9520*/  ISETP.GE.AND P2, PT, R32, R52.reuse, PT ;  /* 0x000000342000720c */ /* 0x080fe20003f46270 */
[----:B------:R-:W-:Y:S01]  /*9530*/  IMAD R34, R36, UR8, RZ ;  /* 0x0000000824227c24 */ /* 0x000fe2000f8e02ff */
[----:B------:R0:W3:Y:S01]  /*9540*/  LDS.128 R8, [R30+0x1400] ;  /* 0x001400001e087984 */ /* 0x0000e20000000c00 */
[----:B------:R-:W4:Y:S01]  /*9550*/  LDC.64 R32, c[0x0][0x820] ;  /* 0x00020800ff207b82 */ /* 0x000f220000000a00 */
[CC--:B------:R-:W-:Y:S01]  /*9560*/  ISETP.GE.AND P4, PT, R0.reuse, R52.reuse, PT ;  /* 0x000000340000720c */ /* 0x0c0fe20003f86270 */
[----:B------:R-:W-:Y:S01]  /*9570*/  ULDC UR6, c[0x0][0x83c] ;  /* 0x00020f0000067ab9 */ /* 0x000fe20000000800 */
[----:B------:R0:W0:Y:S01]  /*9580*/  LDS.128 R12, [R30+0x1800] ;  /* 0x001800001e0c7984 */ /* 0x0000220000000c00 */
[-C--:B------:R-:W-:Y:S01]  /*9590*/  ISETP.GE.AND P6, PT, R29, R52.reuse, PT ;  /* 0x000000341d00720c */ /* 0x080fe20003fc6270 */
[----:B------:R-:W-:Y:S01]  /*95a0*/  IMAD R37, R37, UR7, R34 ;  /* 0x0000000725257c24 */ /* 0x000fe2000f8e0222 */
[--C-:B------:R-:W-:Y:S01]  /*95b0*/  SHF.R.S32.HI R29, RZ, 0x1f, R28.reuse ;  /* 0x0000001fff1d7819 */ /* 0x100fe2000001141c */
[----:B------:R0:W0:Y:S01]  /*95c0*/  LDS.128 R16, [R30+0x1c00] ;  /* 0x001c00001e107984 */ /* 0x0000220000000c00 */
[----:B------:R-:W-:Y:S01]  /*95d0*/  SHF.R.S32.HI R50, RZ, 0x1f, R233 ;  /* 0x0000001fff327819 */ /* 0x000fe200000114e9 */
[----:B------:R-:W-:Y:S01]  /*95e0*/  ULDC.64 UR4, c[0x0][0x858] ;  /* 0x0002160000047ab9 */ /* 0x000fe20000000a00 */
[C---:B------:R-:W-:Y:S01]  /*95f0*/  LEA.HI.X.SX32 R3, R0.reuse, R3, 0x1, P1 ;  /* 0x0000000300037211 */ /* 0x040fe200008f0eff */
[----:B------:R0:W0:Y:S01]  /*9600*/  LDS.128 R20, [R30+0x2000] ;  /* 0x002000001e147984 */ /* 0x0000220000000c00 */
[-C--:B------:R-:W-:Y:S01]  /*9610*/  ISETP.GE.AND P3, PT, R31, R52.reuse, PT ;  /* 0x000000341f00720c */ /* 0x080fe20003f66270 */
[----:B------:R-:W-:Y:S01]  /*9620*/  VIADD R31, R0, 0x20 ;  /* 0x00000020001f7836 */ /* 0x000fe20000000000 */
[----:B------:R-:W-:Y:S01]  /*9630*/  ISETP.GE.OR P1, PT, R28, UR6, P4 ;  /* 0x000000061c007c0c */ /* 0x000fe2000a726670 */
[----:B------:R0:W0:Y:S01]  /*9640*/  LDS.128 R24, [R30+0x2400] ;  /* 0x002400001e187984 */ /* 0x0000220000000c00 */
[----:B------:R-:W-:Y:S01]  /*9650*/  SEL R50, R50, RZ, !P0 ;  /* 0x000000ff32327207 */ /* 0x000fe20004000000 */
[----:B------:R-:W-:Y:S01]  /*9660*/  IMAD.WIDE.U32 R34, R36, UR7, R28 ;  /* 0x0000000724227c25 */ /* 0x000fe2000f8e001c */
[----:B------:R-:W-:Y:S01]  /*9670*/  ISETP.GE.AND P5, PT, R31, R52, PT ;  /* 0x000000341f00720c */ /* 0x000fe20003fa6270 */
[----:B------:R-:W-:Y:S01]  /*9680*/  BSSY B1, `(.L_x_137) ;  /* 0x0000019000017945 */ /* 0x000fe20003800000 */
[----:B------:R-:W-:Y:S01]  /*9690*/  SEL R233, R233, RZ, !P0 ;  /* 0x000000ffe9e97207 */ /* 0x000fe20004000000 */
[----:B------:R-:W-:Y:S01]  /*96a0*/  IMAD.IADD R35, R35, 0x1, R37 ;  /* 0x0000000123237824 */ /* 0x000fe200078e0225 */
[----:B------:R-:W-:Y:S01]  /*96b0*/  P2R R51, PR, RZ, 0x40 ;  /* 0x00000040ff337803 */ /* 0x000fe20000000000 */
[----:B------:R-:W-:Y:S01]  /*96c0*/  IMAD R31, R50, UR4, RZ ;  /* 0x00000004321f7c24 */ /* 0x000fe2000f8e02ff */
[----:B------:R-:W-:Y:S01]  /*96d0*/  P2R R53, PR, RZ, 0x8 ;  /* 0x00000008ff357803 */ /* 0x000fe20000000000 */
[----:B------:R-:W-:Y:S01]  /*96e0*/  IMAD.WIDE.U32 R34, R233, UR4, R34 ;  /* 0x00000004e9227c25 */ /* 0x000fe2000f8e0022 */
[----:B------:R-:W-:-:S02]  /*96f0*/  P2R R54, PR, RZ, 0x4 ;  /* 0x00000004ff367803 */ /* 0x000fc40000000000 */
[----:B------:R-:W-:Y:S01]  /*9700*/  ISETP.GE.OR P0, PT, R28, UR6, P6 ;  /* 0x000000061c007c0c */ /* 0x000fe2000b706670 */
[----:B------:R-:W-:Y:S02]  /*9710*/  IMAD R31, R233, UR5, R31 ;  /* 0x00000005e91f7c24 */ /* 0x000fe4000f8e021f */
[----:B------:R-:W-:-:S04]  /*9720*/  IMAD.WIDE R2, R39, 0x50, R2 ;  /* 0x0000005027027825 */ /* 0x000fc800078e0202 */
[----:B------:R-:W-:Y:S01]  /*9730*/  IMAD.IADD R37, R35, 0x1, R31 ;  /* 0x0000000123257824 */ /* 0x000fe200078e021f */
[----:B-12---:R-:W-:Y:S06]  /*9740*/  @P1 BRA `(.L_x_138) ;  /* 0x0000000000301947 */ /* 0x006fec0003800000 */
[----:B------:R-:W1:Y:S01]  /*9750*/  LDS.128 R44, [R30+0xa000] ;  /* 0x00a000001e2c7984 */ /* 0x000e620000000c00 */
[----:B------:R-:W-:Y:S01]  /*9760*/  ULDC.64 UR4, c[0x0][0x848] ;  /* 0x0002120000047ab9 */ /* 0x000fe20000000a00 */
[----:B------:R-:W-:Y:S01]  /*9770*/  IMAD.MOV.U32 R36, RZ, RZ, R34 ;  /* 0x000000ffff247224 */ /* 0x000fe200078e0022 */
[----:B------:R-:W-:Y:S01]  /*9780*/  ULDC.64 UR10, c[0x0][0x208] ;  /* 0x00008200000a7ab9 */ /* 0x000fe20000000a00 */
[----:B------:R-:W-:Y:S02]  /*9790*/  IMAD R31, R3, UR4, RZ ;  /* 0x00000004031f7c24 */ /* 0x000fe4000f8e02ff */
[----:B------:R-:W-:-:S04]  /*97a0*/  IMAD.WIDE.U32 R38, R2, UR4, R36 ;  /* 0x0000000402267c25 */ /* 0x000fc8000f8e0024 */
[----:B------:R-:W-:Y:S01]  /*97b0*/  IMAD R31, R2, UR5, R31 ;  /* 0x00000005021f7c24 */ /* 0x000fe2000f8e021f */
[----:B------:R-:W-:Y:S02]  /*97c0*/  ULDC.64 UR4, c[0x0][0x830] ;  /* 0x00020c0000047ab9 */ /* 0x000fe40000000a00 */
[----:B------:R-:W-:Y:S01]  /*97d0*/  LEA R48, P1, R38, UR4, 0x1 ;  /* 0x0000000426307c11 */ /* 0x000fe2000f8208ff */
[----:B------:R-:W-:-:S05]  /*97e0*/  IMAD.IADD R31, R39, 0x1, R31 ;  /* 0x00000001271f7824 */ /* 0x000fca00078e021f */
[----:B------:R-:W-:-:S05]  /*97f0*/  LEA.HI.X R49, R38, UR5, R31, 0x1, P1 ;  /* 0x0000000526317c11 */ /* 0x000fca00088f0c1f */
[----:B-1----:R1:W-:Y:S02]  /*9800*/  STG.E.128 desc[UR10][R48.64], R44 ;  /* 0x0000002c30007986 */ /* 0x0023e4000c101d0a */
.L_x_138:
[----:B------:R-:W-:Y:S05]  /*9810*/  BSYNC B1 ;  /* 0x0000000000017941 */ /* 0x000fea0003800000 */
.L_x_137:
[----:B------:R-:W-:Y:S04]  /*9820*/  BSSY B1, `(.L_x_139) ;  /* 0x0000010000017945 */ /* 0x000fe80003800000 */
[----:B------:R-:W-:Y:S05]  /*9830*/  @P0 BRA `(.L_x_140) ;  /* 0x0000000000380947 */ /* 0x000fea0003800000 */
[----:B------:R-:W-:Y:S01]  /*9840*/  IADD3 R31, P0, R2, 0x8, RZ ;  /* 0x00000008021f7810 */ /* 0x000fe20007f1e0ff */
[----:B------:R-:W-:Y:S01]  /*9850*/  ULDC.64 UR4, c[0x0][0x848] ;  /* 0x0002120000047ab9 */ /* 0x000fe20000000a00 */
[----:B------:R-:W-:Y:S01]  /*9860*/  IMAD.MOV.U32 R39, RZ, RZ, R37 ;  /* 0x000000ffff277224 */ /* 0x000fe200078e0025 */
[----:B------:R-:W-:Y:S02]  /*9870*/  ULDC.64 UR10, c[0x0][0x208] ;  /* 0x00008200000a7ab9 */ /* 0x000fe40000000a00 */
[----:B------:R-:W-:-:S04]  /*9880*/  IMAD.X R38, RZ, RZ, R3, P0 ;  /* 0x000000ffff267224 */ /* 0x000fc800000e0603 */
[----:B-1----:R-:W-:Y:S02]  /*9890*/  IMAD R44, R38, UR4, RZ ;  /* 0x00000004262c7c24 */ /* 0x002fe4000f8e02ff */
[----:B------:R-:W-:-:S04]  /*98a0*/  IMAD.MOV.U32 R38, RZ, RZ, R34 ;  /* 0x000000ffff267224 */ /* 0x000fc800078e0022 */
[----:B------:R-:W-:-:S04]  /*98b0*/  IMAD.WIDE.U32 R38, R31, UR4, R38 ;  /* 0x000000041f267c25 */ /* 0x000fc8000f8e0026 */
[----:B------:R-:W-:Y:S01]  /*98c0*/  IMAD R31, R31, UR5, R44 ;  /* 0x000000051f1f7c24 */ /* 0x000fe2000f8e022c */
[----:B------:R-:W-:Y:S02]  /*98d0*/  ULDC.64 UR4, c[0x0][0x830] ;  /* 0x00020c0000047ab9 */ /* 0x000fe40000000a00 */
[----:B------:R-:W-:Y:S01]  /*98e0*/  LEA R44, P0, R38, UR4, 0x1 ;  /* 0x00000004262c7c11 */ /* 0x000fe2000f8008ff */
[----:B------:R-:W-:-:S05]  /*98f0*/  IMAD.IADD R31, R39, 0x1, R31 ;  /* 0x00000001271f7824 */ /* 0x000fca00078e021f */
[----:B------:R-:W-:-:S05]  /*9900*/  LEA.HI.X R45, R38, UR5, R31, 0x1, P0 ;  /* 0x00000005262d7c11 */ /* 0x000fca00080f0c1f */
[----:B------:R2:W-:Y:S02]  /*9910*/  STG.E.128 desc[UR10][R44.64], R40 ;  /* 0x000000282c007986 */ /* 0x0005e4000c101d0a */
.L_x_140:
[----:B------:R-:W-:Y:S05]  /*9920*/  BSYNC B1 ;  /* 0x0000000000017941 */ /* 0x000fea0003800000 */
.L_x_139:
[----:B--2---:R2:W0:Y:S01]  /*9930*/  LDS.128 R40, [R30+0xa800] ;  /* 0x00a800001e287984 */ /* 0x0044220000000c00 */
[C---:B------:R-:W-:Y:S01]  /*9940*/  ISETP.GE.OR P1, PT, R28.reuse, UR6, P3 ;  /* 0x000000061c007c0c */ /* 0x040fe20009f26670 */
[----:B------:R-:W-:Y:S01]  /*9950*/  BSSY B1, `(.L_x_141) ;  /* 0x0000011000017945 */ /* 0x000fe20003800000 */
[----:B------:R-:W-:-:S11]  /*9960*/  ISETP.GE.OR P0, PT, R28, UR6, P2 ;  /* 0x000000061c007c0c */ /* 0x000fd60009706670 */
[----:B--2---:R-:W-:Y:S05]  /*9970*/  @P1 BRA `(.L_x_142) ;  /* 0x0000000000381947 */ /* 0x004fea0003800000 */
        /* <DEDUP_REMOVED lines=13> */
[----:B0-----:R2:W-:Y:S02]  /*9a50*/  STG.E.128 desc[UR10][R44.64], R40 ;  /* 0x000000282c007986 */ /* 0x0015e4000c101d0a */
.L_x_142:
[----:B------:R-:W-:Y:S05]  /*9a60*/  BSYNC B1 ;  /* 0x0000000000017941 */ /* 0x000fea0003800000 */
.L_x_141:
[----:B0-2---:R0:W2:Y:S01]  /*9a70*/  LDS.128 R40, [R30+0xac00] ;  /* 0x00ac00001e287984 */ /* 0x0050a20000000c00 */
[----:B------:R-:W-:Y:S01]  /*9a80*/  BSSY B1, `(.L_x_143) ;  /* 0x0000011000017945 */ /* 0x000fe20003800000 */
[----:B------:R-:W-:-:S03]  /*9a90*/  VIADD R31, R0, 0x28 ;  /* 0x00000028001f7836 */ /* 0x000fc60000000000 */
[----:B------:R-:W-:Y:S05]  /*9aa0*/  @P0 BRA `(.L_x_144) ;  /* 0x0000000000380947 */ /* 0x000fea0003800000 */
[----:B-1----:R-:W-:Y:S01]  /*9ab0*/  IADD3 R45, P0, R2, 0x18, RZ ;  /* 0x00000018022d7810 */ /* 0x002fe20007f1e0ff */
[----:B------:R-:W-:Y:S01]  /*9ac0*/  ULDC.64 UR4, c[0x0][0x848] ;  /* 0x0002120000047ab9 */ /* 0x000fe20000000a00 */
[----:B------:R-:W-:Y:S01]  /*9ad0*/  IMAD.MOV.U32 R39, RZ, RZ, R37 ;  /* 0x000000ffff277224 */ /* 0x000fe200078e0025 */
[----:B------:R-:W-:Y:S02]  /*9ae0*/  ULDC.64 UR10, c[0x0][0x208] ;  /* 0x00008200000a7ab9 */ /* 0x000fe40000000a00 */
[----:B------:R-:W-:-:S04]  /*9af0*/  IMAD.X R38, RZ, RZ, R3, P0 ;  /* 0x000000ffff267224 */ /* 0x000fc800000e0603 */
[----:B------:R-:W-:Y:S02]  /*9b00*/  IMAD R44, R38, UR4, RZ ;  /* 0x00000004262c7c24 */ /* 0x000fe4000f8e02ff */
[----:B------:R-:W-:-:S04]  /*9b10*/  IMAD.MOV.U32 R38, RZ, RZ, R34 ;  /* 0x000000ffff267224 */ /* 0x000fc800078e0022 */
[----:B------:R-:W-:-:S04]  /*9b20*/  IMAD.WIDE.U32 R38, R45, UR4, R38 ;  /* 0x000000042d267c25 */ /* 0x000fc8000f8e0026 */
[----:B------:R-:W-:Y:S01]  /*9b30*/  IMAD R45, R45, UR5, R44 ;  /* 0x000000052d2d7c24 */ /* 0x000fe2000f8e022c */
[----:B------:R-:W-:Y:S02]  /*9b40*/  ULDC.64 UR4, c[0x0][0x830] ;  /* 0x00020c0000047ab9 */ /* 0x000fe40000000a00 */
[----:B------:R-:W-:Y:S01]  /*9b50*/  LEA R44, P0, R38, UR4, 0x1 ;  /* 0x00000004262c7c11 */ /* 0x000fe2000f8008ff */
[----:B------:R-:W-:-:S05]  /*9b60*/  IMAD.IADD R39, R39, 0x1, R45 ;  /* 0x0000000127277824 */ /* 0x000fca00078e022d */
[----:B------:R-:W-:-:S05]  /*9b70*/  LEA.HI.X R45, R38, UR5, R39, 0x1, P0 ;  /* 0x00000005262d7c11 */ /* 0x000fca00080f0c27 */
[----:B--2---:R1:W-:Y:S02]  /*9b80*/  STG.E.128 desc[UR10][R44.64], R40 ;  /* 0x000000282c007986 */ /* 0x0043e4000c101d0a */
.L_x_144:
[----:B------:R-:W-:Y:S05]  /*9b90*/  BSYNC B1 ;  /* 0x0000000000017941 */ /* 0x000fea0003800000 */
.L_x_143:
[----:B-12---:R1:W2:Y:S01]  /*9ba0*/  LDS.128 R40, [R30+0xb000] ;  /* 0x00b000001e287984 */ /* 0x0062a20000000c00 */
[----:B------:R-:W-:Y:S01]  /*9bb0*/  ISETP.GE.OR P0, PT, R28, UR6, P5 ;  /* 0x000000061c007c0c */ /* 0x000fe2000af06670 */
[----:B------:R-:W-:Y:S01]  /*9bc0*/  BSSY B1, `(.L_x_145) ;  /* 0x0000011000017945 */ /* 0x000fe20003800000 */
[----:B------:R-:W-:-:S11]  /*9bd0*/  ISETP.GE.AND P3, PT, R31, R52, PT ;  /* 0x000000341f00720c */ /* 0x000fd60003f66270 */
[----:B-1----:R-:W-:Y:S05]  /*9be0*/  @P0 BRA `(.L_x_146) ;  /* 0x0000000000380947 */ /* 0x002fea0003800000 */
[----:B------:R-:W-:Y:S01]  /*9bf0*/  IADD3 R31, P0, R2, 0x20, RZ ;  /* 0x00000020021f7810 */ /* 0x000fe20007f1e0ff */
        /* <DEDUP_REMOVED lines=13> */
.L_x_146:
[----:B------:R-:W-:Y:S05]  /*9cd0*/  BSYNC B1 ;  /* 0x0000000000017941 */ /* 0x000fea0003800000 */
.L_x_145:
[----:B-12---:R1:W2:Y:S01]  /*9ce0*/  LDS.128 R40, [R30+0xb400] ;  /* 0x00b400001e287984 */ /* 0x0062a20000000c00 */
[----:B------:R-:W-:Y:S01]  /*9cf0*/  ISETP.GE.OR P0, PT, R28, UR6, P3 ;  /* 0x000000061c007c0c */ /* 0x000fe20009f06670 */
[----:B------:R-:W-:Y:S01]  /*9d00*/  BSSY B1, `(.L_x_147) ;  /* 0x0000011000017945 */ /* 0x000fe20003800000 */
[----:B------:R-:W-:-:S11]  /*9d10*/  VIADD R31, R0, 0x30 ;  /* 0x00000030001f7836 */ /* 0x000fd60000000000 */
        /* <DEDUP_REMOVED lines=15> */
.L_x_148:
[----:B------:R-:W-:Y:S05]  /*9e10*/  BSYNC B1 ;  /* 0x0000000000017941 */ /* 0x000fea0003800000 */
.L_x_147:
[----:B-12---:R1:W2:Y:S01]  /*9e20*/  LDS.128 R40, [R30+0xb800] ;  /* 0x00b800001e287984 */ /* 0x0062a20000000c00 */
[----:B------:R-:W-:Y:S01]  /*9e30*/  ISETP.GE.AND P2, PT, R31, R52, PT ;  /* 0x000000341f00720c */ /* 0x000fe20003f46270 */
[----:B------:R-:W-:Y:S01]  /*9e40*/  BSSY B1, `(.L_x_149) ;  /* 0x0000012000017945 */ /* 0x000fe20003800000 */
[----:B------:R-:W-:Y:S02]  /*9e50*/  VIADD R31, R0, 0x38 ;  /* 0x00000038001f7836 */ /* 0x000fe40000000000 */
[----:B------:R-:W-:-:S13]  /*9e60*/  ISETP.GE.OR P0, PT, R28, UR6, P2 ;  /* 0x000000061c007c0c */ /* 0x000fda0009706670 */
        /* <DEDUP_REMOVED lines=15> */
.L_x_150:
[----:B------:R-:W-:Y:S05]  /*9f60*/  BSYNC B1 ;  /* 0x0000000000017941 */ /* 0x000fea0003800000 */
.L_x_149:
        /* <DEDUP_REMOVED lines=20> */
.L_x_152:
[----:B------:R-:W-:Y:S05]  /*a0b0*/  BSYNC B1 ;  /* 0x0000000000017941 */ /* 0x000fea0003800000 */
.L_x_151:
[----:B-12---:R1:W2:Y:S01]  /*a0c0*/  LDS.128 R40, [R30+0xc000] ;  /* 0x00c000001e287984 */ /* 0x0062a20000000c00 */
[----:B------:R-:W-:Y:S01]  /*a0d0*/  ISETP.GE.AND P0, PT, R46, R52, PT ;  /* 0x000000342e00720c */ /* 0x000fe20003f06270 */
[----:B------:R-:W-:Y:S01]  /*a0e0*/  BSSY B1, `(.L_x_153) ;  /* 0x0000012000017945 */ /* 0x000fe20003800000 */
[----:B----4-:R-:W-:Y:S02]  /*a0f0*/  IMAD R48, R32, UR8, RZ ;  /* 0x0000000820307c24 */ /* 0x010fe4000f8e02ff */
        /* <DEDUP_REMOVED lines=16> */
.L_x_154:
[----:B------:R-:W-:Y:S05]  /*a200*/  BSYNC B1 ;  /* 0x0000000000017941 */ /* 0x000fea0003800000 */
.L_x_153:
[----:B-12---:R1:W2:Y:S01]  /*a210*/  LDS.128 R40, [R30+0xc400] ;  /* 0x00c400001e287984 */ /* 0x0062a20000000c00 */
[----:B------:R-:W-:Y:S01]  /*a220*/  VIADD R0, R0, 0x48 ;  /* 0x0000004800007836 */ /* 0x000fe20000000000 */
[----:B------:R-:W-:Y:S01]  /*a230*/  BSSY B1, `(.L_x_155) ;  /* 0x0000015000017945 */ /* 0x000fe20003800000 */
[----:B------:R-:W-:Y:S02]  /*a240*/  IMAD R45, R33, UR7, R48 ;  /* 0x00000007212d7c24 */ /* 0x000fe4000f8e0230 */
[----:B------:R-:W-:Y:S01]  /*a250*/  IMAD.WIDE.U32 R38, R32, UR7, R28 ;  /* 0x0000000720267c25 */ /* 0x000fe2000f8e001c */
[----:B------:R-:W-:-:S04]  /*a260*/  ISETP.GE.AND P6, PT, R0, R52, PT ;  /* 0x000000340000720c */ /* 0x000fc80003fc6270 */
[----:B------:R-:W-:Y:S02]  /*a270*/  P2R R44, PR, RZ, 0x40 ;  /* 0x00000040ff2c7803 */ /* 0x000fe40000000000 */
[----:B------:R-:W-:-:S13]  /*a280*/  ISETP.GE.OR P6, PT, R28, UR6, P6 ;  /* 0x000000061c007c0c */ /* 0x000fda000b7c6670 */
[----:B-1----:R-:W-:Y:S05]  /*a290*/  @P6 BRA `(.L_x_156) ;  /* 0x0000000000386947 */ /* 0x002fea0003800000 */
[----:B------:R-:W-:Y:S01]  /*a2a0*/  IADD3 R31, P6, R2, 0x48, RZ ;  /* 0x00000048021f7810 */ /* 0x000fe20007fde0ff */
[----:B------:R-:W-:Y:S01]  /*a2b0*/  ULDC.64 UR4, c[0x0][0x848] ;  /* 0x0002120000047ab9 */ /* 0x000fe20000000a00 */
[----:B------:R-:W-:Y:S01]  /*a2c0*/  IMAD.MOV.U32 R32, RZ, RZ, R34 ;  /* 0x000000ffff207224 */ /* 0x000fe200078e0022 */
[----:B------:R-:W-:Y:S01]  /*a2d0*/  ULDC.64 UR10, c[0x0][0x208] ;  /* 0x00008200000a7ab9 */ /* 0x000fe20000000a00 */
[----:B------:R-:W-:Y:S02]  /*a2e0*/  IMAD.MOV.U32 R33, RZ, RZ, R37 ;  /* 0x000000ffff217224 */ /* 0x000fe400078e0025 */
[----:B------:R-:W-:Y:S02]  /*a2f0*/  IMAD.X R0, RZ, RZ, R3, P6 ;  /* 0x000000ffff007224 */ /* 0x000fe400030e0603 */
[----:B------:R-:W-:-:S04]  /*a300*/  IMAD.WIDE.U32 R32, R31, UR4, R32 ;  /* 0x000000041f207c25 */ /* 0x000fc8000f8e0020 */
[----:B------:R-:W-:-:S04]  /*a310*/  IMAD R0, R0, UR4, RZ ;  /* 0x0000000400007c24 */ /* 0x000fc8000f8e02ff */
[----:B------:R-:W-:Y:S01]  /*a320*/  IMAD R31, R31, UR5, R0 ;  /* 0x000000051f1f7c24 */ /* 0x000fe2000f8e0200 */
[----:B------:R-:W-:Y:S02]  /*a330*/  ULDC.64 UR4, c[0x0][0x830] ;  /* 0x00020c0000047ab9 */ /* 0x000fe40000000a00 */
[----:B------:R-:W-:Y:S01]  /*a340*/  LEA R34, P6, R32, UR4, 0x1 ;  /* 0x0000000420227c11 */ /* 0x000fe2000f8c08ff */
[----:B------:R-:W-:-:S05]  /*a350*/  IMAD.IADD R31, R33, 0x1, R31 ;  /* 0x00000001211f7824 */ /* 0x000fca00078e021f */
[----:B------:R-:W-:-:S05]  /*a360*/  LEA.HI.X R35, R32, UR5, R31, 0x1, P6 ;  /* 0x0000000520237c11 */ /* 0x000fca000b0f0c1f */
[----:B--2---:R1:W-:Y:S02]  /*a370*/  STG.E.128 desc[UR10][R34.64], R40 ;  /* 0x0000002822007986 */ /* 0x0043e4000c101d0a */
.L_x_156:
[----:B------:R-:W-:Y:S05]  /*a380*/  BSYNC B1 ;  /* 0x0000000000017941 */ /* 0x000fea0003800000 */
.L_x_155:
[----:B-1----:R1:W4:Y:S01]  /*a390*/  LDS.128 R32, [R30] ;  /* 0x000000001e207984 */ /* 0x0023220000000c00 */
[----:B------:R-:W-:Y:S01]  /*a3a0*/  P2R R0, PR, RZ, 0x4 ;  /* 0x00000004ff007803 */ /* 0x000fe20000000000 */
[----:B------:R-:W-:Y:S01]  /*a3b0*/  ULDC UR6, c[0x0][0x80c] ;  /* 0x0002030000067ab9 */ /* 0x000fe20000000800 */
[----:B------:R-:W-:Y:S01]  /*a3c0*/  ISETP.NE.AND P2, PT, R51, RZ, PT ;  /* 0x000000ff3300720c */ /* 0x000fe20003f45270 */
[----:B------:R-:W-:Y:S01]  /*a3d0*/  ULDC.64 UR4, c[0x0][0x828] ;  /* 0x00020a0000047ab9 */ /* 0x000fe20000000a00 */
[C---:B------:R-:W-:Y:S01]  /*a3e0*/  ISETP.GE.OR P4, PT, R28.reuse, UR6, P4 ;  /* 0x000000061c007c0c */ /* 0x040fe2000a786670 */
[----:B------:R-:W-:Y:S01]  /*a3f0*/  IMAD.IADD R39, R39, 0x1, R45 ;  /* 0x0000000127277824 */ /* 0x000fe200078e022d */
[----:B------:R-:W-:Y:S01]  /*a400*/  P2R R29, PR, RZ, 0x2 ;  /* 0x00000002ff1d7803 */ /* 0x000fe20000000000 */
[----:B------:R-:W-:Y:S01]  /*a410*/  BSSY B1, `(.L_x_157) ;  /* 0x0000024000017945 */ /* 0x000fe20003800000 */
[----:B------:R-:W-:Y:S01]  /*a420*/  P2R R31, PR, RZ, 0x1 ;  /* 0x00000001ff1f7803 */ /* 0x000fe20000000000 */
[----:B--2---:R-:W-:Y:S01]  /*a430*/  IMAD.WIDE.U32 R40, R233, UR4, R38 ;  /* 0x00000004e9287c25 */ /* 0x004fe2000f8e0026 */
[----:B------:R-:W-:-:S02]  /*a440*/  ISETP.GE.OR P2, PT, R28, UR6, P2 ;  /* 0x000000061c007c0c */ /* 0x000fc40009746670 */
[----:B------:R-:W-:Y:S02]  /*a450*/  ISETP.NE.AND P1, PT, R53, RZ, PT ;  /* 0x000000ff3500720c */ /* 0x000fe40003f25270 */
[----:B------:R-:W-:Y:S02]  /*a460*/  ISETP.NE.AND P0, PT, R54, RZ, PT ;  /* 0x000000ff3600720c */ /* 0x000fe40003f05270 */
[----:B------:R-:W-:Y:S02]  /*a470*/  P2R R42, PR, RZ, 0x4 ;  /* 0x00000004ff2a7803 */ /* 0x000fe40000000000 */
[----:B------:R-:W-:Y:S01]  /*a480*/  ISETP.NE.AND P2, PT, R0, RZ, PT ;  /* 0x000000ff0000720c */ /* 0x000fe20003f45270 */
[----:B------:R-:W-:Y:S01]  /*a490*/  IMAD R0, R50, UR4, RZ ;  /* 0x0000000432007c24 */ /* 0x000fe2000f8e02ff */
[C---:B------:R-:W-:Y:S02]  /*a4a0*/  ISETP.GE.OR P1, PT, R28.reuse, UR6, P1 ;  /* 0x000000061c007c0c */ /* 0x040fe40008f26670 */
[----:B------:R-:W-:Y:S01]  /*a4b0*/  ISETP.GE.OR P0, PT, R28, UR6, P0 ;  /* 0x000000061c007c0c */ /* 0x000fe20008706670 */
[----:B------:R-:W-:Y:S01]  /*a4c0*/  IMAD R37, R233, UR5, R0 ;  /* 0x00000005e9257c24 */ /* 0x000fe2000f8e0200 */
[----:B------:R-:W-:-:S02]  /*a4d0*/  ISETP.NE.AND P6, PT, R44, RZ, PT ;  /* 0x000000ff2c00720c */ /* 0x000fc40003fc5270 */
[----:B------:R-:W-:Y:S01]  /*a4e0*/  P2R R43, PR, RZ, 0x2 ;  /* 0x00000002ff2b7803 */ /* 0x000fe20000000000 */
[----:B------:R-:W-:Y:S01]  /*a4f0*/  IMAD.IADD R37, R41, 0x1, R37 ;  /* 0x0000000129257824 */ /* 0x000fe200078e0225 */
[----:B------:R-:W-:Y:S02]  /*a500*/  P2R R44, PR, RZ, 0x1 ;  /* 0x00000001ff2c7803 */ /* 0x000fe40000000000 */
[----:B------:R-:W-:Y:S02]  /*a510*/  ISETP.NE.AND P1, PT, R29, RZ, PT ;  /* 0x000000ff1d00720c */ /* 0x000fe40003f25270 */
[----:B------:R-:W-:Y:S02]  /*a520*/  ISETP.NE.AND P0, PT, R31, RZ, PT ;  /* 0x000000ff1f00720c */ /* 0x000fe40003f05270 */
[C---:B------:R-:W-:Y:S02]  /*a530*/  ISETP.GE.OR P5, PT, R28.reuse, UR6, P5 ;  /* 0x000000061c007c0c */ /* 0x040fe4000afa6670 */
[----:B------:R-:W-:-:S02]  /*a540*/  ISETP.GE.OR P3, PT, R28, UR6, P3 ;  /* 0x000000061c007c0c */ /* 0x000fc40009f66670 */
[C---:B------:R-:W-:Y:S02]  /*a550*/  ISETP.GE.OR P2, PT, R28.reuse, UR6, P2 ;  /* 0x000000061c007c0c */ /* 0x040fe40009746670 */
[C---:B------:R-:W-:Y:S02]  /*a560*/  ISETP.GE.OR P1, PT, R28.reuse, UR6, P1 ;  /* 0x000000061c007c0c */ /* 0x040fe40008f26670 */
[C---:B------:R-:W-:Y:S02]  /*a570*/  ISETP.GE.OR P0, PT, R28.reuse, UR6, P0 ;  /* 0x000000061c007c0c */ /* 0x040fe40008706670 */
[----:B------:R-:W-:Y:S01]  /*a580*/  ISETP.GE.OR P6, PT, R28, UR6, P6 ;  /* 0x000000061c007c0c */ /* 0x000fe2000b7c6670 */
[----:B-1--4-:R-:W-:-:S12]  /*a590*/  @P4 BRA `(.L_x_158) ;  /* 0x00000000002c4947 */ /* 0x012fd80003800000 */
        /* <DEDUP_REMOVED lines=10> */
[----:B------:R1:W-:Y:S02]  /*a640*/  STG.E.128 desc[UR8][R38.64], R32 ;  /* 0x0000002026007986 */ /* 0x0003e4000c101d08 */
.L_x_158:
[----:B------:R-:W-:Y:S05]  /*a650*/  BSYNC B1 ;  /* 0x0000000000017941 */ /* 0x000fea0003800000 */
.L_x_157:
[----:B-1----:R1:W2:Y:S01]  /*a660*/  LDS.128 R32, [R30+0x400] ;  /* 0x000400001e207984 */ /* 0x0022a20000000c00 */
[----:B------:R-:W-:Y:S01]  /*a670*/  ISETP.NE.AND P4, PT, R42, RZ, PT ;  /* 0x000000ff2a00720c */ /* 0x000fe20003f85270 */
[----:B------:R-:W-:-:S12]  /*a680*/  BSSY B1, `(.L_x_159) ;  /* 0x0000010000017945 */ /* 0x000fd80003800000 */
        /* <DEDUP_REMOVED lines=15> */
.L_x_160:
[----:B------:R-:W-:Y:S05]  /*a780*/  BSYNC B1 ;  /* 0x0000000000017941 */ /* 0x000fea0003800000 */
.L_x_159:
[----:B-12---:R1:W2:Y:S01]  /*a790*/  LDS.128 R32, [R30+0x800] ;  /* 0x000800001e207984 */ /* 0x0062a20000000c00 */
        /* <DEDUP_REMOVED lines=17> */
.L_x_162:
[----:B------:R-:W-:Y:S05]  /*a8b0*/  BSYNC B1 ;  /* 0x0000000000017941 */ /* 0x000fea0003800000 */
.L_x_161:
[----:B0-----:R-:W0:Y:S01]  /*a8c0*/  LDS.128 R28, [R30+0xc00] ;  /* 0x000c00001e1c7984 */ /* 0x001e220000000c00 */
[----:B------:R-:W-:Y:S01]  /*a8d0*/  ISETP.NE.AND P4, PT, R44, RZ, PT ;  /* 0x000000ff2c00720c */ /* 0x000fe20003f85270 */
[----:B------:R-:W-:-:S12]  /*a8e0*/  BSSY B1, `(.L_x_163) ;  /* 0x0000010000017945 */ /* 0x000fd80003800000 */
[----:B------:R-:W-:Y:S05]  /*a8f0*/  @P4 BRA `(.L_x_164) ;  /* 0x0000000000384947 */ /* 0x000fea0003800000 */
[----:B-12---:R-:W-:Y:S01]  /*a900*/  IADD3 R35, P4, R2, 0x18, RZ ;  /* 0x0000001802237810 */ /* 0x006fe20007f9e0ff */
        /* <DEDUP_REMOVED lines=12> */
[----:B0-----:R4:W-:Y:S02]  /*a9d0*/  STG.E.128 desc[UR8][R34.64], R28 ;  /* 0x0000001c22007986 */ /* 0x0019e4000c101d08 */
.L_x_164:
[----:B------:R-:W-:Y:S05]  /*a9e0*/  BSYNC B1 ;  /* 0x0000000000017941 */ /* 0x000fea0003800000 */
.L_x_163:
[----:B------:R-:W-:Y:S04]  /*a9f0*/  BSSY B1, `(.L_x_165) ;  /* 0x0000010000017945 */ /* 0x000fe80003800000 */
[----:B------:R-:W-:Y:S05]  /*aa00*/  @P5 BRA `(.L_x_166) ;  /* 0x0000000000385947 */ /* 0x000fea0003800000 */
[----:B0---4-:R-:W-:Y:S01]  /*aa10*/  IADD3 R31, P4, R2, 0x20, RZ ;  /* 0x00000020021f7810 */ /* 0x011fe20007f9e0ff */
        /* <DEDUP_REMOVED lines=12> */
[----:B------:R0:W-:Y:S02]  /*aae0*/  STG.E.128 desc[UR8][R30.64], R4 ;  /* 0x000000041e007986 */ /* 0x0001e4000c101d08 */
.L_x_166:
[----:B------:R-:W-:Y:S05]  /*aaf0*/  BSYNC B1 ;  /* 0x0000000000017941 */ /* 0x000fea0003800000 */
.L_x_165:
[----:B------:R-:W-:Y:S04]  /*ab00*/  BSSY B1, `(.L_x_167) ;  /* 0x0000010000017945 */ /* 0x000fe80003800000 */
[----:B------:R-:W-:Y:S05]  /*ab10*/  @P3 BRA `(.L_x_168) ;  /* 0x0000000000383947 */ /* 0x000fea0003800000 */
[----:B0-----:R-:W-:Y:S01]  /*ab20*/  IADD3 R7, P3, R2, 0x28, RZ ;  /* 0x0000002802077810 */ /* 0x001fe20007f7e0ff */
        /* <DEDUP_REMOVED lines=12> */
[----:B---3--:R0:W-:Y:S02]  /*abf0*/  STG.E.128 desc[UR8][R6.64], R8 ;  /* 0x0000000806007986 */ /* 0x0081e4000c101d08 */
.L_x_168:
[----:B------:R-:W-:Y:S05]  /*ac00*/  BSYNC B1 ;  /* 0x0000000000017941 */ /* 0x000fea0003800000 */
.L_x_167:
        /* <DEDUP_REMOVED lines=16> */
.L_x_170:
[----:B------:R-:W-:Y:S05]  /*ad10*/  BSYNC B1 ;  /* 0x0000000000017941 */ /* 0x000fea0003800000 */
.L_x_169:
        /* <DEDUP_REMOVED lines=16> */
.L_x_172:
[----:B------:R-:W-:Y:S05]  /*ae20*/  BSYNC B1 ;  /* 0x0000000000017941 */ /* 0x000fea0003800000 */
.L_x_171:
        /* <DEDUP_REMOVED lines=16> */
.L_x_174:
[----:B------:R-:W-:Y:S05]  /*af30*/  BSYNC B1 ;  /* 0x0000000000017941 */ /* 0x000fea0003800000 */
.L_x_173:
[----:B------:R-:W-:Y:S05]  /*af40*/  @P6 BRA `(.L_x_117) ;  /* 0x0000003c00486947 */ /* 0x000fea0003800000 */
[----:B0-----:R-:W-:Y:S01]  /*af50*/  IADD3 R5, P0, R2, 0x48, RZ ;  /* 0x0000004802057810 */ /* 0x001fe20007f1e0ff */
[----:B------:R-:W-:Y:S01]  /*af60*/  ULDC.64 UR4, c[0x0][0x818] ;  /* 0x0002060000047ab9 */ /* 0x000fe20000000a00 */
[----:B------:R-:W-:Y:S01]  /*af70*/  IMAD.MOV.U32 R2, RZ, RZ, R40 ;  /* 0x000000ffff027224 */ /* 0x000fe200078e0028 */
[----:B------:R-:W-:Y:S02]  /*af80*/  ULDC.64 UR6, c[0x0][0x208] ;  /* 0x0000820000067ab9 */ /* 0x000fe40000000a00 */
[----:B------:R-:W-:Y:S02]  /*af90*/  IMAD.X R0, RZ, RZ, R3, P0 ;  /* 0x000000ffff007224 */ /* 0x000fe400000e0603 */
[----:B------:R-:W-:Y:S02]  /*afa0*/  IMAD.MOV.U32 R3, RZ, RZ, R37 ;  /* 0x000000ffff037224 */ /* 0x000fe400078e0025 */
[----:B------:R-:W-:Y:S02]  /*afb0*/  IMAD R0, R0, UR4, RZ ;  /* 0x0000000400007c24 */ /* 0x000fe4000f8e02ff */
[----:B------:R-:W-:-:S04]  /*afc0*/  IMAD.WIDE.U32 R2, R5, UR4, R2 ;  /* 0x0000000405027c25 */ /* 0x000fc8000f8e0002 */
[----:B------:R-:W-:Y:S01]  /*afd0*/  IMAD R5, R5, UR5, R0 ;  /* 0x0000000505057c24 */ /* 0x000fe2000f8e0200 */
[----:B------:R-:W-:Y:S02]  /*afe0*/  ULDC.64 UR4, c[0x0][0x800] ;  /* 0x0002000000047ab9 */ /* 0x000fe40000000a00 */
[----:B------:R-:W-:Y:S01]  /*aff0*/  LEA R4, P0, R2, UR4, 0x1 ;  /* 0x0000000402047c11 */ /* 0x000fe2000f8008ff */
[----:B------:R-:W-:-:S05]  /*b000*/  IMAD.IADD R3, R3, 0x1, R5 ;  /* 0x0000000103037824 */ /* 0x000fca00078e0205 */
[----:B------:R-:W-:-:S05]  /*b010*/  LEA.HI.X R5, R2, UR5, R3, 0x1, P0 ;  /* 0x0000000502057c11 */ /* 0x000fca00080f0c03 */
[----:B------:R0:W-:Y:S01]  /*b020*/  STG.E.128 desc[UR6][R4.64], R24 ;  /* 0x0000001804007986 */ /* 0x0001e2000c101d06 */
[----:B------:R-:W-:Y:S05]  /*b030*/  BRA `(.L_x_117) ;  /* 0x0000003c000c7947 */ /* 0x000fea0003800000 */
.L_x_135:
[----:B------:R-:W1:Y:S01]  /*b040*/  LDC.64 R4, c[0x0][0x870] ;  /* 0x00021c00ff047b82 */ /* 0x000e620000000a00 */
[----:B------:R-:W-:-:S07]  /*b050*/  ULDC.64 UR6, c[0x0][0x208] ;  /* 0x0000820000067ab9 */ /* 0x000fce0000000a00 */
[----:B0-----:R-:W0:Y:S01]  /*b060*/  LDC.64 R2, c[0x0][0x870] ;  /* 0x00021c00ff027b82 */ /* 0x001e220000000a00 */
[----:B------:R-:W2:Y:S01]  /*b070*/  S2R R8, SR_TID.X ;  /* 0x0000000000087919 */ /* 0x000ea20000002100 */
[----:B------:R-:W3:Y:S06]  /*b080*/  S2R R13, SR_CTAID.X ;  /* 0x00000000000d7919 */ /* 0x000eec0000002500 */
[----:B------:R-:W4:Y:S01]  /*b090*/  LDC.64 R16, c[0x0][0x820] ;  /* 0x00020800ff107b82 */ /* 0x000f220000000a00 */
[----:B-1----:R-:W-:-:S04]  /*b0a0*/  ISETP.NE.U32.AND P1, PT, R4, RZ, PT ;  /* 0x000000ff0400720c */ /* 0x002fc80003f25070 */
[----:B------:R-:W-:Y:S01]  /*b0b0*/  ISETP.NE.AND.EX P1, PT, R5, RZ, PT, P1 ;  /* 0x000000ff0500720c */ /* 0x000fe20003f25310 */
[----:B0-----:R-:W-:Y:S02]  /*b0c0*/  IMAD.WIDE R4, R233, 0x4, R2 ;  /* 0x00000004e9047825 */ /* 0x001fe400078e0202 */
[----:B------:R-:W0:Y:S10]  /*b0d0*/  LDC.64 R2, c[0x0][0x878] ;  /* 0x00021e00ff027b82 */ /* 0x000e340000000a00 */
[----:B------:R-:W3:Y:S01]  /*b0e0*/  @P1 LDG.E R9, desc[UR6][R4.64] ;  /* 0x0000000604091981 */ /* 0x000ee2000c1e1900 */
[----:B------:R-:W-:Y:S01]  /*b0f0*/  ULDC UR4, c[0x0][0x808] ;  /* 0x0002020000047ab9 */ /* 0x000fe20000000800 */
[----:B--2---:R-:W-:Y:S01]  /*b100*/  VIADD R11, R8, 0xffffff80 ;  /* 0xffffff80080b7836 */ /* 0x004fe20000000000 */
[----:B------:R-:W1:Y:S01]  /*b110*/  S2UR UR5, SR_CTAID.Y ;  /* 0x00000000000579c3 */ /* 0x000e620000002600 */
[----:B------:R-:W-:Y:S01]  /*b120*/  IMAD.U32 R0, RZ, RZ, UR4 ;  /* 0x00000004ff007e24 */ /* 0x000fe2000f8e00ff */
[----:B0-----:R-:W-:-:S04]  /*b130*/  ISETP.NE.U32.AND P0, PT, R2, RZ, PT ;  /* 0x000000ff0200720c */ /* 0x001fc80003f05070 */
[----:B------:R-:W-:-:S13]  /*b140*/  ISETP.NE.AND.EX P0, PT, R3, RZ, PT, P0 ;  /* 0x000000ff0300720c */ /* 0x000fda0003f05300 */
[----:B------:R-:W0:Y:S01]  /*b150*/  @P0 LDC.64 R2, c[0x0][0x878] ;  /* 0x00021e00ff020b82 */ /* 0x000e220000000a00 */
[----:B------:R-:W-:-:S04]  /*b160*/  SHF.R.S32.HI R8, RZ, 0x1f, R11 ;  /* 0x0000001fff087819 */ /* 0x000fc8000001140b */
[----:B------:R-:W-:-:S04]  /*b170*/  LEA.HI R8, R8, R11, RZ, 0x5 ;  /* 0x0000000b08087211 */ /* 0x000fc800078f28ff */
[----:B------:R-:W-:Y:S01]  /*b180*/  SHF.R.S32.HI R15, RZ, 0x5, R8 ;  /* 0x00000005ff0f7819 */ /* 0x000fe20000011408 */
[----:B0-----:R-:W-:Y:S01]  /*b190*/  @P0 IMAD.WIDE R6, R233, 0x4, R2 ;  /* 0x00000004e9060825 */ /* 0x001fe200078e0202 */
[----:B------:R-:W-:-:S04]  /*b1a0*/  CS2R R2, SRZ ;  /* 0x0000000000027805 */ /* 0x000fc8000001ff00 */
[----:B------:R0:W5:Y:S01]  /*b1b0*/  @P0 LDG.E R0, desc[UR6][R6.64] ;  /* 0x0000000606000981 */ /* 0x000162000c1e1900 */
[--C-:B---3--:R-:W-:Y:S01]  /*b1c0*/  @P1 SHF.R.S32.HI R3, RZ, 0x1f, R9.reuse ;  /* 0x0000001fff031819 */ /* 0x108fe20000011409 */
[----:B------:R-:W-:Y:S01]  /*b1d0*/  @P1 IMAD.MOV.U32 R2, RZ, RZ, R9 ;  /* 0x000000ffff021224 */ /* 0x000fe200078e0009 */
[----:B01--4-:R-:W-:Y:S06]  /*b1e0*/  @P0 BRA `(.L_x_175) ;  /* 0x0000000000140947 */ /* 0x013fec0003800000 */
[----:B------:R-:W-:Y:S05]  /*b1f0*/  @!P1 BRA `(.L_x_175) ;  /* 0x0000000000109947 */ /* 0x000fea0003800000 */
[----:B------:R-:W-:Y:S02]  /*b200*/  ULDC.64 UR6, c[0x0][0x208] ;  /* 0x0000820000067ab9 */ /* 0x000fe40000000a00 */
[----:B------:R-:W2:Y:S04]  /*b210*/  LDG.E R7, desc[UR6][R4.64] ;  /* 0x0000000604077981 */ /* 0x000ea8000c1e1900 */
[----:B-----5:R-:W2:Y:S02]  /*b220*/  LDG.E R0, desc[UR6][R4.64+0x4] ;  /* 0x0000040604007981 */ /* 0x020ea4000c1e1900 */
[----:B--2---:R-:W-:-:S07]  /*b230*/  IMAD.IADD R0, R0, 0x1, -R7 ;  /* 0x0000000100007824 */ /* 0x004fce00078e0a07 */
.L_x_175:
[----:B------:R-:W-:Y:S01]  /*b240*/  LOP3.LUT R4, R8, 0x1fffffe0, RZ, 0xc0, !PT ;  /* 0x1fffffe008047812 */ /* 0x000fe200078ec0ff */
[----:B------:R-:W-:Y:S01]  /*b250*/  USHF.R.S32.HI UR6, URZ, 0x1f, UR5 ;  /* 0x0000001f3f067899 */ /* 0x000fe20008011405 */
[----:B------:R-:W-:Y:S01]  /*b260*/  IADD3 R2, P0, R15, R2, RZ ;  /* 0x000000020f027210 */ /* 0x000fe20007f1e0ff */
[----:B-----5:R-:W-:Y:S01]  /*b270*/  IMAD R12, R13, -0x50, R0 ;  /* 0xffffffb00d0c7824 */ /* 0x020fe200078e0200 */
[----:B------:R-:W0:Y:S01]  /*b280*/  LDC.64 R18, c[0x0][0x850] ;  /* 0x00021400ff127b82 */ /* 0x000e220000000a00 */
[----:B------:R-:W-:Y:S01]  /*b290*/  IMAD.IADD R4, R11, 0x1, -R4 ;  /* 0x000000010b047824 */ /* 0x000fe200078e0a04 */
[C---:B------:R-:W-:Y:S01]  /*b2a0*/  LEA.HI.X.SX32 R3, R15.reuse, R3, 0x1, P0 ;  /* 0x000000030f037211 */ /* 0x040fe200000f0eff */
[C---:B------:R-:W-:Y:S01]  /*b2b0*/  VIADD R5, R15.reuse, 0x8 ;  /* 0x000000080f057836 */ /* 0x040fe20000000000 */
[-C--:B------:R-:W-:Y:S01]  /*b2c0*/  ISETP.GE.AND P0, PT, R15, R12.reuse, PT ;  /* 0x0000000c0f00720c */ /* 0x080fe20003f06270 */
[----:B------:R-:W-:Y:S01]  /*b2d0*/  IMAD.SHL.U32 R4, R4, 0x8, RZ ;  /* 0x0000000804047824 */ /* 0x000fe200078e00ff */
[----:B------:R-:W-:Y:S01]  /*b2e0*/  ULDC UR7, c[0x0][0x80c] ;  /* 0x0002030000077ab9 */ /* 0x000fe20000000800 */
[----:B------:R-:W-:Y:S01]  /*b2f0*/  IMAD R0, R16, UR6, RZ ;  /* 0x0000000610007c24 */ /* 0x000fe2000f8e02ff */
[-C--:B------:R-:W-:Y:S01]  /*b300*/  ISETP.GE.AND P6, PT, R5, R12.reuse, PT ;  /* 0x0000000c0500720c */ /* 0x080fe20003fc6270 */
[----:B------:R-:W-:Y:S01]  /*b310*/  VIADD R7, R15, 0x10 ;  /* 0x000000100f077836 */ /* 0x000fe20000000000 */
[----:B------:R-:W-:Y:S01]  /*b320*/  SHF.R.S32.HI R5, RZ, 0x1f, R4 ;  /* 0x0000001fff057819 */ /* 0x000fe20000011404 */
[----:B------:R-:W-:Y:S01]  /*b330*/  IMAD R17, R17, UR5, R0 ;  /* 0x0000000511117c24 */ /* 0x000fe2000f8e0200 */
[----:B------:R-:W-:Y:S01]  /*b340*/  SHF.R.S32.HI R0, RZ, 0x1f, R233 ;  /* 0x0000001fff007819 */ /* 0x000fe200000114e9 */
[----:B------:R-:W-:Y:S01]  /*b350*/  VIADD R9, R15, 0x18 ;  /* 0x000000180f097836 */ /* 0x000fe20000000000 */
[----:B------:R-:W-:Y:S01]  /*b360*/  ISETP.GE.OR P2, PT, R4, UR7, P0 ;  /* 0x0000000704007c0c */ /* 0x000fe20008746670 */
[----:B------:R-:W-:Y:S01]  /*b370*/  ULDC.64 UR8, c[0x0][0x828] ;  /* 0x00020a0000087ab9 */ /* 0x000fe20000000a00 */
[-C--:B------:R-:W-:Y:S01]  /*b380*/  ISETP.GE.AND P5, PT, R7, R12.reuse, PT ;  /* 0x0000000c0700720c */ /* 0x080fe20003fa6270 */
[----:B------:R-:W-:Y:S01]  /*b390*/  IMAD.WIDE.U32 R6, R16, UR5, R4 ;  /* 0x0000000510067c25 */ /* 0x000fe2000f8e0004 */
[----:B------:R-:W-:Y:S01]  /*b3a0*/  SEL R14, R0, RZ, !P1 ;  /* 0x000000ff000e7207 */ /* 0x000fe20004800000 */
[----:B------:R-:W-:Y:S01]  /*b3b0*/  BSSY B1, `(.L_x_176) ;  /* 0x000001c000017945 */ /* 0x000fe20003800000 */
[-C--:B------:R-:W-:Y:S01]  /*b3c0*/  ISETP.GE.AND P4, PT, R9, R12.reuse, PT ;  /* 0x0000000c0900720c */ /* 0x080fe20003f86270 */
[----:B------:R-:W-:Y:S01]  /*b3d0*/  VIADD R9, R15, 0x20 ;  /* 0x000000200f097836 */ /* 0x000fe20000000000 */
[----:B------:R-:W-:Y:S01]  /*b3e0*/  SEL R233, R233, RZ, !P1 ;  /* 0x000000ffe9e97207 */ /* 0x000fe20004800000 */
[----:B------:R-:W-:Y:S01]  /*b3f0*/  IMAD.IADD R7, R17, 0x1, R7 ;  /* 0x0000000111077824 */ /* 0x000fe200078e0207 */
[----:B------:R-:W-:Y:S01]  /*b400*/  P2R R20, PR, RZ, 0x40 ;  /* 0x00000040ff147803 */ /* 0x000fe20000000000 */
[----:B------:R-:W-:Y:S01]  /*b410*/  IMAD R0, R14, UR8, RZ ;  /* 0x000000080e007c24 */ /* 0x000fe2000f8e02ff */
[----:B------:R-:W-:Y:S01]  /*b420*/  ISETP.GE.AND P3, PT, R9, R12, PT ;  /* 0x0000000c0900720c */ /* 0x000fe20003f66270 */
[----:B------:R-:W-:Y:S01]  /*b430*/  IMAD.WIDE.U32 R10, R233, UR8, R6 ;  /* 0x00000008e90a7c25 */ /* 0x000fe2000f8e0006 */
[----:B------:R-:W-:-:S02]  /*b440*/  P2R R22, PR, RZ, 0x20 ;  /* 0x00000020ff167803 */ /* 0x000fc40000000000 */
[----:B------:R-:W-:Y:S01]  /*b450*/  P2R R16, PR, RZ, 0x10 ;  /* 0x00000010ff107803 */ /* 0x000fe20000000000 */
[----:B------:R-:W-:Y:S01]  /*b460*/  IMAD R9, R233, UR9, R0 ;  /* 0x00000009e9097c24 */ /* 0x000fe2000f8e0200 */
[----:B------:R-:W-:Y:S01]  /*b470*/  P2R R23, PR, RZ, 0x8 ;  /* 0x00000008ff177803 */ /* 0x000fe20000000000 */
[----:B------:R-:W-:Y:S01]  /*b480*/  IMAD.WIDE R2, R13, 0x50, R2 ;  /* 0x000000500d027825 */ /* 0x000fe200078e0202 */
[----:B------:R-:W-:-:S03]  /*b490*/  ISETP.GE.OR P1, PT, R4, UR7, P6 ;  /* 0x0000000704007c0c */ /* 0x000fc6000b726670 */
[----:B------:R-:W-:Y:S01]  /*b4a0*/  IMAD.IADD R9, R11, 0x1, R9 ;  /* 0x000000010b097824 */ /* 0x000fe200078e0209 */
[----:B------:R-:W-:Y:S09]  /*b4b0*/  @P2 BRA `(.L_x_177) ;  /* 0x00000000002c2947 */ /* 0x000ff20003800000 */
        /* <DEDUP_REMOVED lines=10> */
[----:B------:R1:W-:Y:S02]  /*b560*/  STG.E.128 desc[UR10][R24.64], RZ ;  /* 0x000000ff18007986 */ /* 0x0003e4000c101d0a */
.L_x_177:
[----:B------:R-:W-:Y:S05]  /*b570*/  BSYNC B1 ;  /* 0x0000000000017941 */ /* 0x000fea0003800000 */
.L_x_176:
[----:B------:R-:W-:Y:S01]  /*b580*/  BSSY B1, `(.L_x_178) ;  /* 0x0000011000017945 */ /* 0x000fe20003800000 */
[----:B------:R-:W-:-:S03]  /*b590*/  ISETP.GE.OR P2, PT, R4, UR7, P5 ;  /* 0x0000000704007c0c */ /* 0x000fc6000af46670 */
[----:B------:R-:W-:Y:S10]  /*b5a0*/  @P1 BRA `(.L_x_179) ;  /* 0x0000000000381947 */ /* 0x000ff40003800000 */
        /* <DEDUP_REMOVED lines=10> */
[----:B-1----:R-:W-:Y:S01]  /*b650*/  LEA R24, P1, R6, UR8, 0x1 ;  /* 0x0000000806187c11 */ /* 0x002fe2000f8208ff */
[----:B------:R-:W-:-:S05]  /*b660*/  IMAD.IADD R7, R7, 0x1, R13 ;  /* 0x0000000107077824 */ /* 0x000fca00078e020d */
[----:B------:R-:W-:-:S05]  /*b670*/  LEA.HI.X R25, R6, UR9, R7, 0x1, P1 ;  /* 0x0000000906197c11 */ /* 0x000fca00088f0c07 */
[----:B------:R2:W-:Y:S02]  /*b680*/  STG.E.128 desc[UR10][R24.64], RZ ;  /* 0x000000ff18007986 */ /* 0x0005e4000c101d0a */
.L_x_179:
[----:B------:R-:W-:Y:S05]  /*b690*/  BSYNC B1 ;  /* 0x0000000000017941 */ /* 0x000fea0003800000 */
.L_x_178:
        /* <DEDUP_REMOVED lines=13> */
[----:B-12---:R-:W-:Y:S01]  /*b770*/  LEA R24, P2, R6, UR8, 0x1 ;  /* 0x0000000806187c11 */ /* 0x006fe2000f8408ff */
[----:B------:R-:W-:-:S05]  /*b780*/  IMAD.IADD R7, R7, 0x1, R13 ;  /* 0x0000000107077824 */ /* 0x000fca00078e020d */
[----:B------:R-:W-:-:S05]  /*b790*/  LEA.HI.X R25, R6, UR9, R7, 0x1, P2 ;  /* 0x0000000906197c11 */ /* 0x000fca00090f0c07 */
[----:B------:R3:W-:Y:S02]  /*b7a0*/  STG.E.128 desc[UR10][R24.64], RZ ;  /* 0x000000ff18007986 */ /* 0x0007e4000c101d0a */
.L_x_181:
[----:B------:R-:W-:Y:S05]  /*b7b0*/  BSYNC B1 ;  /* 0x0000000000017941 */ /* 0x000fea0003800000 */
.L_x_180:
[----:B------:R-:W-:Y:S01]  /*b7c0*/  BSSY B1, `(.L_x_182) ;  /* 0x0000012000017945 */ /* 0x000fe20003800000 */
[----:B------:R-:W-:Y:S01]  /*b7d0*/  ISETP.GE.OR P2, PT, R4, UR7, P3 ;  /* 0x0000000704007c0c */ /* 0x000fe20009f46670 */
[----:B------:R-:W-:Y:S02]  /*b7e0*/  VIADD R17, R15, 0x28 ;  /* 0x000000280f117836 */ /* 0x000fe40000000000 */
        /* <DEDUP_REMOVED lines=11> */
[----:B-123--:R-:W-:Y:S01]  /*b8a0*/  LEA R24, P1, R6, UR8, 0x1 ;  /* 0x0000000806187c11 */ /* 0x00efe2000f8208ff */
[----:B------:R-:W-:-:S05]  /*b8b0*/  IMAD.IADD R7, R7, 0x1, R13 ;  /* 0x0000000107077824 */ /* 0x000fca00078e020d */
[----:B------:R-:W-:-:S05]  /*b8c0*/  LEA.HI.X R25, R6, UR9, R7, 0x1, P1 ;  /* 0x0000000906197c11 */ /* 0x000fca00088f0c07 */
[----:B------:R4:W-:Y:S02]  /*b8d0*/  STG.E.128 desc[UR10][R24.64], RZ ;  /* 0x000000ff18007986 */ /* 0x0009e4000c101d0a */
.L_x_183:
[----:B------:R-:W-:Y:S05]  /*b8e0*/  BSYNC B1 ;  /* 0x0000000000017941 */ /* 0x000fea0003800000 */
.L_x_182:
[----:B------:R-:W-:Y:S01]  /*b8f0*/  BSSY B1, `(.L_x_184) ;  /* 0x0000011000017945 */ /* 0x000fe20003800000 */
[----:B------:R-:W-:-:S03]  /*b900*/  ISETP.GE.AND P1, PT, R17, R12, PT ;  /* 0x0000000c1100720c */ /* 0x000fc60003f26270 */
        /* <DEDUP_REMOVED lines=11> */
[----:B-1234-:R-:W-:Y:S01]  /*b9c0*/  LEA R24, P2, R6, UR8, 0x1 ;  /* 0x0000000806187c11 */ /* 0x01efe2000f8408ff */
[----:B------:R-:W-:-:S05]  /*b9d0*/  IMAD.IADD R7, R7, 0x1, R13 ;  /* 0x0000000107077824 */ /* 0x000fca00078e020d */
[----:B------:R-:W-:-:S05]  /*b9e0*/  LEA.HI.X R25, R6, UR9, R7, 0x1, P2 ;  /* 0x0000000906197c11 */ /* 0x000fca00090f0c07 */
[----:B------:R1:W-:Y:S02]  /*b9f0*/  STG.E.128 desc[UR10][R24.64], RZ ;  /* 0x000000ff18007986 */ /* 0x0003e4000c101d0a */
.L_x_185:
[----:B------:R-:W-:Y:S05]  /*ba00*/  BSYNC B1 ;  /* 0x0000000000017941 */ /* 0x000fea0003800000 */
.L_x_184:
[----:B------:R-:W-:Y:S01]  /*ba10*/  ISETP.GE.OR P2, PT, R4, UR7, P1 ;  /* 0x0000000704007c0c */ /* 0x000fe20008f46670 */
[----:B0-----:R-:W-:Y:S01]  /*ba20*/  IMAD R0, R18, UR6, RZ ;  /* 0x0000000612007c24 */ /* 0x001fe2000f8e02ff */
[----:B------:R-:W-:Y:S01]  /*ba30*/  BSSY B1, `(.L_x_186) ;  /* 0x0000012000017945 */ /* 0x000fe20003800000 */
[----:B------:R-:W-:Y:S02]  /*ba40*/  VIADD R17, R15, 0x30 ;  /* 0x000000300f117836 */ /* 0x000fe40000000000 */
[----:B------:R-:W-:-:S08]  /*ba50*/  IMAD R21, R19, UR5, R0 ;  /* 0x0000000513157c24 */ /* 0x000fd0000f8e0200 */
[----:B------:R-:W-:Y:S05]  /*ba60*/  @P2 BRA `(.L_x_187) ;  /* 0x0000000000382947 */ /* 0x000fea0003800000 */
        /* <DEDUP_REMOVED lines=14> */
.L_x_187:
[----:B------:R-:W-:Y:S05]  /*bb50*/  BSYNC B1 ;  /* 0x0000000000017941 */ /* 0x000fea0003800000 */
.L_x_186:
[----:B------:R-:W-:Y:S01]  /*bb60*/  ISETP.GE.AND P2, PT, R17, R12, PT ;  /* 0x0000000c1100720c */ /* 0x000fe20003f46270 */
[----:B------:R-:W-:Y:S01]  /*bb70*/  ULDC UR4, c[0x0][0x83c] ;  /* 0x00020f0000047ab9 */ /* 0x000fe20000000800 */
[----:B------:R-:W-:Y:S01]  /*bb80*/  BSSY B1, `(.L_x_188) ;  /* 0x0000014000017945 */ /* 0x000fe20003800000 */
[C---:B------:R-:W-:Y:S01]  /*bb90*/  VIADD R17, R15.reuse, 0x38 ;  /* 0x000000380f117836 */ /* 0x040fe20000000000 */
[----:B------:R-:W-:Y:S01]  /*bba0*/  ISETP.GE.OR P3, PT, R4, UR7, P2 ;  /* 0x0000000704007c0c */ /* 0x000fe20009766670 */
[C---:B------:R-:W-:Y:S02]  /*bbb0*/  VIADD R19, R15.reuse, 0x40 ;  /* 0x000000400f137836 */ /* 0x040fe40000000000 */
[----:B------:R-:W-:-:S10]  /*bbc0*/  VIADD R15, R15, 0x48 ;  /* 0x000000480f0f7836 */ /* 0x000fd40000000000 */
        /* <DEDUP_REMOVED lines=11> */
[----:B01234-:R-:W-:Y:S01]  /*bc80*/  LEA R24, P3, R6, UR8, 0x1 ;  /* 0x0000000806187c11 */ /* 0x01ffe2000f8608ff */
[----:B------:R-:W-:-:S05]  /*bc90*/  IMAD.IADD R7, R7, 0x1, R13 ;  /* 0x0000000107077824 */ /* 0x000fca00078e020d */
[----:B------:R-:W-:-:S05]  /*bca0*/  LEA.HI.X R25, R6, UR9, R7, 0x1, P3 ;  /* 0x0000000906197c11 */ /* 0x000fca00098f0c07 */
[----:B------:R0:W-:Y:S02]  /*bcb0*/  STG.E.128 desc[UR10][R24.64], RZ ;  /* 0x000000ff18007986 */ /* 0x0001e4000c101d0a */
.L_x_189:
[----:B------:R-:W-:Y:S05]  /*bcc0*/  BSYNC B1 ;  /* 0x0000000000017941 */ /* 0x000fea0003800000 */
.L_x_188:
[----:B------:R-:W-:Y:S01]  /*bcd0*/  ISETP.GE.AND P3, PT, R17, R12, PT ;  /* 0x0000000c1100720c */ /* 0x000fe20003f66270 */
[----:B------:R-:W-:Y:S03]  /*bce0*/  BSSY B1, `(.L_x_190) ;  /* 0x0000011000017945 */ /* 0x000fe60003800000 */
[----:B------:R-:W-:-:S13]  /*bcf0*/  ISETP.GE.OR P4, PT, R4, UR7, P3 ;  /* 0x0000000704007c0c */ /* 0x000fda0009f86670 */
        /* <DEDUP_REMOVED lines=15> */
.L_x_191:
[----:B------:R-:W-:Y:S05]  /*bdf0*/  BSYNC B1 ;  /* 0x0000000000017941 */ /* 0x000fea0003800000 */
.L_x_190:
        /* <DEDUP_REMOVED lines=18> */
.L_x_193:
[----:B------:R-:W-:Y:S05]  /*bf20*/  BSYNC B1 ;  /* 0x0000000000017941 */ /* 0x000fea0003800000 */
.L_x_192:
        /* <DEDUP_REMOVED lines=17> */
[----:B------:R0:W-:Y:S02]  /*c040*/  STG.E.128 desc[UR10][R8.64], RZ ;  /* 0x000000ff08007986 */ /* 0x0001e4000c101d0a */
.L_x_195:
[----:B------:R-:W-:Y:S05]  /*c050*/  BSYNC B1 ;  /* 0x0000000000017941 */ /* 0x000fea0003800000 */
.L_x_194:
[----:B------:R-:W-:Y:S01]  /*c060*/  P2R R0, PR, RZ, 0x8 ;  /* 0x00000008ff007803 */ /* 0x000fe20000000000 */
[----:B------:R-:W-:Y:S01]  /*c070*/  IMAD.WIDE.U32 R6, R18, UR5, R4 ;  /* 0x0000000512067c25 */ /* 0x000fe2000f8e0004 */
[----:B------:R-:W-:Y:S01]  /*c080*/  ISETP.NE.AND P3, PT, R20, RZ, PT ;  /* 0x000000ff1400720c */ /* 0x000fe20003f65270 */
[----:B------:R-:W-:Y:S01]  /*c090*/  ULDC.64 UR6, c[0x0][0x858] ;  /* 0x0002160000067ab9 */ /* 0x000fe20000000a00 */
[----:B0-----:R-:W-:Y:S01]  /*c0a0*/  P2R R8, PR, RZ, 0x10 ;  /* 0x00000010ff087803 */ /* 0x001fe20000000000 */
[----:B------:R-:W-:Y:S01]  /*c0b0*/  IMAD.IADD R7, R21, 0x1, R7 ;  /* 0x0000000115077824 */ /* 0x000fe200078e0207 */
[----:B------:R-:W-:Y:S01]  /*c0c0*/  P2R R9, PR, RZ, 0x20 ;  /* 0x00000020ff097803 */ /* 0x000fe20000000000 */
[----:B------:R-:W-:Y:S01]  /*c0d0*/  BSSY B1, `(.L_x_196) ;  /* 0x0000024000017945 */ /* 0x000fe20003800000 */
[----:B------:R-:W-:Y:S02]  /*c0e0*/  ISETP.GE.OR P0, PT, R4, UR4, P0 ;  /* 0x0000000404007c0c */ /* 0x000fe40008706670 */
[----:B------:R-:W-:-:S02]  /*c0f0*/  ISETP.NE.AND P4, PT, R22, RZ, PT ;  /* 0x000000ff1600720c */ /* 0x000fc40003f85270 */
[----:B------:R-:W-:Y:S02]  /*c100*/  ISETP.NE.AND P5, PT, R16, RZ, PT ;  /* 0x000000ff1000720c */ /* 0x000fe40003fa5270 */
[C---:B------:R-:W-:Y:S02]  /*c110*/  ISETP.GE.OR P3, PT, R4.reuse, UR4, P3 ;  /* 0x0000000404007c0c */ /* 0x040fe40009f66670 */
[C---:B------:R-:W-:Y:S02]  /*c120*/  ISETP.GE.OR P4, PT, R4.reuse, UR4, P4 ;  /* 0x0000000404007c0c */ /* 0x040fe4000a786670 */
[----:B------:R-:W-:Y:S02]  /*c130*/  P2R R10, PR, RZ, 0x8 ;  /* 0x00000008ff0a7803 */ /* 0x000fe40000000000 */
[----:B------:R-:W-:Y:S02]  /*c140*/  ISETP.GE.OR P5, PT, R4, UR4, P5 ;  /* 0x0000000404007c0c */ /* 0x000fe4000afa6670 */
[----:B------:R-:W-:Y:S01]  /*c150*/  ISETP.NE.AND P3, PT, R0, RZ, PT ;  /* 0x000000ff0000720c */ /* 0x000fe20003f65270 */
[----:B------:R-:W-:Y:S01]  /*c160*/  IMAD R0, R14, UR6, RZ ;  /* 0x000000060e007c24 */ /* 0x000fe2000f8e02ff */
[----:B------:R-:W-:-:S02]  /*c170*/  P2R R12, PR, RZ, 0x10 ;  /* 0x00000010ff0c7803 */ /* 0x000fc40000000000 */
[----:B------:R-:W-:Y:S01]  /*c180*/  P2R R13, PR, RZ, 0x20 ;  /* 0x00000020ff0d7803 */ /* 0x000fe20000000000 */
[----:B------:R-:W-:Y:S01]  /*c190*/  IMAD R5, R233, UR7, R0 ;  /* 0x00000007e9057c24 */ /* 0x000fe2000f8e0200 */
[----:B------:R-:W-:Y:S02]  /*c1a0*/  ISETP.NE.AND P4, PT, R8, RZ, PT ;  /* 0x000000ff0800720c */ /* 0x000fe40003f85270 */
[----:B------:R-:W-:Y:S01]  /*c1b0*/  ISETP.NE.AND P5, PT, R9, RZ, PT ;  /* 0x000000ff0900720c */ /* 0x000fe20003fa5270 */
[----:B------:R-:W-:Y:S01]  /*c1c0*/  IMAD.WIDE.U32 R8, R233, UR6, R6 ;  /* 0x00000006e9087c25 */ /* 0x000fe2000f8e0006 */
[----:B------:R-:W-:Y:S02]  /*c1d0*/  ISETP.NE.AND P6, PT, R23, RZ, PT ;  /* 0x000000ff1700720c */ /* 0x000fe40003fc5270 */
[C---:B------:R-:W-:Y:S01]  /*c1e0*/  ISETP.GE.OR P1, PT, R4.reuse, UR4, P1 ;  /* 0x0000000404007c0c */ /* 0x040fe20008f26670 */
[----:B------:R-:W-:Y:S01]  /*c1f0*/  IMAD.IADD R7, R9, 0x1, R5 ;  /* 0x0000000109077824 */ /* 0x000fe200078e0205 */
[----:B------:R-:W-:-:S02]  /*c200*/  ISETP.GE.OR P6, PT, R4, UR4, P6 ;  /* 0x0000000404007c0c */ /* 0x000fc4000b7c6670 */
[C---:B------:R-:W-:Y:S02]  /*c210*/  ISETP.GE.OR P2, PT, R4.reuse, UR4, P2 ;  /* 0x0000000404007c0c */ /* 0x040fe40009746670 */
[C---:B------:R-:W-:Y:S02]  /*c220*/  ISETP.GE.OR P3, PT, R4.reuse, UR4, P3 ;  /* 0x0000000404007c0c */ /* 0x040fe40009f66670 */
[C---:B------:R-:W-:Y:S02]  /*c230*/  ISETP.GE.OR P4, PT, R4.reuse, UR4, P4 ;  /* 0x0000000404007c0c */ /* 0x040fe4000a786670 */
[----:B------:R-:W-:Y:S01]  /*c240*/  ISETP.GE.OR P5, PT, R4, UR4, P5 ;  /* 0x0000000404007c0c */ /* 0x000fe2000afa6670 */
[----:B------:R-:W-:-:S12]  /*c250*/  @P0 BRA `(.L_x_197) ;  /* 0x00000000002c0947 */ /* 0x000fd80003800000 */
        /* <DEDUP_REMOVED lines=11> */
.L_x_197:
[----:B------:R-:W-:Y:S05]  /*c310*/  BSYNC B1 ;  /* 0x0000000000017941 */ /* 0x000fea0003800000 */
.L_x_196:
[----:B------:R-:W-:Y:S01]  /*c320*/  ISETP.NE.AND P0, PT, R10, RZ, PT ;  /* 0x000000ff0a00720c */ /* 0x000fe20003f05270 */
[----:B------:R-:W-:-:S12]  /*c330*/  BSSY B1, `(.L_x_198) ;  /* 0x0000010000017945 */ /* 0x000fd80003800000 */
        /* <DEDUP_REMOVED lines=15> */
.L_x_199:
[----:B------:R-:W-:Y:S05]  /*c430*/  BSYNC B1 ;  /* 0x0000000000017941 */ /* 0x000fea0003800000 */
.L_x_198:
[----:B------:R-:W-:Y:S01]  /*c440*/  ISETP.NE.AND P0, PT, R12, RZ, PT ;  /* 0x000000ff0c00720c */ /* 0x000fe20003f05270 */
[----:B------:R-:W-:-:S12]  /*c450*/  BSSY B1, `(.L_x_200) ;  /* 0x0000010000017945 */ /* 0x000fd80003800000 */
        /* <DEDUP_REMOVED lines=15> */
.L_x_201:
[----:B------:R-:W-:Y:S05]  /*c550*/  BSYNC B1 ;  /* 0x0000000000017941 */ /* 0x000fea0003800000 */
.L_x_200:
        /* <DEDUP_REMOVED lines=17> */
.L_x_203:
[----:B------:R-:W-:Y:S05]  /*c670*/  BSYNC B1 ;  /* 0x0000000000017941 */ /* 0x000fea0003800000 */
.L_x_202:
        /* <DEDUP_REMOVED lines=16> */
.L_x_205:
[----:B------:R-:W-:Y:S05]  /*c780*/  BSYNC B1 ;  /* 0x0000000000017941 */ /* 0x000fea0003800000 */
.L_x_204:
        /* <DEDUP_REMOVED lines=16> */
.L_x_207:
[----:B------:R-:W-:Y:S05]  /*c890*/  BSYNC B1 ;  /* 0x0000000000017941 */ /* 0x000fea0003800000 */
.L_x_206:
        /* <DEDUP_REMOVED lines=16> */
.L_x_209:
[----:B------:R-:W-:Y:S05]  /*c9a0*/  BSYNC B1 ;  /* 0x0000000000017941 */ /* 0x000fea0003800000 */
.L_x_208:
        /* <DEDUP_REMOVED lines=16> */
.L_x_211:
[----:B------:R-:W-:Y:S05]  /*cab0*/  BSYNC B1 ;  /* 0x0000000000017941 */ /* 0x000fea0003800000 */
.L_x_210:
        /* <DEDUP_REMOVED lines=16> */
.L_x_213:
[----:B------:R-:W-:Y:S05]  /*cbc0*/  BSYNC B1 ;  /* 0x0000000000017941 */ /* 0x000fea0003800000 */
.L_x_212:
[----:B------:R-:W-:Y:S05]  /*cbd0*/  @P5 BRA `(.L_x_117) ;  /* 0x0000002000245947 */ /* 0x000fea0003800000 */
[----:B------:R-:W-:Y:S01]  /*cbe0*/  IADD3 R5, P0, R2, 0x48, RZ ;  /* 0x0000004802057810 */ /* 0x000fe20007f1e0ff */
        /* <DEDUP_REMOVED lines=12> */
[----:B------:R0:W-:Y:S01]  /*ccb0*/  STG.E.128 desc[UR6][R4.64], RZ ;  /* 0x000000ff04007986 */ /* 0x0001e2000c101d06 */
[----:B------:R-:W-:Y:S05]  /*ccc0*/  BRA `(.L_x_117) ;  /* 0x0000001c00e87947 */ /* 0x000fea0003800000 */
.L_x_112:
[----:B------:R-:W-:-:S08]  /*ccd0*/  NOP ;  /* 0x0000000000007918 */ /* 0x000fd00000000000 */
[----:B------:R-:W0:-:S00]  /*cce0*/  USETMAXREG.DEALLOC.CTAPOOL 0x18 ;  /* 0x00000018000079c8 */ /* 0x000e0000080e0500 */
[----:B0-----:R-:W-:-:S06]  /*ccf0*/  LOP3.LUT R0, R0, 0x3, RZ, 0xc0, !PT ;  /* 0x0000000300007812 */ /* 0x001fcc00078ec0ff */
[----:B------:R-:W0:Y:S02]  /*cd00*/  SHFL.IDX PT, R0, R0, RZ, 0x1f ;  /* 0x00001fff00007589 */ /* 0x000e2400000e0000 */
[----:B0-----:R-:W-:-:S13]  /*cd10*/  ISETP.NE.AND P0, PT, R0, RZ, PT ;  /* 0x000000ff0000720c */ /* 0x001fda0003f05270 */
[----:B------:R-:W-:Y:S05]  /*cd20*/  @P0 BRA `(.L_x_117) ;  /* 0x0000001c00d00947 */ /* 0x000fea0003800000 */
[----:B------:R-:W-:Y:S01]  /*cd30*/  ULDC.64 UR4, c[0x0][0x8d8] ;  /* 0x0002360000047ab9 */ /* 0x000fe20000000a00 */
[----:B------:R-:W0:Y:S01]  /*cd40*/  S2R R9, SR_CTAID.Z ;  /* 0x0000000000097919 */ /* 0x000e220000002700 */
[----:B------:R-:W-:Y:S01]  /*cd50*/  ISETP.NE.U32.AND P0, PT, RZ, UR4, PT ;  /* 0x00000004ff007c0c */ /* 0x000fe2000bf05070 */
[----:B------:R-:W1:Y:S03]  /*cd60*/  S2UR UR20, SR_CTAID.Y ;  /* 0x00000000001479c3 */ /* 0x000e660000002600 */
[----:B------:R-:W-:-:S13]  /*cd70*/  ISETP.NE.AND.EX P0, PT, RZ, UR5, PT, P0 ;  /* 0x00000005ff007c0c */ /* 0x000fda000bf05300 */
[----:B------:R-:W-:Y:S05]  /*cd80*/  @!P0 BRA `(.L_x_214) ;  /* 0x0000000000148947 */ /* 0x000fea0003800000 */
[----:B------:R-:W0:Y:S01]  /*cd90*/  LDC.64 R2, c[0x0][0x8d8] ;  /* 0x00023600ff027b82 */ /* 0x000e220000000a00 */
[----:B------:R-:W-:Y:S01]  /*cda0*/  ULDC.64 UR4, c[0x0][0x208] ;  /* 0x0000820000047ab9 */ /* 0x000fe20000000a00 */
[----:B0-----:R-:W-:-:S05]  /*cdb0*/  IMAD.WIDE R2, R9, 0x4, R2 ;  /* 0x0000000409027825 */ /* 0x001fca00078e0202 */
[----:B------:R0:W5:Y:S01]  /*cdc0*/  LDG.E R5, desc[UR4][R2.64] ;  /* 0x0000000402057981 */ /* 0x000162000c1e1900 */
[----:B------:R-:W-:Y:S05]  /*cdd0*/  BRA `(.L_x_215) ;  /* 0x0000000000307947 */ /* 0x000fea0003800000 */
.L_x_214:
        /* <DEDUP_REMOVED lines=9> */
[----:B--2---:R-:W-:Y:S01]  /*ce70*/  IMAD.IADD R5, R0, 0x1, -R5 ;  /* 0x0000000100057824 */ /* 0x004fe200078e0a05 */
[----:B------:R-:W-:Y:S06]  /*ce80*/  BRA `(.L_x_215) ;  /* 0x0000000000047947 */ /* 0x000fec0003800000 */
.L_x_216:
[----:B------:R-:W2:Y:S02]  /*ce90*/  LDC R5, c[0x0][0x8bc] ;  /* 0x00022f00ff057b82 */ /* 0x000ea40000000800 */
.L_x_215:
[----:B------:R-:W3:Y:S01]  /*cea0*/  S2R R12, SR_CTAID.X ;  /* 0x00000000000c7919 */ /* 0x000ee20000002500 */
[----:B------:R-:W-:Y:S02]  /*ceb0*/  IMAD.MOV.U32 R0, RZ, RZ, 0x1 ;  /* 0x00000001ff007424 */ /* 0x000fe400078e00ff */
[----:B------:R-:W-:Y:S02]  /*cec0*/  IMAD.MOV.U32 R4, RZ, RZ, 0x1 ;  /* 0x00000001ff047424 */ /* 0x000fe400078e00ff */
[----:B---3--:R-:W-:-:S05]  /*ced0*/  IMAD R12, R12, 0x50, RZ ;  /* 0x000000500c0c7824 */ /* 0x008fca00078e02ff */
[----:B--2--5:R-:W-:Y:S01]  /*cee0*/  ISETP.GE.AND P0, PT, R12, R5, PT ;  /* 0x000000050c00720c */ /* 0x024fe20003f06270 */
[----:B------:R-:W-:-:S03]  /*cef0*/  IMAD.MOV.U32 R5, RZ, RZ, RZ ;  /* 0x000000ffff057224 */ /* 0x000fc600078e00ff */
[----:B0-----:R-:W-:-:S04]  /*cf00*/  SEL R9, R9, 0xffffffff, !P0 ;  /* 0xffffffff09097807 */ /* 0x001fc80004000000 */
[----:B------:R-:W-:-:S13]  /*cf10*/  ISETP.GE.AND P0, PT, R9, RZ, PT ;  /* 0x000000ff0900720c */ /* 0x000fda0003f06270 */
[----:B------:R-:W-:Y:S05]  /*cf20*/  @!P0 BRA `(.L_x_217) ;  /* 0x0000001800d48947 */ /* 0x000fea0003800000 */
[----:B------:R-:W0:Y:S01]  /*cf30*/  LDC.64 R10, c[0x0][0x770] ;  /* 0x0001dc00ff0a7b82 */ /* 0x000e220000000a00 */
[----:B------:R-:W-:-:S07]  /*cf40*/  ULDC.64 UR6, c[0x0][0x208] ;  /* 0x0000820000067ab9 */ /* 0x000fce0000000a00 */
[----:B------:R-:W2:Y:S08]  /*cf50*/  LDC.64 R4, c[0x0][0x770] ;  /* 0x0001dc00ff047b82 */ /* 0x000eb00000000a00 */
[----:B------:R-:W3:Y:S01]  /*cf60*/  LDC.64 R6, c[0x0][0x778] ;  /* 0x0001de00ff067b82 */ /* 0x000ee20000000a00 */
[----:B0-----:R-:W-:-:S07]  /*cf70*/  ISETP.NE.U32.AND P1, PT, R10, RZ, PT ;  /* 0x000000ff0a00720c */ /* 0x001fce0003f25070 */
[----:B------:R-:W0:Y:S01]  /*cf80*/  LDC.64 R2, c[0x0][0x780] ;  /* 0x0001e000ff027b82 */ /* 0x000e220000000a00 */
[----:B------:R-:W-:Y:S01]  /*cf90*/  ISETP.NE.AND.EX P1, PT, R11, RZ, PT, P1 ;  /* 0x000000ff0b00720c */ /* 0x000fe20003f25310 */
[----:B--2---:R-:W-:Y:S01]  /*cfa0*/  IMAD.WIDE R4, R9, 0x4, R4 ;  /* 0x0000000409047825 */ /* 0x004fe200078e0204 */
[----:B---3--:R-:W-:-:S11]  /*cfb0*/  ISETP.NE.U32.AND P0, PT, R6, RZ, PT ;  /* 0x000000ff0600720c */ /* 0x008fd60003f05070 */
[----:B------:R-:W2:Y:S01]  /*cfc0*/  @P1 LDG.E R14, desc[UR6][R4.64] ;  /* 0x00000006040e1981 */ /* 0x000ea2000c1e1900 */
[----:B------:R-:W-:-:S03]  /*cfd0*/  ISETP.NE.AND.EX P0, PT, R7, RZ, PT, P0 ;  /* 0x000000ff0700720c */ /* 0x000fc60003f05300 */
[----:B------:R-:W3:Y:S01]  /*cfe0*/  @P1 LDG.E R15, desc[UR6][R4.64] ;  /* 0x00000006040f1981 */ /* 0x000ee2000c1e1900 */
[----:B0-----:R-:W-:-:S04]  /*cff0*/  ISETP.NE.U32.AND P2, PT, R2, RZ, PT ;  /* 0x000000ff0200720c */ /* 0x001fc80003f45070 */
[----:B------:R-:W-:-:S05]  /*d000*/  ISETP.NE.AND.EX P2, PT, R3, RZ, PT, P2 ;  /* 0x000000ff0300720c */ /* 0x000fca0003f45320 */
[----:B------:R-:W0:Y:S08]  /*d010*/  @P0 LDC.64 R2, c[0x0][0x778] ;  /* 0x0001de00ff020b82 */ /* 0x000e300000000a00 */
[----:B------:R-:W4:Y:S01]  /*d020*/  @P2 LDC.64 R6, c[0x0][0x780] ;  /* 0x0001e000ff062b82 */ /* 0x000f220000000a00 */
[----:B------:R-:W-:Y:S01]  /*d030*/  IMAD.MOV.U32 R13, RZ, RZ, RZ ;  /* 0x000000ffff0d7224 */ /* 0x000fe200078e00ff */
[----:B------:R-:W-:Y:S01]  /*d040*/  ULDC UR4, c[0x0][0x280] ;  /* 0x0000a00000047ab9 */ /* 0x000fe20000000800 */
[----:B0-----:R-:W-:-:S05]  /*d050*/  @P0 IMAD.WIDE R2, R9, 0x4, R2 ;  /* 0x0000000409020825 */ /* 0x001fca00078e0202 */
[----:B------:R4:W5:Y:S01]  /*d060*/  @P0 LDG.E R13, desc[UR6][R2.64] ;  /* 0x00000006020d0981 */ /* 0x000962000c1e1900 */
[----:B------:R-:W-:Y:S02]  /*d070*/  IMAD.U32 R8, RZ, RZ, UR4 ;  /* 0x00000004ff087e24 */ /* 0x000fe4000f8e00ff */
[----:B----4-:R-:W-:Y:S01]  /*d080*/  @P2 IMAD.WIDE R2, R9, 0x4, R6 ;  /* 0x0000000409022825 */ /* 0x010fe200078e0206 */
[----:B------:R-:W-:-:S04]  /*d090*/  VOTEU.ANY UP0, P1 ;  /* 0x00000000003f7886 */ /* 0x000fc80000800100 */
[----:B------:R0:W5:Y:S02]  /*d0a0*/  @P2 LDG.E R8, desc[UR6][R2.64] ;  /* 0x0000000602082981 */ /* 0x000164000c1e1900 */
[----:B0-----:R-:W-:Y:S01]  /*d0b0*/  CS2R R2, SRZ ;  /* 0x0000000000027805 */ /* 0x001fe2000001ff00 */
[----:B--2---:R-:W-:-:S05]  /*d0c0*/  @P1 IMAD R14, R9, 0x40, R14 ;  /* 0x00000040090e1824 */ /* 0x004fca00078e020e */
[----:B------:R-:W-:-:S04]  /*d0d0*/  @P1 SHF.R.S32.HI R7, RZ, 0x1f, R14 ;  /* 0x0000001fff071819 */ /* 0x000fc8000001140e */
[----:B------:R-:W-:-:S04]  /*d0e0*/  @P1 LEA.HI R7, R7, R14, RZ, 0x6 ;  /* 0x0000000e07071211 */ /* 0x000fc800078f30ff */
[----:B------:R-:W-:Y:S02]  /*d0f0*/  @P1 LOP3.LUT R7, R7, 0xffffffc0, RZ, 0xc0, !PT ;  /* 0xffffffc007071812 */ /* 0x000fe400078ec0ff */
[----:B---3--:R-:W-:Y:S02]  /*d100*/  @P1 R2UR UR4, R15 ;  /* 0x000000000f0412ca */ /* 0x008fe400000e0000 */
[--C-:B------:R-:W-:Y:S01]  /*d110*/  @P1 SHF.R.S32.HI R6, RZ, 0x1f, R7.reuse ;  /* 0x0000001fff061819 */ /* 0x100fe20000011407 */
[----:B------:R-:W-:-:S04]  /*d120*/  @P1 IMAD.MOV.U32 R2, RZ, RZ, R7 ;  /* 0x000000ffff021224 */ /* 0x000fc800078e0007 */
[----:B------:R-:W-:Y:S01]  /*d130*/  @P1 IMAD.MOV.U32 R3, RZ, RZ, R6 ;  /* 0x000000ffff031224 */ /* 0x000fe200078e0006 */
[----:B------:R-:W-:Y:S07]  /*d140*/  @P2 BRA `(.L_x_218) ;  /* 0x0000000000142947 */ /* 0x000fee0003800000 */
[----:B------:R-:W-:Y:S05]  /*d150*/  @!P1 BRA `(.L_x_218) ;  /* 0x0000000000109947 */ /* 0x000fea0003800000 */
[----:B------:R-:W-:Y:S02]  /*d160*/  ULDC.64 UR6, c[0x0][0x208] ;  /* 0x0000820000067ab9 */ /* 0x000fe40000000a00 */
[----:B------:R-:W2:Y:S04]  /*d170*/  LDG.E R7, desc[UR6][R4.64] ;  /* 0x0000000604077981 */ /* 0x000ea8000c1e1900 */
[----:B-----5:R-:W2:Y:S02]  /*d180*/  LDG.E R8, desc[UR6][R4.64+0x4] ;  /* 0x0000040604087981 */ /* 0x020ea4000c1e1900 */
[----:B--2---:R-:W-:-:S07]  /*d190*/  IMAD.IADD R8, R8, 0x1, -R7 ;  /* 0x0000000108087824 */ /* 0x004fce00078e0a07 */
.L_x_218:
[----:B-----5:R-:W-:Y:S01]  /*d1a0*/  ISETP.GE.AND P1, PT, R8, 0x1, PT ;  /* 0x000000010800780c */ /* 0x020fe20003f26270 */
[----:B------:R-:W-:Y:S01]  /*d1b0*/  UMOV UR51, URZ ;  /* 0x0000003f00337c82 */ /* 0x000fe20008000000 */
[----:B------:R-:W-:Y:S01]  /*d1c0*/  @UP0 UMOV UR51, UR4 ;  /* 0x0000000400330c82 */ /* 0x000fe20008000000 */
[----:B------:R-:W-:Y:S02]  /*d1d0*/  IMAD.MOV.U32 R5, RZ, RZ, RZ ;  /* 0x000000ffff057224 */ /* 0x000fe400078e00ff */
[----:B------:R-:W-:-:S08]  /*d1e0*/  IMAD.MOV.U32 R4, RZ, RZ, 0x1 ;  /* 0x00000001ff047424 */ /* 0x000fd000078e00ff */
[----:B------:R-:W-:Y:S05]  /*d1f0*/  @!P1 BRA `(.L_x_217) ;  /* 0x0000001800209947 */ /* 0x000fea0003800000 */
[----:B------:R-:W-:Y:S01]  /*d200*/  R2UR UR11, R12 ;  /* 0x000000000c0b72ca */ /* 0x000fe200000e0000 */
[----:B------:R-:W-:Y:S01]  /*d210*/  ULDC UR5, c[0x0][0x2e8] ;  /* 0x0000ba0000057ab9 */ /* 0x000fe20000000800 */
[----:B------:R-:W-:Y:S01]  /*d220*/  R2UR UR4, R13 ;  /* 0x000000000d0472ca */ /* 0x000fe200000e0000 */
[----:B------:R-:W-:Y:S01]  /*d230*/  UISETP.NE.AND UP0, UPT, UR5, 0x1, UPT ;  /* 0x000000010500788c */ /* 0x000fe2000bf05270 */
[----:B------:R-:W0:Y:S01]  /*d240*/  LDC.64 R12, c[0x0][0x720] ;  /* 0x0001c800ff0c7b82 */ /* 0x000e220000000a00 */
[----:B------:R-:W-:Y:S01]  /*d250*/  ISETP.NE.U32.AND P1, PT, R10, RZ, PT ;  /* 0x000000ff0a00720c */ /* 0x000fe20003f25070 */
[----:B------:R-:W-:Y:S01]  /*d260*/  VOTEU.ANY UP1, P0 ;  /* 0x00000000003f7886 */ /* 0x000fe20000020100 */
[----:B------:R-:W-:Y:S02]  /*d270*/  R2UR UR21, R9 ;  /* 0x00000000091572ca */ /* 0x000fe400000e0000 */
[----:B------:R-:W-:Y:S02]  /*d280*/  ELECT P0, URZ, PT ;  /* 0x00000000003f782f */ /* 0x000fe40003800000 */
[----:B------:R-:W-:Y:S01]  /*d290*/  ISETP.NE.AND.EX P1, PT, R11, RZ, PT, P1 ;  /* 0x000000ff0b00720c */ /* 0x000fe20003f25310 */
[----:B-1----:R-:W-:Y:S01]  /*d2a0*/  UMOV UR12, UR20 ;  /* 0x00000014000c7c82 */ /* 0x002fe20008000000 */
[----:B------:R-:W-:Y:S01]  /*d2b0*/  SHF.R.S32.HI R15, RZ, 0x1f, R9 ;  /* 0x0000001fff0f7819 */ /* 0x000fe20000011409 */
[----:B------:R-:W-:Y:S01]  /*d2c0*/  IMAD.MOV.U32 R5, RZ, RZ, RZ ;  /* 0x000000ffff057224 */ /* 0x000fe200078e00ff */
[----:B------:R-:W-:Y:S01]  /*d2d0*/  @UP0 ULDC UR6, c[0x0][0x2f0] ;  /* 0x0000bc0000060ab9 */ /* 0x000fe20000000800 */
[----:B------:R-:W-:Y:S01]  /*d2e0*/  UIADD3 UR11, UR11, UR4, URZ ;  /* 0x000000040b0b7290 */ /* 0x000fe2000fffe03f */
[----:B------:R-:W-:Y:S01]  /*d2f0*/  SEL R15, R15, RZ, !P1 ;  /* 0x000000ff0f0f7207 */ /* 0x000fe20004800000 */
[----:B------:R-:W-:Y:S01]  /*d300*/  IMAD.MOV.U32 R4, RZ, RZ, 0x1 ;  /* 0x00000001ff047424 */ /* 0x000fe200078e00ff */
[----:B------:R-:W-:Y:S01]  /*d310*/  @UP0 ULDC UR4, c[0x0][0x2ec] ;  /* 0x0000bb0000040ab9 */ /* 0x000fe20000000800 */
[----:B------:R-:W-:-:S02]  /*d320*/  USEL UR13, UR21, URZ, !UP1 ;  /* 0x0000003f150d7287 */ /* 0x000fc4000c800000 */
[----:B------:R-:W-:Y:S02]  /*d330*/  UIMAD.WIDE.U32 UR4, UR20, UR4, URZ ;  /* 0x00000004140472a5 */ /* 0x000fe4000f8e003f */
[----:B------:R-:W-:Y:S01]  /*d340*/  VOTEU.ANY UP1, P1 ;  /* 0x00000000003f7886 */ /* 0x000fe20000820100 */
[----:B------:R-:W-:Y:S02]  /*d350*/  USEL UR21, UR21, URZ, !UP1 ;  /* 0x0000003f15157287 */ /* 0x000fe4000c800000 */
[----:B------:R-:W-:Y:S01]  /*d360*/  @UP0 USHF.R.U32.HI UR12, URZ, UR6, UR5 ;  /* 0x000000063f0c0299 */ /* 0x000fe20008011605 */
[----:B0-----:R-:W-:-:S04]  /*d370*/  IMAD R14, R15, R12, RZ ;  /* 0x0000000c0f0e7224 */ /* 0x001fc800078e02ff */
[----:B------:R-:W-:Y:S01]  /*d380*/  IMAD R14, R13, UR21, R14 ;  /* 0x000000150d0e7c24 */ /* 0x000fe2000f8e020e */
[----:B------:R-:W-:Y:S06]  /*d390*/  @!P0 BRA `(.L_x_217) ;  /* 0x0000001400b88947 */ /* 0x000fec0003800000 */
[----:B------:R-:W0:Y:S01]  /*d3a0*/  S2R R5, SR_CgaCtaId ;  /* 0x0000000000057919 */ /* 0x000e220000008800 */
[----:B------:R-:W-:Y:S01]  /*d3b0*/  MOV R0, 0x400 ;  /* 0x0000040000007802 */ /* 0x000fe20000000f00 */
[----:B------:R-:W1:Y:S03]  /*d3c0*/  S2R R4, SR_CTAID.Y ;  /* 0x0000000000047919 */ /* 0x000e660000002600 */
[----:B0-----:R-:W-:Y:S01]  /*d3d0*/  LEA R0, R5, R0, 0x18 ;  /* 0x0000000005007211 */ /* 0x001fe200078ec0ff */
[----:B------:R-:W-:-:S05]  /*d3e0*/  IMAD.MOV.U32 R5, RZ, RZ, 0x1 ;  /* 0x00000001ff057424 */ /* 0x000fca00078e00ff */
[----:B------:R-:W-:-:S04]  /*d3f0*/  SHF.L.U32 R5, R5, 0x1f, RZ ;  /* 0x0000001f05057819 */ /* 0x000fc800000006ff */
[----:B------:R-:W0:Y:S02]  /*d400*/  SYNCS.PHASECHK.TRANS64.TRYWAIT P0, [R0+URZ+0x31620], R5 ;  /* 0x03162005000075a7 */ /* 0x000e24000800017f */
[----:B01----:R-:W-:Y:S05]  /*d410*/  @!P0 BRA `(.L_x_219) ;  /* 0x0000001800588947 */ /* 0x003fea0003800000 */
.L_x_234:
[----:B------:R-:W1:Y:S01]  /*d420*/  S2R R6, SR_TID.X ;  /* 0x0000000000067919 */ /* 0x000e620000002100 */
[----:B------:R-:W-:Y:S01]  /*d430*/  IMAD.WIDE.U32 R18, R12, UR21, RZ ;  /* 0x000000150c127c25 */ /* 0x000fe2000f8e00ff */
[----:B------:R-:W-:-:S03]  /*d440*/  SHF.R.S32.HI R4, RZ, 0x1f, R4 ;  /* 0x0000001fff047819 */ /* 0x000fc60000011404 */
[----:B------:R-:W-:Y:S01]  /*d450*/  IMAD.IADD R7, R19, 0x1, R14 ;  /* 0x0000000113077824 */ /* 0x000fe200078e020e */
[----:B-1----:R-:W-:-:S04]  /*d460*/  LOP3.LUT R6, R6, 0x7f, RZ, 0xc0, !PT ;  /* 0x0000007f06067812 */ /* 0x002fc800078ec0ff */
[----:B------:R-:W-:Y:S01]  /*d470*/  ISETP.NE.AND P0, PT, R6, RZ, PT ;  /* 0x000000ff0600720c */ /* 0x000fe20003f05270 */
[----:B------:R-:W-:-:S12]  /*d480*/  IMAD.MOV.U32 R6, RZ, RZ, 0x1 ;  /* 0x00000001ff067424 */ /* 0x000fd800078e00ff */
[----:B------:R-:W-:Y:S05]  /*d490*/  @P0 BRA `(.L_x_220) ;  /* 0x0000000000180947 */ /* 0x000fea0003800000 */
[----:B------:R-:W1:Y:S01]  /*d4a0*/  S2R R9, SR_TID.X ;  /* 0x0000000000097919 */ /* 0x000e620000002100 */
[----:B0-----:R-:W-:-:S04]  /*d4b0*/  IMAD.MOV.U32 R5, RZ, RZ, 0x8100 ;  /* 0x00008100ff057424 */ /* 0x001fc800078e00ff */
[----:B------:R2:W-:Y:S01]  /*d4c0*/  SYNCS.ARRIVE.TRANS64 RZ, [R0+URZ+0x31610], R5 ;  /* 0x0316100500ff79a7 */ /* 0x0005e2000800003f */
[----:B-1----:R-:W-:-:S13]  /*d4d0*/  LOP3.LUT P1, RZ, R9, 0x1f, RZ, 0xc0, !PT ;  /* 0x0000001f09ff7812 */ /* 0x002fda000782c0ff */
[----:B--2---:R-:W-:Y:S05]  /*d4e0*/  @!P1 BRA `(.L_x_220) ;  /* 0x0000000000049947 */ /* 0x004fea0003800000 */
[----:B------:R-:W-:Y:S01]  /*d4f0*/  BPT.TRAP 0x1 ;  /* 0x000000040000795c */ /* 0x000fe20000300000 */
.L_x_220:
[----:B------:R-:W1:Y:S01]  /*d500*/  LDC.64 R16, c[0x0][0x198] ;  /* 0x00006600ff107b82 */ /* 0x000e620000000a00 */
[----:B------:R-:W-:Y:S01]  /*d510*/  R2UR UR8, R0 ;  /* 0x00000000000872ca */ /* 0x000fe200000e0000 */
[----:B------:R-:W-:Y:S01]  /*d520*/  UMOV UR6, 0x0 ;  /* 0x0000000000067882 */ /* 0x000fe20000000000 */
[----:B------:R-:W-:Y:S01]  /*d530*/  UMOV UR7, 0x14f00000 ;  /* 0x14f0000000077882 */ /* 0x000fe20000000000 */
[----:B------:R-:W-:Y:S01]  /*d540*/  UMOV UR50, URZ ;  /* 0x0000003f00327c82 */ /* 0x000fe20008000000 */
[----:B------:R-:W-:Y:S01]  /*d550*/  UMOV UR52, UR20 ;  /* 0x0000001400347c82 */ /* 0x000fe20008000000 */
[----:B------:R-:W-:Y:S01]  /*d560*/  UMOV UR53, UR21 ;  /* 0x0000001500357c82 */ /* 0x000fe20008000000 */
[----:B------:R-:W-:Y:S01]  /*d570*/  UMOV UR34, 0x40 ;  /* 0x0000004000227882 */ /* 0x000fe20000000000 */
[----:B------:R-:W2:Y:S01]  /*d580*/  LDC.64 R10, c[0x0][0x718] ;  /* 0x0001c600ff0a7b82 */ /* 0x000ea20000000a00 */
[----:B------:R-:W-:Y:S01]  /*d590*/  UMOV UR35, UR51 ;  /* 0x0000003300237c82 */ /* 0x000fe20008000000 */
[----:B------:R-:W-:Y:S01]  /*d5a0*/  UMOV UR36, UR20 ;  /* 0x0000001400247c82 */ /* 0x000fe20008000000 */
[----:B------:R-:W-:Y:S01]  /*d5b0*/  UMOV UR37, UR21 ;  /* 0x0000001500257c82 */ /* 0x000fe20008000000 */
[----:B------:R-:W-:Y:S01]  /*d5c0*/  UMOV UR26, 0x80 ;  /* 0x00000080001a7882 */ /* 0x000fe20000000000 */
[----:B------:R-:W-:Y:S01]  /*d5d0*/  UMOV UR27, UR51 ;  /* 0x00000033001b7c82 */ /* 0x000fe20008000000 */
[----:B------:R-:W-:-:S02]  /*d5e0*/  UIADD3 UR48, UR8, 0x14100, URZ ;  /* 0x0001410008307890 */ /* 0x000fc4000fffe03f */
[----:B------:R-:W-:Y:S02]  /*d5f0*/  UIADD3 UR49, UR8, 0x31610, URZ ;  /* 0x0003161008317890 */ /* 0x000fe4000fffe03f */
[----:B------:R-:W-:Y:S02]  /*d600*/  UIADD3 UR32, UR8, 0x16100, URZ ;  /* 0x0001610008207890 */ /* 0x000fe4000fffe03f */
[----:B------:R-:W-:Y:S02]  /*d610*/  UIADD3 UR24, UR8, 0x18100, URZ ;  /* 0x0001810008187890 */ /* 0x000fe4000fffe03f */
[----:B------:R-:W-:Y:S01]  /*d620*/  UIADD3 UR16, UR8, 0x1a100, URZ ;  /* 0x0001a10008107890 */ /* 0x000fe2000fffe03f */
[----:B-1----:R-:W-:Y:S01]  /*d630*/  IMAD.MOV.U32 R9, RZ, RZ, R16 ;  /* 0x000000ffff097224 */ /* 0x002fe200078e0010 */
[----:B------:R-:W-:Y:S01]  /*d640*/  UIADD3 UR30, UR8, 0x2c100, URZ ;  /* 0x0002c100081e7890 */ /* 0x000fe2000fffe03f */
[----:B------:R-:W-:Y:S01]  /*d650*/  UMOV UR33, UR49 ;  /* 0x0000003100217c82 */ /* 0x000fe20008000000 */
[----:B------:R-:W-:Y:S01]  /*d660*/  UMOV UR28, UR20 ;  /* 0x00000014001c7c82 */ /* 0x000fe20008000000 */
[----:B------:R-:W-:Y:S01]  /*d670*/  UMOV UR29, UR21 ;  /* 0x00000015001d7c82 */ /* 0x000fe20008000000 */
[----:B------:R-:W-:Y:S01]  /*d680*/  UMOV UR25, UR49 ;  /* 0x0000003100197c82 */ /* 0x000fe20008000000 */
[----:B------:R-:W-:Y:S01]  /*d690*/  UMOV UR18, 0xc0 ;  /* 0x000000c000127882 */ /* 0x000fe20000000000 */
[----:B--2---:R-:W-:Y:S01]  /*d6a0*/  IMAD R20, R4, R10, RZ ;  /* 0x0000000a04147224 */ /* 0x004fe200078e02ff */
[----:B------:R-:W-:Y:S01]  /*d6b0*/  IADD3 R4, P1, R9, 0xf0, RZ ;  /* 0x000000f009047810 */ /* 0x000fe20007f3e0ff */
[----:B------:R-:W-:Y:S01]  /*d6c0*/  UMOV UR19, UR51 ;  /* 0x0000003300137c82 */ /* 0x000fe20008000000 */
[----:B------:R-:W-:Y:S01]  /*d6d0*/  UMOV UR17, UR49 ;  /* 0x0000003100117c82 */ /* 0x000fe20008000000 */
[----:B------:R-:W-:Y:S01]  /*d6e0*/  IMAD R20, R11, UR20, R20 ;  /* 0x000000140b147c24 */ /* 0x000fe2000f8e0214 */
[----:B------:R-:W-:Y:S01]  /*d6f0*/  R2UR UR4, R4 ;  /* 0x00000000040472ca */ /* 0x000fe200000e0000 */
[----:B------:R-:W-:Y:S01]  /*d700*/  IMAD.MOV.U32 R11, RZ, RZ, R17 ;  /* 0x000000ffff0b7224 */ /* 0x000fe200078e0011 */
[----:B------:R-:W-:Y:S01]  /*d710*/  UMOV UR9, 0x10 ;  /* 0x0000001000097882 */ /* 0x000fe20000000000 */
[----:B------:R-:W-:Y:S01]  /*d720*/  UMOV UR31, UR49 ;  /* 0x00000031001f7c82 */ /* 0x000fe20008000000 */
[----:B------:R-:W-:Y:S01]  /*d730*/  UIADD3 UR40, UR8, 0x5000, URZ ;  /* 0x0000500008287890 */ /* 0x000fe2000fffe03f */
[----:B------:R-:W-:Y:S01]  /*d740*/  IMAD.X R4, RZ, RZ, R11, P1 ;  /* 0x000000ffff047224 */ /* 0x000fe200008e060b */
[----:B------:R-:W-:Y:S01]  /*d750*/  UMOV UR43, UR11 ;  /* 0x0000000b002b7c82 */ /* 0x000fe20008000000 */
[----:B------:R-:W-:Y:S01]  /*d760*/  UMOV UR44, UR12 ;  /* 0x0000000c002c7c82 */ /* 0x000fe20008000000 */
[----:B------:R-:W-:Y:S01]  /*d770*/  UMOV UR45, UR13 ;  /* 0x0000000d002d7c82 */ /* 0x000fe20008000000 */
[----:B------:R-:W-:Y:S01]  /*d780*/  UMOV UR10, UR50 ;  /* 0x00000032000a7c82 */ /* 0x000fe20008000000 */
[----:B------:R-:W-:Y:S01]  /*d790*/  R2UR UR5, R4 ;  /* 0x00000000040572ca */ /* 0x000fe200000e0000 */
[----:B0-----:R-:W-:Y:S01]  /*d7a0*/  IMAD.WIDE.U32 R4, R10, UR20, R2 ;  /* 0x000000140a047c25 */ /* 0x001fe2000f8e0002 */
[----:B------:R-:W-:Y:S01]  /*d7b0*/  UMOV UR42, 0x80 ;  /* 0x00000080002a7882 */ /* 0x000fe20000000000 */
[----:B------:R-:W-:-:S02]  /*d7c0*/  UIADD3 UR56, UR8, 0x7800, URZ ;  /* 0x0000780008387890 */ /* 0x000fc4000fffe03f */
[----:B------:R-:W-:Y:S01]  /*d7d0*/  IMAD.IADD R5, R5, 0x1, R20 ;  /* 0x0000000105057824 */ /* 0x000fe200078e0214 */
[----:B------:R-:W-:Y:S01]  /*d7e0*/  UMOV UR58, 0xc0 ;  /* 0x000000c0003a7882 */ /* 0x000fe20000000000 */
[----:B------:R-:W-:Y:S01]  /*d7f0*/  UMOV UR59, UR11 ;  /* 0x0000000b003b7c82 */ /* 0x000fe20008000000 */
[----:B------:R-:W-:Y:S01]  /*d800*/  UMOV UR60, UR12 ;  /* 0x0000000c003c7c82 */ /* 0x000fe20008000000 */
[----:B------:R-:W-:Y:S01]  /*d810*/  IMAD.WIDE.U32 R4, R12, UR21, R4 ;  /* 0x000000150c047c25 */ /* 0x000fe2000f8e0004 */
[----:B------:R-:W-:Y:S01]  /*d820*/  UMOV UR61, UR13 ;  /* 0x0000000d003d7c82 */ /* 0x000fe20008000000 */
[----:B------:R-:W0:Y:S02]  /*d830*/  LDC.64 R12, c[0x0][0x700] ;  /* 0x0001c000ff0c7b82 */ /* 0x000e240000000a00 */
[----:B------:R-:W-:Y:S01]  /*d840*/  IMAD.IADD R14, R14, 0x1, R5 ;  /* 0x000000010e0e7824 */ /* 0x000fe200078e0205 */
[----:B------:R-:W-:Y:S01]  /*d850*/  UTMALDG.4D [UR48], [UR4], desc[UR6] ;  /* 0x00000630040075b4 */ /* 0x000fe20008019000 */
[----:B------:R1:W-:Y:S01]  /*d860*/  UTMALDG.4D [UR32], [UR4], desc[UR6] ;  /* 0x00000620040075b4 */ /* 0x0003e20008019000 */
[----:B------:R2:W-:Y:S01]  /*d870*/  UTMALDG.4D [UR24], [UR4], desc[UR6] ;  /* 0x00000618040075b4 */ /* 0x0005e20008019000 */
[C---:B0-----:R-:W-:Y:S01]  /*d880*/  LEA R5, P1, R4.reuse, R12, 0x2 ;  /* 0x0000000c04057211 */ /* 0x041fe200078210ff */
[----:B------:R0:W-:Y:S03]  /*d890*/  UTMALDG.4D [UR16], [UR4], desc[UR6] ;  /* 0x00000610040075b4 */ /* 0x0001e60008019000 */
[----:B------:R-:W-:-:S02]  /*d8a0*/  LEA.HI.X R14, R4, R13, R14, 0x2, P1 ;  /* 0x0000000d040e7211 */ /* 0x000fc400008f140e */
[----:B------:R-:W-:Y:S01]  /*d8b0*/  R2UR UR14, R5 ;  /* 0x00000000050e72ca */ /* 0x000fe200000e0000 */
[----:B------:R-:W-:Y:S01]  /*d8c0*/  IMAD.MOV.U32 R5, RZ, RZ, 0x14000 ;  /* 0x00014000ff057424 */ /* 0x000fe200078e00ff */
[----:B------:R-:W-:Y:S02]  /*d8d0*/  R2UR UR15, R14 ;  /* 0x000000000e0f72ca */ /* 0x000fe400000e0000 */
[----:B------:R-:W-:Y:S02]  /*d8e0*/  IADD3 R4, P1, R9, 0x2f0, RZ ;  /* 0x000002f009047810 */ /* 0x000fe40007f3e0ff */
[----:B------:R-:W-:Y:S01]  /*d8f0*/  MOV R14, UR45 ;  /* 0x0000002d000e7c02 */ /* 0x000fe20008000f00 */
[----:B-1----:R-:W-:Y:S01]  /*d900*/  UIADD3 UR32, UR8, 0xc800, URZ ;  /* 0x0000c80008207890 */ /* 0x002fe2000fffe03f */
[----:B------:R-:W-:Y:S01]  /*d910*/  R2UR UR22, R4 ;  /* 0x00000000041672ca */ /* 0x000fe200000e0000 */
[----:B------:R-:W-:Y:S01]  /*d920*/  IMAD.X R4, RZ, RZ, R11, P1 ;  /* 0x000000ffff047224 */ /* 0x000fe200008e060b */
[----:B------:R-:W-:Y:S01]  /*d930*/  UMOV UR35, UR11 ;  /* 0x0000000b00237c82 */ /* 0x000fe20008000000 */
[----:B------:R-:W-:Y:S01]  /*d940*/  UMOV UR36, UR12 ;  /* 0x0000000c00247c82 */ /* 0x000fe20008000000 */
[----:B------:R-:W-:-:S02]  /*d950*/  UMOV UR37, UR13 ;  /* 0x0000000d00257c82 */ /* 0x000fc40008000000 */
[----:B------:R-:W-:Y:S01]  /*d960*/  R2UR UR23, R4 ;  /* 0x00000000041772ca */ /* 0x000fe200000e0000 */
[----:B------:R1:W-:Y:S01]  /*d970*/  UBLKCP.S.G [UR30], [UR14], UR9 ;  /* 0x0000001e0e0073ba */ /* 0x0003e20008000209 */
[----:B------:R-:W-:Y:S01]  /*d980*/  IADD3 R4, P1, R9, 0x3f0, RZ ;  /* 0x000003f009047810 */ /* 0x000fe20007f3e0ff */
[----:B--2---:R-:W-:Y:S01]  /*d990*/  UIADD3 UR24, UR8, 0x2800, URZ ;  /* 0x0000280008187890 */ /* 0x004fe2000fffe03f */
[----:B------:R2:W-:Y:S01]  /*d9a0*/  SYNCS.ARRIVE.TRANS64 RZ, [R0+URZ+0x31600], R5 ;  /* 0x0316000500ff79a7 */ /* 0x0005e2000800003f */
[----:B------:R-:W-:Y:S01]  /*d9b0*/  UMOV UR26, 0x40 ;  /* 0x00000040001a7882 */ /* 0x000fe20000000000 */
[----:B------:R-:W-:Y:S01]  /*d9c0*/  UMOV UR27, UR11 ;  /* 0x0000000b001b7c82 */ /* 0x000fe20008000000 */
[----:B------:R-:W-:Y:S01]  /*d9d0*/  UMOV UR28, UR12 ;  /* 0x0000000c001c7c82 */ /* 0x000fe20008000000 */
[----:B------:R-:W-:Y:S01]  /*d9e0*/  UMOV UR29, UR13 ;  /* 0x0000000d001d7c82 */ /* 0x000fe20008000000 */
[----:B0-----:R-:W-:Y:S01]  /*d9f0*/  R2UR UR4, R4 ;  /* 0x00000000040472ca */ /* 0x001fe200000e0000 */
[----:B------:R-:W-:Y:S01]  /*da00*/  IMAD.X R4, RZ, RZ, R11, P1 ;  /* 0x000000ffff047224 */ /* 0x000fe200008e060b */
[----:B------:R-:W-:Y:S01]  /*da10*/  UMOV UR7, 0x10000000 ;  /* 0x1000000000077882 */ /* 0x000fe20000000000 */
[----:B------:R-:W-:-:S02]  /*da20*/  ISETP.GE.AND P1, PT, R8, 0x41, PT ;  /* 0x000000410800780c */ /* 0x000fc40003f26270 */
[----:B--2---:R-:W-:Y:S02]  /*da30*/  MOV R5, UR43 ;  /* 0x0000002b00057c02 */ /* 0x004fe40008000f00 */
[----:B------:R-:W-:Y:S01]  /*da40*/  R2UR UR5, R4 ;  /* 0x00000000040572ca */ /* 0x000fe200000e0000 */
[----:B-1----:R-:W-:Y:S01]  /*da50*/  UIADD3 UR9, UR8, 0x31600, URZ ;  /* 0x0003160008097890 */ /* 0x002fe2000fffe03f */
[----:B------:R-:W-:-:S06]  /*da60*/  MOV R4, UR44 ;  /* 0x0000002c00047c02 */ /* 0x000fcc0008000f00 */
[----:B------:R-:W-:Y:S01]  /*da70*/  UMOV UR25, UR9 ;  /* 0x0000000900197c82 */ /* 0x000fe20008000000 */
[----:B------:R-:W-:Y:S01]  /*da80*/  UMOV UR41, UR9 ;  /* 0x0000000900297c82 */ /* 0x000fe20008000000 */
[----:B------:R0:W-:Y:S01]  /*da90*/  UTMALDG.4D [UR8], [UR22], desc[UR6] ;  /* 0x00000608160075b4 */ /* 0x0001e20008019000 */
[----:B------:R-:W-:Y:S01]  /*daa0*/  UMOV UR57, UR9 ;  /* 0x0000000900397c82 */ /* 0x000fe20008000000 */
[----:B------:R-:W-:Y:S01]  /*dab0*/  UMOV UR33, UR9 ;  /* 0x0000000900217c82 */ /* 0x000fe20008000000 */
[----:B------:R1:W-:Y:S01]  /*dac0*/  UTMALDG.4D [UR24], [UR22], desc[UR6] ;  /* 0x00000618160075b4 */ /* 0x0003e20008019000 */
[----:B------:R2:W-:Y:S01]  /*dad0*/  UTMALDG.4D [UR40], [UR22], desc[UR6] ;  /* 0x00000628160075b4 */ /* 0x0005e20008019000 */
[----:B------:R3:W-:Y:S01]  /*dae0*/  UTMALDG.4D [UR56], [UR22], desc[UR6] ;  /* 0x00000638160075b4 */ /* 0x0007e20008019000 */
[----:B0-----:R-:W-:Y:S01]  /*daf0*/  UMOV UR10, 0xc0 ;  /* 0x000000c0000a7882 */ /* 0x001fe20000000000 */
[----:B-1----:R-:W-:Y:S01]  /*db00*/  UIADD3 UR24, UR8, 0xf000, URZ ;  /* 0x0000f00008187890 */ /* 0x002fe2000fffe03f */
[----:B------:R-:W-:Y:S01]  /*db10*/  UMOV UR26, 0x80 ;  /* 0x00000080001a7882 */ /* 0x000fe20000000000 */
[----:B--2---:R-:W-:Y:S01]  /*db20*/  R2UR UR45, R14 ;  /* 0x000000000e2d72ca */ /* 0x004fe200000e0000 */
[----:B------:R-:W-:Y:S01]  /*db30*/  UIADD3 UR40, UR8, 0xa000, URZ ;  /* 0x0000a00008287890 */ /* 0x000fe2000fffe03f */
[----:B------:R-:W-:Y:S01]  /*db40*/  R2UR UR44, R4 ;  /* 0x00000000042c72ca */ /* 0x000fe200000e0000 */
[----:B------:R-:W-:Y:S01]  /*db50*/  UIADD3 UR8, UR8, 0x11800, URZ ;  /* 0x0001180008087890 */ /* 0x000fe2000fffe03f */
[----:B------:R-:W-:Y:S01]  /*db60*/  R2UR UR43, R5 ;  /* 0x00000000052b72ca */ /* 0x000fe200000e0000 */
[----:B------:R-:W-:Y:S01]  /*db70*/  UMOV UR42, UR50 ;  /* 0x00000032002a7c82 */ /* 0x000fe20008000000 */
[----:B------:R-:W-:-:S02]  /*db80*/  IMAD.MOV.U32 R4, RZ, RZ, RZ ;  /* 0x000000ffff047224 */ /* 0x000fc400078e00ff */
[----:B------:R-:W-:Y:S02]  /*db90*/  IMAD.MOV.U32 R5, RZ, RZ, 0x1 ;  /* 0x00000001ff057424 */ /* 0x000fe400078e00ff */
[----:B------:R-:W-:-:S07]  /*dba0*/  IMAD.MOV.U32 R14, RZ, RZ, 0x1 ;  /* 0x00000001ff0e7424 */ /* 0x000fce00078e00ff */
[----:B------:R3:W-:Y:S01]  /*dbb0*/  UTMALDG.4D [UR40], [UR4], desc[UR6] ;  /* 0x00000628040075b4 */ /* 0x0007e20008019000 */
[----:B------:R3:W-:Y:S01]  /*dbc0*/  UTMALDG.4D [UR32], [UR4], desc[UR6] ;  /* 0x00000620040075b4 */ /* 0x0007e20008019000 */
[----:B------:R3:W-:Y:S01]  /*dbd0*/  UTMALDG.4D [UR24], [UR4], desc[UR6] ;  /* 0x00000618040075b4 */ /* 0x0007e20008019000 */
[----:B------:R3:W-:Y:S02]  /*dbe0*/  UTMALDG.4D [UR8], [UR4], desc[UR6] ;  /* 0x00000608040075b4 */ /* 0x0007e40008019000 */
[----:B---3--:R-:W-:Y:S05]  /*dbf0*/  @!P1 BRA `(.L_x_221) ;  /* 0x00000008007c9947 */ /* 0x008fea0003800000 */
[----:B------:R-:W0:Y:S01]  /*dc00*/  LDC.64 R16, c[0x0][0x738] ;  /* 0x0001ce00ff107b82 */ /* 0x000e220000000a00 */
[----:B------:R-:W1:Y:S01]  /*dc10*/  S2R R14, SR_CTAID.Y ;  /* 0x00000000000e7919 */ /* 0x000e620000002600 */
[----:B------:R-:W-:Y:S02]  /*dc20*/  VIADD R8, R8, 0x3f ;  /* 0x0000003f08087836 */ /* 0x000fe40000000000 */
[----:B0-----:R-:W-:-:S04]  /*dc30*/  IMAD.WIDE.U32 R4, R16, UR21, R2 ;  /* 0x0000001510047c25 */ /* 0x001fc8000f8e0002 */
[----:B------:R-:W-:-:S04]  /*dc40*/  IMAD R16, R15, R16, RZ ;  /* 0x000000100f107224 */ /* 0x000fc800078e02ff */
[----:B------:R-:W-:Y:S01]  /*dc50*/  IMAD R16, R17, UR21, R16 ;  /* 0x0000001511107c24 */ /* 0x000fe2000f8e0210 */
[----:B-1----:R-:W-:-:S03]  /*dc60*/  SHF.R.S32.HI R14, RZ, 0x1f, R14 ;  /* 0x0000001fff0e7819 */ /* 0x002fc6000001140e */
[----:B------:R-:W-:Y:S02]  /*dc70*/  IMAD.IADD R5, R5, 0x1, R16 ;  /* 0x0000000105057824 */ /* 0x000fe400078e0210 */
[----:B------:R-:W0:Y:S02]  /*dc80*/  LDC.64 R16, c[0x0][0x730] ;  /* 0x0001cc00ff107b82 */ /* 0x000e240000000a00 */
[----:B0-----:R-:W-:Y:S02]  /*dc90*/  IMAD R6, R14, R16, RZ ;  /* 0x000000100e067224 */ /* 0x001fe400078e02ff */
[----:B------:R-:W-:Y:S01]  /*dca0*/  IMAD.WIDE.U32 R4, R16, UR20, R4 ;  /* 0x0000001410047c25 */ /* 0x000fe2000f8e0004 */
[----:B------:R-:W0:Y:S03]  /*dcb0*/  S2R R14, SR_TID.X ;  /* 0x00000000000e7919 */ /* 0x000e260000002100 */
[----:B------:R-:W-:-:S02]  /*dcc0*/  IMAD R6, R17, UR20, R6 ;  /* 0x0000001411067c24 */ /* 0x000fc4000f8e0206 */
[----:B------:R-:W1:Y:S02]  /*dcd0*/  LDC.64 R16, c[0x0][0x728] ;  /* 0x0001ca00ff107b82 */ /* 0x000e640000000a00 */
[----:B------:R-:W-:Y:S01]  /*dce0*/  IMAD.IADD R6, R5, 0x1, R6 ;  /* 0x0000000105067824 */ /* 0x000fe200078e0206 */
[----:B-1----:R-:W-:Y:S01]  /*dcf0*/  LEA R5, P1, R4, R16, 0x2 ;  /* 0x0000001004057211 */ /* 0x002fe200078210ff */
[----:B------:R-:W-:-:S03]  /*dd00*/  IMAD.MOV.U32 R16, RZ, RZ, RZ ;  /* 0x000000ffff107224 */ /* 0x000fc600078e00ff */
[----:B------:R-:W-:Y:S01]  /*dd10*/  LEA.HI.X R17, R4, R17, R6, 0x2, P1 ;  /* 0x0000001104117211 */ /* 0x000fe200008f1406 */
[----:B------:R-:W-:Y:S02]  /*dd20*/  IMAD.MOV.U32 R6, RZ, RZ, R18 ;  /* 0x000000ffff067224 */ /* 0x000fe400078e0012 */
[----:B------:R-:W-:Y:S02]  /*dd30*/  IMAD.MOV.U32 R4, RZ, RZ, RZ ;  /* 0x000000ffff047224 */ /* 0x000fe400078e00ff */
[----:B------:R-:W-:-:S04]  /*dd40*/  IMAD.WIDE.U32 R6, R10, UR20, R6 ;  /* 0x000000140a067c25 */ /* 0x000fc8000f8e0006 */
[----:B------:R-:W-:Y:S01]  /*dd50*/  IMAD.MOV.U32 R18, RZ, RZ, RZ ;  /* 0x000000ffff127224 */ /* 0x000fe200078e00ff */
[----:B------:R-:W-:-:S04]  /*dd60*/  IADD3 R10, P1, R2, R6, RZ ;  /* 0x00000006020a7210 */ /* 0x000fc80007f3e0ff */
[----:B------:R-:W-:Y:S02]  /*dd70*/  IADD3.X R6, R3, R20, R7, P1, !PT ;  /* 0x0000001403067210 */ /* 0x000fe40000ffe407 */
[C---:B------:R-:W-:Y:S02]  /*dd80*/  LEA R12, P1, R10.reuse, R12, 0x2 ;  /* 0x0000000c0a0c7211 */ /* 0x040fe400078210ff */
[----:B------:R-:W-:Y:S02]  /*dd90*/  SHF.R.S32.HI R7, RZ, 0x1f, R8 ;  /* 0x0000001fff077819 */ /* 0x000fe40000011408 */
[----:B------:R-:W-:Y:S01]  /*dda0*/  LEA.HI.X R10, R10, R13, R6, 0x2, P1 ;  /* 0x0000000d0a0a7211 */ /* 0x000fe200008f1406 */
[----:B------:R-:W-:Y:S01]  /*ddb0*/  IMAD.U32 R13, RZ, RZ, UR51 ;  /* 0x00000033ff0d7e24 */ /* 0x000fe2000f8e00ff */
[----:B------:R-:W-:Y:S01]  /*ddc0*/  LEA.HI R8, R7, R8, RZ, 0x6 ;  /* 0x0000000807087211 */ /* 0x000fe200078f30ff */
[----:B------:R-:W-:Y:S01]  /*ddd0*/  IMAD.MOV.U32 R6, RZ, RZ, 0x1 ;  /* 0x00000001ff067424 */ /* 0x000fe200078e00ff */
[----:B------:R-:W-:-:S02]  /*dde0*/  IADD3 R7, P1, R12, 0x100, RZ ;  /* 0x000001000c077810 */ /* 0x000fc40007f3e0ff */
[----:B0-----:R-:W-:Y:S01]  /*ddf0*/  LOP3.LUT R12, R14, 0x1f, RZ, 0xc0, !PT ;  /* 0x0000001f0e0c7812 */ /* 0x001fe200078ec0ff */
[----:B------:R-:W-:Y:S01]  /*de00*/  IMAD.MOV.U32 R14, RZ, RZ, 0x1 ;  /* 0x00000001ff0e7424 */ /* 0x000fe200078e00ff */
[----:B------:R-:W-:Y:S01]  /*de10*/  LEA.HI.SX32 R8, R8, 0xffffffff, 0x1a ;  /* 0xffffffff08087811 */ /* 0x000fe200078fd2ff */
[----:B------:R-:W-:-:S08]  /*de20*/  IMAD.X R10, RZ, RZ, R10, P1 ;  /* 0x000000ffff0a7224 */ /* 0x000fd000008e060a */
.L_x_226:
[----:B------:R-:W-:-:S04]  /*de30*/  SHF.L.U32 R9, R14, 0x1f, RZ ;  /* 0x0000001f0e097819 */ /* 0x000fc800000006ff */
[----:B0-----:R-:W0:Y:S02]  /*de40*/  SYNCS.PHASECHK.TRANS64.TRYWAIT P1, [R0+URZ+0x31638], R9 ;  /* 0x03163809000075a7 */ /* 0x001e24000802017f */
[----:B01---5:R-:W-:Y:S05]  /*de50*/  @!P1 BRA `(.L_x_222) ;  /* 0x0000000c00dc9947 */ /* 0x023fea0003800000 */
.L_x_235:
[----:B------:R-:W-:Y:S05]  /*de60*/  @P0 BRA `(.L_x_223) ;  /* 0x0000000000140947 */ /* 0x000fea0003800000 */
[----:B------:R-:W-:Y:S01]  /*de70*/  ISETP.NE.AND P1, PT, R12, RZ, PT ;  /* 0x000000ff0c00720c */ /* 0x000fe20003f25270 */
[----:B0-----:R-:W-:-:S04]  /*de80*/  IMAD.MOV.U32 R9, RZ, RZ, 0x8100 ;  /* 0x00008100ff097424 */ /* 0x001fc800078e00ff */
[----:B------:R1:W-:Y:S08]  /*de90*/  SYNCS.ARRIVE.TRANS64 RZ, [R0+URZ+0x31630], R9 ;  /* 0x0316300900ff79a7 */ /* 0x0003f0000800003f */
[----:B------:R-:W-:Y:S05]  /*dea0*/  @!P1 BRA `(.L_x_223) ;  /* 0x0000000000049947 */ /* 0x000fea0003800000 */
[----:B------:R-:W-:Y:S01]  /*deb0*/  BPT.TRAP 0x1 ;  /* 0x000000040000795c */ /* 0x000fe20000300000 */
.L_x_223:
[----:B------:R2:W-:Y:S02]  /*dec0*/  STL.64 [R1], R2 ;  /* 0x0000000201007387 */ /* 0x0005e40000100a00 */
[----:B--2---:R-:W0:Y:S02]  /*ded0*/  LDC.64 R2, c[0x0][0x198] ;  /* 0x00006600ff027b82 */ /* 0x004e240000000a00 */
[----:B01----:R-:W-:-:S05]  /*dee0*/  IMAD.MOV.U32 R9, RZ, RZ, R2 ;  /* 0x000000ffff097224 */ /* 0x003fca00078e0002 */
[----:B------:R-:W-:-:S04]  /*def0*/  IADD3 R11, P1, R9, 0x1f0, RZ ;  /* 0x000001f0090b7810 */ /* 0x000fc80007f3e0ff */
[----:B------:R-:W-:Y:S01]  /*df00*/  R2UR UR6, R11 ;  /* 0x000000000b0672ca */ /* 0x000fe200000e0000 */
[----:B------:R-:W-:Y:S02]  /*df10*/  IMAD.MOV.U32 R11, RZ, RZ, R3 ;  /* 0x000000ffff0b7224 */ /* 0x000fe400078e0003 */
[----:B------:R0:W5:Y:S01]  /*df20*/  LDL.LU.64 R2, [R1] ;  /* 0x0000000001027983 */ /* 0x0001620000300a00 */
[----:B------:R-:W-:Y:S01]  /*df30*/  R2UR UR14, R0 ;  /* 0x00000000000e72ca */ /* 0x000fe200000e0000 */
[----:B------:R-:W-:Y:S01]  /*df40*/  IMAD.X R19, RZ, RZ, R11, P1 ;  /* 0x000000ffff137224 */ /* 0x000fe200008e060b */
[----:B------:R-:W-:Y:S01]  /*df50*/  R2UR UR19, R13 ;  /* 0x000000000d1372ca */ /* 0x000fe200000e0000 */
[----:B------:R-:W1:Y:S01]  /*df60*/  S2R R12, SR_TID.X ;  /* 0x00000000000c7919 */ /* 0x000e620000002100 */
[----:B------:R-:W-:Y:S01]  /*df70*/  VIADD R16, R16, 0x1 ;  /* 0x0000000110107836 */ /* 0x000fe20000000000 */
[----:B------:R-:W-:Y:S01]  /*df80*/  UMOV UR8, 0x0 ;  /* 0x0000000000087882 */ /* 0x000fe20000000000 */
[----:B------:R-:W-:Y:S01]  /*df90*/  R2UR UR7, R19 ;  /* 0x00000000130772ca */ /* 0x000fe200000e0000 */
[----:B------:R-:W-:Y:S01]  /*dfa0*/  UMOV UR9, 0x14f00000 ;  /* 0x14f0000000097882 */ /* 0x000fe20000000000 */
[----:B------:R-:W-:Y:S01]  /*dfb0*/  UMOV UR18, URZ ;  /* 0x0000003f00127c82 */ /* 0x000fe20008000000 */
[C---:B------:R-:W-:Y:S01]  /*dfc0*/  ISETP.NE.AND P1, PT, R16.reuse, 0x2, PT ;  /* 0x000000021000780c */ /* 0x040fe20003f25270 */
[----:B------:R-:W-:Y:S01]  /*dfd0*/  UMOV UR34, 0x40 ;  /* 0x0000004000227882 */ /* 0x000fe20000000000 */
[----:B------:R-:W-:Y:S01]  /*dfe0*/  R2UR UR4, R5 ;  /* 0x00000000050472ca */ /* 0x000fe200000e0000 */
[----:B------:R-:W-:Y:S01]  /*dff0*/  UMOV UR36, UR20 ;  /* 0x0000001400247c82 */ /* 0x000fe20008000000 */
[----:B------:R-:W-:Y:S01]  /*e000*/  UIADD3 UR16, UR14, 0x24100, URZ ;  /* 0x000241000e107890 */ /* 0x000fe2000fffe03f */
[----:B------:R-:W-:Y:S01]  /*e010*/  R2UR UR5, R17 ;  /* 0x00000000110572ca */ /* 0x000fe200000e0000 */
[----:B------:R-:W-:Y:S01]  /*e020*/  UIADD3 UR17, UR14, 0x31630, URZ ;  /* 0x000316300e117890 */ /* 0x000fe2000fffe03f */
[----:B------:R-:W-:Y:S01]  /*e030*/  SEL R19, RZ, 0x1, P1 ;  /* 0x00000001ff137807 */ /* 0x000fe20000800000 */
[----:B------:R-:W-:Y:S01]  /*e040*/  UIADD3 UR32, UR14, 0x26100, URZ ;  /* 0x000261000e207890 */ /* 0x000fe2000fffe03f */
[----:B------:R-:W-:Y:S01]  /*e050*/  SEL R16, R16, RZ, P1 ;  /* 0x000000ff10107207 */ /* 0x000fe20000800000 */
[----:B------:R-:W-:Y:S01]  /*e060*/  UIADD3 UR24, UR14, 0x28100, URZ ;  /* 0x000281000e187890 */ /* 0x000fe2000fffe03f */
[----:B------:R-:W-:Y:S01]  /*e070*/  LOP3.LUT R6, R6, R19, RZ, 0x3c, !PT ;  /* 0x0000001306067212 */ /* 0x000fe200078e3cff */
        /* <DEDUP_REMOVED lines=14> */
[----:B-1----:R-:W-:-:S04]  /*e160*/  LOP3.LUT R12, R12, 0x7f, RZ, 0xc0, !PT ;  /* 0x0000007f0c0c7812 */ /* 0x002fc800078ec0ff */
[----:B------:R-:W-:Y:S01]  /*e170*/  ISETP.NE.AND P2, PT, R12, RZ, PT ;  /* 0x000000ff0c00720c */ /* 0x000fe20003f45270 */
[----:B------:R0:W-:Y:S01]  /*e180*/  UTMALDG.4D [UR24], [UR6], desc[UR8] ;  /* 0x00000818060075b4 */ /* 0x0001e20008019000 */
[----:B------:R-:W1:Y:S01]  /*e190*/  S2R R12, SR_TID.X ;  /* 0x00000000000c7919 */ /* 0x000e620000002100 */
[----:B--2---:R-:W-:Y:S02]  /*e1a0*/  UIADD3 UR16, UR14, 0x2a100, URZ ;  /* 0x0002a1000e107890 */ /* 0x004fe4000fffe03f */
[----:B------:R-:W-:Y:S01]  /*e1b0*/  UIADD3 UR14, UR14, 0x2c300, URZ ;  /* 0x0002c3000e0e7890 */ /* 0x000fe2000fffe03f */
[----:B------:R-:W-:-:S06]  /*e1c0*/  UMOV UR18, 0xc0 ;  /* 0x000000c000127882 */ /* 0x000fcc0000000000 */
[----:B------:R0:W-:Y:S02]  /*e1d0*/  UTMALDG.4D [UR16], [UR6], desc[UR8] ;  /* 0x00000810060075b4 */ /* 0x0001e40008019000 */
[----:B------:R0:W-:Y:S01]  /*e1e0*/  UBLKCP.S.G [UR14], [UR4], UR10 ;  /* 0x0000000e040073ba */ /* 0x0001e2000800020a */
[----:B------:R-:W2:Y:S01]  /*e1f0*/  SYNCS.PHASECHK.TRANS64.TRYWAIT P1, [R19+URZ+0x31620], R20 ;  /* 0x03162014130075a7 */ /* 0x000ea2000802017f */
[----:B-1----:R-:W-:Y:S01]  /*e200*/  LOP3.LUT R12, R12, 0x1f, RZ, 0xc0, !PT ;  /* 0x0000001f0c0c7812 */ /* 0x002fe200078ec0ff */
[----:B0-2---:R-:W-:Y:S06]  /*e210*/  @!P1 BRA `(.L_x_224) ;  /* 0x0000000c00009947 */ /* 0x005fec0003800000 */
.L_x_237:
[----:B------:R-:W-:Y:S01]  /*e220*/  LOP3.LUT R14, R14, 0x1, RZ, 0x3c, !PT ;  /* 0x000000010e0e7812 */ /* 0x000fe200078e3cff */
[----:B------:R-:W-:Y:S06]  /*e230*/  @P2 BRA `(.L_x_225) ;  /* 0x0000000000142947 */ /* 0x000fec0003800000 */
[----:B------:R-:W-:Y:S01]  /*e240*/  ISETP.NE.AND P1, PT, R12, RZ, PT ;  /* 0x000000ff0c00720c */ /* 0x000fe20003f25270 */
[----:B0-----:R-:W-:-:S04]  /*e250*/  IMAD.MOV.U32 R20, RZ, RZ, 0x8100 ;  /* 0x00008100ff147424 */ /* 0x001fc800078e00ff */
[----:B------:R1:W-:Y:S08]  /*e260*/  SYNCS.ARRIVE.TRANS64 RZ, [R19+URZ+0x31610], R20 ;  /* 0x0316101413ff79a7 */ /* 0x0003f0000800003f */
[----:B------:R-:W-:Y:S05]  /*e270*/  @!P1 BRA `(.L_x_225) ;  /* 0x0000000000049947 */ /* 0x000fea0003800000 */
[----:B------:R-:W-:Y:S01]  /*e280*/  BPT.TRAP 0x1 ;  /* 0x000000040000795c */ /* 0x000fe20000300000 */
.L_x_225:
        /* <DEDUP_REMOVED lines=24> */
[----:B------:R-:W-:Y:S01]  /*e410*/  VIADD R4, R4, 0x40 ;  /* 0x0000004004047836 */ /* 0x000fe20000000000 */
        /* <DEDUP_REMOVED lines=23> */
[----:B------:R-:W-:Y:S01]  /*e590*/  IMAD.X R10, RZ, RZ, R10, P3 ;  /* 0x000000ffff0a7224 */ /* 0x000fe200018e060a */
[----:B------:R2:W-:Y:S01]  /*e5a0*/  UTMALDG.4D [UR24], [UR4], desc[UR6] ;  /* 0x00000618040075b4 */ /* 0x0005e20008019000 */
[----:B------:R2:W-:Y:S01]  /*e5b0*/  UTMALDG.4D [UR16], [UR4], desc[UR6] ;  /* 0x00000610040075b4 */ /* 0x0005e20008019000 */
[----:B------:R2:W-:Y:S02]  /*e5c0*/  UBLKCP.S.G [UR8], [UR14], UR10 ;  /* 0x000000080e0073ba */ /* 0x0005e4000800020a */
[----:B--2---:R-:W-:Y:S05]  /*e5d0*/  @!P1 BRA `(.L_x_226) ;  /* 0xfffffff800149947 */ /* 0x004fea000383ffff */
[----:B------:R-:W-:-:S07]  /*e5e0*/  VIADD R5, R16, 0x1 ;  /* 0x0000000110057836 */ /* 0x000fce0000000000 */
.L_x_221:
[----:B------:R-:W2:Y:S01]  /*e5f0*/  S2R R8, SR_CTAID.Y ;  /* 0x0000000000087919 */ /* 0x000ea20000002600 */
[----:B------:R-:W-:Y:S01]  /*e600*/  SHF.L.U32 R7, R14, 0x1f, RZ ;  /* 0x0000001f0e077819 */ /* 0x000fe200000006ff */
[----:B------:R-:W3:Y:S03]  /*e610*/  LDC.64 R16, c[0x0][0x730] ;  /* 0x0001cc00ff107b82 */ /* 0x000ee60000000a00 */
[----:B------:R-:W4:Y:S05]  /*e620*/  SYNCS.PHASECHK.TRANS64.TRYWAIT P1, [R0+URZ+0x31638], R7 ;  /* 0x03163807000075a7 */ /* 0x000f2a000802017f */
[----:B------:R-:W0:Y:S01]  /*e630*/  LDC.64 R12, c[0x0][0x738] ;  /* 0x0001ce00ff0c7b82 */ /* 0x000e220000000a00 */
[----:B---3-5:R-:W-:Y:S01]  /*e640*/  IMAD.WIDE.U32 R2, R16, UR20, R2 ;  /* 0x0000001410027c25 */ /* 0x028fe2000f8e0002 */
[----:B--2---:R-:W-:-:S05]  /*e650*/  SHF.R.S32.HI R8, RZ, 0x1f, R8 ;  /* 0x0000001fff087819 */ /* 0x004fca0000011408 */
[----:B------:R-:W-:-:S04]  /*e660*/  IMAD R8, R8, R16, RZ ;  /* 0x0000001008087224 */ /* 0x000fc800078e02ff */
[----:B------:R-:W-:-:S04]  /*e670*/  IMAD R17, R17, UR20, R8 ;  /* 0x0000001411117c24 */ /* 0x000fc8000f8e0208 */
[----:B------:R-:W-:Y:S02]  /*e680*/  IMAD.IADD R3, R17, 0x1, R3 ;  /* 0x0000000111037824 */ /* 0x000fe400078e0203 */
[----:B0-----:R-:W-:Y:S02]  /*e690*/  IMAD R8, R15, R12, RZ ;  /* 0x0000000c0f087224 */ /* 0x001fe400078e02ff */
[----:B------:R-:W-:-:S04]  /*e6a0*/  IMAD.WIDE.U32 R2, R12, UR21, R2 ;  /* 0x000000150c027c25 */ /* 0x000fc8000f8e0002 */
[----:B------:R-:W-:Y:S01]  /*e6b0*/  IMAD R13, R13, UR21, R8 ;  /* 0x000000150d0d7c24 */ /* 0x000fe2000f8e0208 */
[----:B----4-:R-:W-:Y:S06]  /*e6c0*/  @!P1 BRA `(.L_x_227) ;  /* 0x0000000400ec9947 */ /* 0x010fec0003800000 */
.L_x_238:
[----:B0-----:R-:W-:Y:S01]  /*e6d0*/  IMAD.IADD R7, R13, 0x1, R3 ;  /* 0x000000010d077824 */ /* 0x001fe200078e0203 */
[----:B------:R-:W-:Y:S06]  /*e6e0*/  @P0 BRA `(.L_x_228) ;  /* 0x0000000000180947 */ /* 0x000fec0003800000 */
[----:B------:R-:W0:Y:S01]  /*e6f0*/  S2R R8, SR_TID.X ;  /* 0x0000000000087919 */ /* 0x000e220000002100 */
[----:B------:R-:W-:-:S04]  /*e700*/  IMAD.MOV.U32 R13, RZ, RZ, 0x8100 ;  /* 0x00008100ff0d7424 */ /* 0x000fc800078e00ff */
[----:B------:R2:W-:Y:S01]  /*e710*/  SYNCS.ARRIVE.TRANS64 RZ, [R0+URZ+0x31630], R13 ;  /* 0x0316300d00ff79a7 */ /* 0x0005e2000800003f */
[----:B0-----:R-:W-:-:S13]  /*e720*/  LOP3.LUT P0, RZ, R8, 0x1f, RZ, 0xc0, !PT ;  /* 0x0000001f08ff7812 */ /* 0x001fda000780c0ff */
[----:B--2---:R-:W-:Y:S05]  /*e730*/  @!P0 BRA `(.L_x_228) ;  /* 0x0000000000048947 */ /* 0x004fea0003800000 */
[----:B------:R-:W-:Y:S01]  /*e740*/  BPT.TRAP 0x1 ;  /* 0x000000040000795c */ /* 0x000fe20000300000 */
.L_x_228:
[----:B------:R-:W0:Y:S01]  /*e750*/  LDC.64 R12, c[0x0][0x728] ;  /* 0x0001ca00ff0c7b82 */ /* 0x000e220000000a00 */
[C---:B------:R-:W-:Y:S01]  /*e760*/  IADD3 R2, P0, R4.reuse, R2, RZ ;  /* 0x0000000204027210 */ /* 0x040fe20007f1e0ff */
[----:B------:R-:W-:Y:S01]  /*e770*/  UMOV UR6, 0x0 ;  /* 0x0000000000067882 */ /* 0x000fe20000000000 */
[C---:B------:R-:W-:Y:S01]  /*e780*/  R2UR UR43, R4.reuse ;  /* 0x00000000042b72ca */ /* 0x040fe200000e0000 */
[----:B------:R-:W-:Y:S01]  /*e790*/  UMOV UR7, 0x14f00000 ;  /* 0x14f0000000077882 */ /* 0x000fe20000000000 */
[----:B------:R-:W-:Y:S01]  /*e7a0*/  LEA.HI.X.SX32 R3, R4, R7, 0x1, P0 ;  /* 0x0000000704037211 */ /* 0x000fe200000f0eff */
        /* <DEDUP_REMOVED lines=10> */
[----:B------:R-:W-:Y:S01]  /*e850*/  UIADD3 UR43, UR43, UR51, URZ ;  /* 0x000000332b2b7290 */ /* 0x000fe2000fffe03f */
[----:B------:R-:W-:Y:S01]  /*e860*/  LOP3.LUT R4, R14, 0x1, RZ, 0x3c, !PT ;  /* 0x000000010e047812 */ /* 0x000fe200078e3cff */
[----:B------:R-:W-:Y:S01]  /*e870*/  UMOV UR18, 0xc0 ;  /* 0x000000c000127882 */ /* 0x000fe20000000000 */
[----:B------:R-:W-:Y:S01]  /*e880*/  UMOV UR10, 0x10 ;  /* 0x00000010000a7882 */ /* 0x000fe20000000000 */
[----:B------:R-:W-:-:S02]  /*e890*/  UIADD3 UR40, UR8, 0x24100, URZ ;  /* 0x0002410008287890 */ /* 0x000fc4000fffe03f */
[----:B------:R-:W-:Y:S01]  /*e8a0*/  UIADD3 UR41, UR8, 0x31630, URZ ;  /* 0x0003163008297890 */ /* 0x000fe2000fffe03f */
[C---:B0-----:R-:W-:Y:S01]  /*e8b0*/  LEA R12, P0, R2.reuse, R12, 0x2 ;  /* 0x0000000c020c7211 */ /* 0x041fe200078010ff */
[----:B------:R-:W-:Y:S02]  /*e8c0*/  UIADD3 UR32, UR8, 0x26100, URZ ;  /* 0x0002610008207890 */ /* 0x000fe4000fffe03f */
[----:B------:R-:W-:Y:S01]  /*e8d0*/  UIADD3 UR24, UR8, 0x28100, URZ ;  /* 0x0002810008187890 */ /* 0x000fe2000fffe03f */
[----:B------:R-:W-:Y:S01]  /*e8e0*/  LEA.HI.X R13, R2, R13, R3, 0x2, P0 ;  /* 0x0000000d020d7211 */ /* 0x000fe200000f1403 */
[----:B------:R-:W-:Y:S01]  /*e8f0*/  UIADD3 UR16, UR8, 0x2a100, URZ ;  /* 0x0002a10008107890 */ /* 0x000fe2000fffe03f */
[----:B------:R-:W-:Y:S01]  /*e900*/  IADD3 R9, P0, R9, 0x1f0, RZ ;  /* 0x000001f009097810 */ /* 0x000fe20007f1e0ff */
[----:B------:R-:W-:Y:S01]  /*e910*/  UIADD3 UR8, UR8, 0x2c300, URZ ;  /* 0x0002c30008087890 */ /* 0x000fe2000fffe03f */
[----:B------:R-:W-:Y:S01]  /*e920*/  R2UR UR14, R12 ;  /* 0x000000000c0e72ca */ /* 0x000fe200000e0000 */
[----:B------:R-:W-:Y:S01]  /*e930*/  UMOV UR33, UR41 ;  /* 0x0000002900217c82 */ /* 0x000fe20008000000 */
[----:B------:R-:W-:Y:S01]  /*e940*/  R2UR UR4, R9 ;  /* 0x00000000090472ca */ /* 0x000fe200000e0000 */
[----:B------:R-:W-:Y:S01]  /*e950*/  IMAD.X R11, RZ, RZ, R11, P0 ;  /* 0x000000ffff0b7224 */ /* 0x000fe200000e060b */
[----:B------:R-:W-:Y:S01]  /*e960*/  R2UR UR15, R13 ;  /* 0x000000000d0f72ca */ /* 0x000fe200000e0000 */
[----:B------:R-:W-:Y:S01]  /*e970*/  UMOV UR35, UR43 ;  /* 0x0000002b00237c82 */ /* 0x000fe20008000000 */
[----:B------:R-:W-:Y:S01]  /*e980*/  UMOV UR25, UR41 ;  /* 0x0000002900197c82 */ /* 0x000fe20008000000 */
[----:B------:R-:W-:Y:S01]  /*e990*/  UMOV UR27, UR43 ;  /* 0x0000002b001b7c82 */ /* 0x000fe20008000000 */
[----:B------:R-:W-:Y:S01]  /*e9a0*/  R2UR UR5, R11 ;  /* 0x000000000b0572ca */ /* 0x000fe200000e0000 */
[----:B------:R-:W-:Y:S01]  /*e9b0*/  UMOV UR17, UR41 ;  /* 0x0000002900117c82 */ /* 0x000fe20008000000 */
[----:B------:R-:W-:Y:S01]  /*e9c0*/  UMOV UR19, UR43 ;  /* 0x0000002b00137c82 */ /* 0x000fe20008000000 */
[----:B------:R-:W-:Y:S01]  /*e9d0*/  UMOV UR9, UR41 ;  /* 0x0000002900097c82 */ /* 0x000fe20008000000 */
        /* <DEDUP_REMOVED lines=9> */
[----:B0-----:R-:W-:Y:S01]  /*ea70*/  NOP ;  /* 0x0000000000007918 */ /* 0x001fe20000000000 */
.L_x_217:
[----:B------:R-:W-:Y:S05]  /*ea80*/  WARPSYNC.ALL ;  /* 0x0000000000007948 */ /* 0x000fea0003800000 */
[----:B------:R-:W-:-:S13]  /*ea90*/  ELECT P0, URZ, PT ;  /* 0x00000000003f782f */ /* 0x000fda0003800000 */
[----:B------:R-:W-:Y:S05]  /*eaa0*/  @!P0 BRA `(.L_x_117) ;  /* 0x0000000000708947 */ /* 0x000fea0003800000 */
[----:B------:R-:W-:-:S04]  /*eab0*/  LOP3.LUT R21, R21, 0x2, RZ, 0xfc, !PT ;  /* 0x0000000215157812 */ /* 0x000fc800078efcff */
[----:B------:R-:W-:-:S13]  /*eac0*/  ISETP.NE.AND P1, PT, R21, 0x3, PT ;  /* 0x000000031500780c */ /* 0x000fda0003f25270 */
[----:B------:R-:W-:Y:S05]  /*ead0*/  @!P1 BRA `(.L_x_229) ;  /* 0x0000000000049947 */ /* 0x000fea0003800000 */
[----:B-1----:R-:W-:Y:S01]  /*eae0*/  BPT.TRAP 0x1 ;  /* 0x000000040000795c */ /* 0x002fe20000300000 */
.L_x_229:
[----:B------:R-:W0:Y:S01]  /*eaf0*/  S2R R3, SR_CgaCtaId ;  /* 0x0000000000037919 */ /* 0x000e220000008800 */
[----:B------:R-:W-:-:S04]  /*eb00*/  MOV R2, 0x400 ;  /* 0x0000040000027802 */ /* 0x000fc80000000f00 */
[----:B0-----:R-:W-:Y:S02]  /*eb10*/  LEA R7, R3, R2, 0x18 ;  /* 0x0000000203077211 */ /* 0x001fe400078ec0ff */
[----:B------:R-:W-:-:S03]  /*eb20*/  SHF.L.U32 R3, R0, 0x1f, RZ ;  /* 0x0000001f00037819 */ /* 0x000fc600000006ff */
[----:B------:R-:W-:-:S04]  /*eb30*/  VIADD R2, R7, 0x31620 ;  /* 0x0003162007027836 */ /* 0x000fc80000000000 */
[----:B------:R-:W-:-:S04]  /*eb40*/  IMAD R6, R5, 0x8, R2 ;  /* 0x0000000805067824 */ /* 0x000fc800078e0202 */
[----:B------:R-:W0:Y:S02]  /*eb50*/  SYNCS.PHASECHK.TRANS64.TRYWAIT P0, [R6+URZ], R3 ;  /* 0x00000003060075a7 */ /* 0x000e24000800017f */
[----:B0-----:R-:W-:Y:S05]  /*eb60*/  @!P0 BRA `(.L_x_230) ;  /* 0x0000000000d88947 */ /* 0x001fea0003800000 */
.L_x_239:
[----:B------:R-:W-:-:S05]  /*eb70*/  VIADD R5, R5, 0x1 ;  /* 0x0000000105057836 */ /* 0x000fca0000000000 */
[----:B------:R-:W-:-:S04]  /*eb80*/  ISETP.NE.AND P0, PT, R5, 0x2, PT ;  /* 0x000000020500780c */ /* 0x000fc80003f05270 */
[----:B0-----:R-:W-:Y:S02]  /*eb90*/  SEL R3, RZ, 0x1, P0 ;  /* 0x00000001ff037807 */ /* 0x001fe40000000000 */
[----:B------:R-:W-:Y:S02]  /*eba0*/  SEL R5, R5, RZ, P0 ;  /* 0x000000ff05057207 */ /* 0x000fe40000000000 */
[----:B------:R-:W-:-:S03]  /*ebb0*/  LOP3.LUT R0, R0, R3, RZ, 0x3c, !PT ;  /* 0x0000000300007212 */ /* 0x000fc600078e3cff */
[----:B------:R-:W-:Y:S01]  /*ebc0*/  IMAD R5, R5, 0x8, R2 ;  /* 0x0000000805057824 */ /* 0x000fe200078e0202 */
[----:B------:R-:W-:-:S04]  /*ebd0*/  SHF.L.U32 R0, R0, 0x1f, RZ ;  /* 0x0000001f00007819 */ /* 0x000fc800000006ff */
[----:B------:R-:W0:Y:S02]  /*ebe0*/  SYNCS.PHASECHK.TRANS64.TRYWAIT P0, [R5+URZ], R0 ;  /* 0x00000000050075a7 */ /* 0x000e24000800017f */
[----:B0-----:R-:W-:Y:S05]  /*ebf0*/  @!P0 BRA `(.L_x_231) ;  /* 0x0000000000c88947 */ /* 0x001fea0003800000 */
.L_x_240:
[----:B------:R-:W-:Y:S05]  /*ec00*/  @!P1 BRA `(.L_x_232) ;  /* 0x0000000000049947 */ /* 0x000fea0003800000 */
[----:B-1----:R-:W-:Y:S01]  /*ec10*/  BPT.TRAP 0x1 ;  /* 0x000000040000795c */ /* 0x002fe20000300000 */
.L_x_232:
[----:B------:R-:W-:-:S07]  /*ec20*/  SHF.L.U32 R4, R4, 0x1f, RZ ;  /* 0x0000001f04047819 */ /* 0x000fce00000006ff */
.L_x_233:
[----:B--2---:R2:W3:Y:S02]  /*ec30*/  SYNCS.PHASECHK.TRANS64.TRYWAIT P0, [R7+URZ+0x31638], R4 ;  /* 0x03163804070075a7 */ /* 0x0044e4000800017f */
[----:B---3--:R-:W-:Y:S05]  /*ec40*/  @!P0 NANOSLEEP.SYNCS 0x989680 ;  /* 0x009896800000895d */ /* 0x008fea0003900000 */
[----:B------:R-:W3:Y:S02]  /*ec50*/  @!P0 SYNCS.PHASECHK.TRANS64 P0, [R7+URZ+0x31638], R4 ;  /* 0x03163804070085a7 */ /* 0x000ee4000800007f */
[----:B---3--:R-:W-:Y:S05]  /*ec60*/  @!P0 BRA `(.L_x_233) ;  /* 0xfffffffc00f08947 */ /* 0x008fea000383ffff */
.L_x_117:
[----:B-1----:R-:W-:Y:S05]  /*ec70*/  BSYNC B0 ;  /* 0x0000000000007941 */ /* 0x002fea0003800000 */
.L_x_111:
[----:B------:R-:W-:Y:S05]  /*ec80*/  EXIT ;  /* 0x000000000000794d */ /* 0x000fea0003800000 */
.L_x_123:
[----:B0-----:R0:W1:Y:S02]  /*ec90*/  SYNCS.PHASECHK.TRANS64.TRYWAIT P0, [R18+URZ+0x31600], R13 ;  /* 0x0316000d120075a7 */ /* 0x001064000800017f */
[----:B-1----:R-:W-:Y:S05]  /*eca0*/  @!P0 NANOSLEEP.SYNCS 0x989680 ;  /* 0x009896800000895d */ /* 0x002fea0003900000 */
[----:B------:R-:W1:Y:S02]  /*ecb0*/  @!P0 SYNCS.PHASECHK.TRANS64 P0, [R18+URZ+0x31600], R13 ;  /* 0x0316000d120085a7 */ /* 0x000e64000800007f */
[----:B-1----:R-:W-:Y:S05]  /*ecc0*/  @!P0 BRA `(.L_x_123) ;  /* 0xfffffffc00f08947 */ /* 0x002fea000383ffff */
[----:B------:R-:W-:Y:S05]  /*ecd0*/  BRA `(.L_x_122) ;  /* 0xffffff2000f47947 */ /* 0x000fea000383ffff */
.L_x_127:
[----:B-1----:R1:W2:Y:S02]  /*ece0*/  SYNCS.PHASECHK.TRANS64.TRYWAIT P1, [R17+URZ+0x31610], R8 ;  /* 0x03161008110075a7 */ /* 0x0022a4000802017f */
[----:B--2---:R-:W-:Y:S05]  /*ecf0*/  @!P1 NANOSLEEP.SYNCS 0x989680 ;  /* 0x009896800000995d */ /* 0x004fea0003900000 */
[----:B------:R-:W2:Y:S02]  /*ed00*/  @!P1 SYNCS.PHASECHK.TRANS64 P1, [R17+URZ+0x31610], R8 ;  /* 0x03161008110095a7 */ /* 0x000ea4000802007f */
[----:B--2---:R-:W-:Y:S05]  /*ed10*/  @!P1 BRA `(.L_x_127) ;  /* 0xfffffffc00f09947 */ /* 0x004fea000383ffff */
[----:B------:R-:W-:Y:S05]  /*ed20*/  BRA `(.L_x_126) ;  /* 0xffffff2c00607947 */ /* 0x000fea000383ffff */
.L_x_131:
[----:B---3--:R3:W4:Y:S02]  /*ed30*/  SYNCS.PHASECHK.TRANS64.TRYWAIT P1, [R18+URZ+0x31630], R11 ;  /* 0x0316300b120075a7 */ /* 0x008724000802017f */
[----:B----4-:R-:W-:Y:S05]  /*ed40*/  @!P1 NANOSLEEP.SYNCS 0x989680 ;  /* 0x009896800000995d */ /* 0x010fea0003900000 */
[----:B------:R-:W4:Y:S02]  /*ed50*/  @!P1 SYNCS.PHASECHK.TRANS64 P1, [R18+URZ+0x31630], R11 ;  /* 0x0316300b120095a7 */ /* 0x000f24000802007f */
[----:B----4-:R-:W-:Y:S05]  /*ed60*/  @!P1 BRA `(.L_x_131) ;  /* 0xfffffffc00f09947 */ /* 0x010fea000383ffff */
[----:B------:R-:W-:Y:S05]  /*ed70*/  BRA `(.L_x_130) ;  /* 0xffffff4800607947 */ /* 0x000fea000383ffff */
.L_x_219:
[----:B0-----:R0:W1:Y:S02]  /*ed80*/  SYNCS.PHASECHK.TRANS64.TRYWAIT P0, [R0+URZ+0x31620], R5 ;  /* 0x03162005000075a7 */ /* 0x001064000800017f */
[----:B-1----:R-:W-:Y:S05]  /*ed90*/  @!P0 NANOSLEEP.SYNCS 0x989680 ;  /* 0x009896800000895d */ /* 0x002fea0003900000 */
[----:B------:R-:W1:Y:S02]  /*eda0*/  @!P0 SYNCS.PHASECHK.TRANS64 P0, [R0+URZ+0x31620], R5 ;  /* 0x03162005000085a7 */ /* 0x000e64000800007f */
[----:B-1----:R-:W-:Y:S05]  /*edb0*/  @!P0 BRA `(.L_x_219) ;  /* 0xfffffffc00f08947 */ /* 0x002fea000383ffff */
[----:B------:R-:W-:Y:S05]  /*edc0*/  BRA `(.L_x_234) ;  /* 0xffffffe400947947 */ /* 0x000fea000383ffff */
.L_x_222:
[----:B0-----:R0:W1:Y:S02]  /*edd0*/  SYNCS.PHASECHK.TRANS64.TRYWAIT P1, [R0+URZ+0x31638], R9 ;  /* 0x03163809000075a7 */ /* 0x001064000802017f */
[----:B-1----:R-:W-:Y:S05]  /*ede0*/  @!P1 NANOSLEEP.SYNCS 0x989680 ;  /* 0x009896800000995d */ /* 0x002fea0003900000 */
[----:B------:R-:W1:Y:S02]  /*edf0*/  @!P1 SYNCS.PHASECHK.TRANS64 P1, [R0+URZ+0x31638], R9 ;  /* 0x03163809000095a7 */ /* 0x000e64000802007f */
[----:B-1----:R-:W-:Y:S05]  /*ee00*/  @!P1 BRA `(.L_x_222) ;  /* 0xfffffffc00f09947 */ /* 0x002fea000383ffff */
[----:B------:R-:W-:Y:S05]  /*ee10*/  BRA `(.L_x_235) ;  /* 0xfffffff000107947 */ /* 0x000fea000383ffff */
.L_x_224:
[----:B------:R-:W-:-:S07]  /*ee20*/  SHF.L.U32 R20, R6, 0x1f, RZ ;  /* 0x0000001f06147819 */ /* 0x000fce00000006ff */
.L_x_236:
[----:B0-----:R0:W1:Y:S02]  /*ee30*/  SYNCS.PHASECHK.TRANS64.TRYWAIT P1, [R19+URZ+0x31620], R20 ;  /* 0x03162014130075a7 */ /* 0x001064000802017f */
[----:B-1----:R-:W-:Y:S05]  /*ee40*/  @!P1 NANOSLEEP.SYNCS 0x989680 ;  /* 0x009896800000995d */ /* 0x002fea0003900000 */
[----:B------:R-:W1:Y:S02]  /*ee50*/  @!P1 SYNCS.PHASECHK.TRANS64 P1, [R19+URZ+0x31620], R20 ;  /* 0x03162014130095a7 */ /* 0x000e64000802007f */
[----:B-1----:R-:W-:Y:S05]  /*ee60*/  @!P1 BRA `(.L_x_236) ;  /* 0xfffffffc00f09947 */ /* 0x002fea000383ffff */
[----:B------:R-:W-:Y:S05]  /*ee70*/  BRA `(.L_x_237) ;  /* 0xfffffff000e87947 */ /* 0x000fea000383ffff */
.L_x_227:
[----:B0-----:R0:W2:Y:S02]  /*ee80*/  SYNCS.PHASECHK.TRANS64.TRYWAIT P1, [R0+URZ+0x31638], R7 ;  /* 0x03163807000075a7 */ /* 0x0010a4000802017f */
[----:B--2---:R-:W-:Y:S05]  /*ee90*/  @!P1 NANOSLEEP.SYNCS 0x989680 ;  /* 0x009896800000995d */ /* 0x004fea0003900000 */
[----:B------:R-:W2:Y:S02]  /*eea0*/  @!P1 SYNCS.PHASECHK.TRANS64 P1, [R0+URZ+0x31638], R7 ;  /* 0x03163807000095a7 */ /* 0x000ea4000802007f */
[----:B--2---:R-:W-:Y:S05]  /*eeb0*/  @!P1 BRA `(.L_x_227) ;  /* 0xfffffffc00f09947 */ /* 0x004fea000383ffff */
[----:B------:R-:W-:Y:S05]  /*eec0*/  BRA `(.L_x_238) ;  /* 0xfffffff800007947 */ /* 0x000fea000383ffff */
.L_x_230:
[----:B0-----:R0:W2:Y:S02]  /*eed0*/  SYNCS.PHASECHK.TRANS64.TRYWAIT P0, [R6+URZ], R3 ;  /* 0x00000003060075a7 */ /* 0x0010a4000800017f */
[----:B--2---:R-:W-:Y:S05]  /*eee0*/  @!P0 NANOSLEEP.SYNCS 0x989680 ;  /* 0x009896800000895d */ /* 0x004fea0003900000 */
[----:B------:R-:W2:Y:S02]  /*eef0*/  @!P0 SYNCS.PHASECHK.TRANS64 P0, [R6+URZ], R3 ;  /* 0x00000003060085a7 */ /* 0x000ea4000800007f */
[----:B--2---:R-:W-:Y:S05]  /*ef00*/  @!P0 BRA `(.L_x_230) ;  /* 0xfffffffc00f08947 */ /* 0x004fea000383ffff */
[----:B------:R-:W-:Y:S05]  /*ef10*/  BRA `(.L_x_239) ;  /* 0xfffffffc00147947 */ /* 0x000fea000383ffff */
.L_x_231:
[----:B0-----:R0:W2:Y:S02]  /*ef20*/  SYNCS.PHASECHK.TRANS64.TRYWAIT P0, [R5+URZ], R0 ;  /* 0x00000000050075a7 */ /* 0x0010a4000800017f */
[----:B--2---:R-:W-:Y:S05]  /*ef30*/  @!P0 NANOSLEEP.SYNCS 0x989680 ;  /* 0x009896800000895d */ /* 0x004fea0003900000 */
[----:B------:R-:W2:Y:S02]  /*ef40*/  @!P0 SYNCS.PHASECHK.TRANS64 P0, [R5+URZ], R0 ;  /* 0x00000000050085a7 */ /* 0x000ea4000800007f */
[----:B--2---:R-:W-:Y:S05]  /*ef50*/  @!P0 BRA `(.L_x_231) ;  /* 0xfffffffc00f08947 */ /* 0x004fea000383ffff */
[----:B------:R-:W-:Y:S05]  /*ef60*/  BRA `(.L_x_240) ;  /* 0xfffffffc00247947 */ /* 0x000fea000383ffff */
.L_x_241:
        /* <DEDUP_REMOVED lines=9> */
.L_x_2199:


//--------------------- .text._ZN7cutlass13device_kernelIN5flash11enable_sm90INS1_16FlashAttnBwdSm90INS1_25CollectiveMainloopBwdSm90ILi2ELi1ELi1EN4cute5tupleIJNS5_1CILi1EEES8_S8_EEENS6_IJNS7_ILi64EEENS7_ILi80EEENS7_ILi256EEEEEENS_6half_tEfNS_4arch4Sm90ELb0ELb0ELb1ELb1ELb0ELb0ELb1ELb1ELi2ELi1ELi1ELi1ELb0EEENS1_24CollectiveEpilogueBwdGQAISD_fSG_Li256ELb1ELb0EEENS1_19SingleTileSchedulerILb1ELb0ELb0ELi80EEEEEEEEEvNT_6ParamsE --------------------------
	.section	.text._ZN7cutlass13device_kernelIN5flash11enable_sm90INS1_16FlashAttnBwdSm90INS1_25CollectiveMainloopBwdSm90ILi2ELi1ELi1EN4cute5tupleIJNS5_1CILi1EEES8_S8_EEENS6_IJNS7_ILi64EEENS7_ILi80EEENS7_ILi256EEEEEENS_6half_tEfNS_4arch4Sm90ELb0ELb0ELb1ELb1ELb0ELb0ELb1ELb1ELi2ELi1ELi1ELi1ELb0EEENS1_24CollectiveEpilogueBwdGQAISD_fSG_Li256ELb1ELb0EEENS1_19SingleTileSchedulerILb1ELb0ELb0ELi80EEEEEEEEEvNT_6ParamsE,"ax",@progbits
	.align	128
.text._ZN7cutlass13device_kernelIN5flash11enable_sm90INS1_16FlashAttnBwdSm90INS1_25CollectiveMainloopBwdSm90ILi2ELi1ELi1EN4cute5tupleIJNS5_1CILi1EEES8_S8_EEENS6_IJNS7_ILi64EEENS7_ILi80EEENS7_ILi256EEEEEENS_6half_tEfNS_4arch4Sm90ELb0ELb0ELb1ELb1ELb0ELb0ELb1ELb1ELi2ELi1ELi1ELi1ELb0EEENS1_24CollectiveEpilogueBwdGQAISD_fSG_Li256ELb1ELb0EEENS1_19SingleTileSchedulerILb1ELb0ELb0ELi80EEEEEEEEEvNT_6ParamsE:
        .type           _ZN7cutlass13device_kernelIN5flash11enable_sm90INS1_16FlashAttnBwdSm90INS1_25CollectiveMainloopBwdSm90ILi2ELi1ELi1EN4cute5tupleIJNS5_1CILi1EEES8_S8_EEENS6_IJNS7_ILi64EEENS7_ILi80EEENS7_ILi256EEEEEENS_6half_tEfNS_4arch4Sm90ELb0ELb0ELb1ELb1ELb0ELb0ELb1ELb1ELi2ELi1ELi1ELi1ELb0EEENS1_24CollectiveEpilogueBwdGQAISD_fSG_Li256ELb1ELb0EEENS1_19SingleTileSchedulerILb1ELb0ELb0ELi80EEEEEEEEEvNT_6ParamsE,@function
        .size           _ZN7cutlass13device_kernelIN5flash11enable_sm90INS1_16FlashAttnBwdSm90INS1_25CollectiveMainloopBwdSm90ILi2ELi1ELi1EN4cute5tupleIJNS5_1CILi1EEES8_S8_EEENS6_IJNS7_ILi64EEENS7_ILi80EEENS7_ILi256EEEEEENS_6half_tEfNS_4arch4Sm90ELb0ELb0ELb1ELb1ELb0ELb0ELb1ELb1ELi2ELi1ELi1ELi1ELb0EEENS1_24CollectiveEpilogueBwdGQAISD_fSG_Li256ELb1ELb0EEENS1_19SingleTileSchedulerILb1ELb0ELb0ELi80EEEEEEEEEvNT_6ParamsE,(.L_x_2200 - _ZN7cutlass13device_kernelIN5flash11enable_sm90INS1_16FlashAttnBwdSm90INS1_25CollectiveMainloopBwdSm90ILi2ELi1ELi1EN4cute5tupleIJNS5_1CILi1EEES8_S8_EEENS6_IJNS7_ILi64EEENS7_ILi80EEENS7_ILi256EEEEEENS_6half_tEfNS_4arch4Sm90ELb0ELb0ELb1ELb1ELb0ELb0ELb1ELb1ELi2ELi1ELi1ELi1ELb0EEENS1_24CollectiveEpilogueBwdGQAISD_fSG_Li256ELb1ELb0EEENS1_19SingleTileSchedulerILb1ELb0ELb0ELi80EEEEEEEEEvNT_6ParamsE)
        .other          _ZN7cutlass13device_kernelIN5flash11enable_sm90INS1_16FlashAttnBwdSm90INS1_25CollectiveMainloopBwdSm90ILi2ELi1ELi1EN4cute5tupleIJNS5_1CILi1EEES8_S8_EEENS6_IJNS7_ILi64EEENS7_ILi80EEENS7_ILi256EEEEEENS_6half_tEfNS_4arch4Sm90ELb0ELb0ELb1ELb1ELb0ELb0ELb1ELb1ELi2ELi1ELi1ELi1ELb0EEENS1_24CollectiveEpilogueBwdGQAISD_fSG_Li256ELb1ELb0EEENS1_19SingleTileSchedulerILb1ELb0ELb0ELi80EEEEEEEEEvNT_6ParamsE,@"STO_CUDA_ENTRY STV_DEFAULT"
_ZN7cutlass13device_kernelIN5flash11enable_sm90INS1_16FlashAttnBwdSm90INS1_25CollectiveMainloopBwdSm90ILi2ELi1ELi1EN4cute5tupleIJNS5_1CILi1EEES8_S8_EEENS6_IJNS7_ILi64EEENS7_ILi80EEENS7_ILi256EEEEEENS_6half_tEfNS_4arch4Sm90ELb0ELb0ELb1ELb1ELb0ELb0ELb1ELb1ELi2ELi1ELi1ELi1ELb0EEENS1_24CollectiveEpilogueBwdGQAISD_fSG_Li256ELb1ELb0EEENS1_19SingleTileSchedulerILb1ELb0ELb0ELi80EEEEEEEEEvNT_6ParamsE:
        /* <DEDUP_REMOVED lines=23> */
.L_x_243:
[----:B------:R-:W-:Y:S05]  /*0170*/  BSYNC B0 ;  /* 0x0000000000007941 */ /* 0x000fea0003800000 */
.L_x_242:
        /* <DEDUP_REMOVED lines=34> */
.L_x_244:
        /* <DEDUP_REMOVED lines=20> */
.L_x_245:
[----:B-1----:R-:W-:Y:S01]  /*04e0*/  ISETP.NE.AND P0, PT, R2, RZ, PT ;  /* 0x000000ff0200720c */ /* 0x002fe20003f05270 */
[----:B------:R-:W-:Y:S01]  /*04f0*/  IMAD.MOV.U32 R21, RZ, RZ, 0x1 ;  /* 0x00000001ff157424 */ /* 0x000fe200078e00ff */
[----:B------:R-:W-:Y:S01]  /*0500*/  NOP ;  /* 0x0000000000007918 */ /* 0x000fe20000000000 */
[----:B------:R-:W-:Y:S03]  /*0510*/  BSSY B0, `(.L_x_246) ;  /* 0x0000ae0000007945 */ /* 0x000fe60003800000 */
[----:B------:R-:W-:Y:S01]  /*0520*/  SEL R21, R21, 0x2, !P0 ;  /* 0x0000000215157807 */ /* 0x000fe20004000000 */
[----:B--23--:R-:W-:Y:S06]  /*0530*/  BAR.SYNC.DEFER_BLOCKING 0x0 ;  /* 0x0000000000007b1d */ /* 0x00cfec0000010000 */
[----:B------:R-:W-:Y:S05]  /*0540*/  @!P0 BRA `(.L_x_247) ;  /* 0x0000008c00888947 */ /* 0x000fea0003800000 */
.L_x_248:
[----:B------:R-:W-:-:S08]  /*0550*/  NOP ;  /* 0x0000000000007918 */ /* 0x000fd00000000000 */
[----:B------:R-:W1:Y:S02]  /*0560*/  USETMAXREG.TRY_ALLOC.CTAPOOL UP0, 0xf0 ;  /* 0x000000f0000079c8 */ /* 0x000e640008000600 */
[----:B-1----:R-:W-:-:S13]  /*0570*/  PLOP3.LUT P0, PT, PT, PT, UP0, 0x80, 0x0 ;  /* 0x000000000000781c */ /* 0x002fda0003f0f008 */
[----:B------:R-:W-:Y:S05]  /*0580*/  @!P0 BRA `(.L_x_248) ;  /* 0xfffffffc00f08947 */ /* 0x000fea000383ffff */
[----:B------:R-:W-:Y:S01]  /*0590*/  ULDC.64 UR4, c[0x0][0x8e0] ;  /* 0x0002380000047ab9 */ /* 0x000fe20000000a00 */
[----:B------:R-:W1:Y:S01]  /*05a0*/  S2R R11, SR_CTAID.X ;  /* 0x00000000000b7919 */ /* 0x000e620000002500 */
[----:B------:R-:W-:Y:S01]  /*05b0*/  ISETP.NE.U32.AND P0, PT, RZ, UR4, PT ;  /* 0x00000004ff007c0c */ /* 0x000fe2000bf05070 */
[----:B------:R-:W2:Y:S03]  /*05c0*/  S2R R235, SR_CTAID.Z ;  /* 0x0000000000eb7919 */ /* 0x000ea60000002700 */
[----:B------:R-:W-:-:S13]  /*05d0*/  ISETP.NE.AND.EX P0, PT, RZ, UR5, PT, P0 ;  /* 0x00000005ff007c0c */ /* 0x000fda000bf05300 */
[----:B------:R-:W-:Y:S05]  /*05e0*/  @!P0 BRA `(.L_x_249) ;  /* 0x0000000000148947 */ /* 0x000fea0003800000 */
[----:B------:R-:W2:Y:S01]  /*05f0*/  LDC.64 R2, c[0x0][0x8e0] ;  /* 0x00023800ff027b82 */ /* 0x000ea20000000a00 */
[----:B------:R-:W-:Y:S01]  /*0600*/  ULDC.64 UR4, c[0x0][0x208] ;  /* 0x0000820000047ab9 */ /* 0x000fe20000000a00 */
[----:B--2---:R-:W-:-:S05]  /*0610*/  IMAD.WIDE R2, R235, 0x4, R2 ;  /* 0x00000004eb027825 */ /* 0x004fca00078e0202 */
[----:B------:R2:W5:Y:S01]  /*0620*/  LDG.E R0, desc[UR4][R2.64] ;  /* 0x0000000402007981 */ /* 0x000562000c1e1900 */
[----:B------:R-:W-:Y:S05]  /*0630*/  BRA `(.L_x_250) ;  /* 0x0000000000307947 */ /* 0x000fea0003800000 */
.L_x_249:
[----:B------:R-:W-:Y:S02]  /*0640*/  ULDC.64 UR4, c[0x0][0x8d8] ;  /* 0x0002360000047ab9 */ /* 0x000fe40000000a00 */
[----:B------:R-:W-:-:S04]  /*0650*/  ISETP.NE.U32.AND P0, PT, RZ, UR4, PT ;  /* 0x00000004ff007c0c */ /* 0x000fc8000bf05070 */
[----:B------:R-:W-:-:S13]  /*0660*/  ISETP.NE.AND.EX P0, PT, RZ, UR5, PT, P0 ;  /* 0x00000005ff007c0c */ /* 0x000fda000bf05300 */
[----:B------:R-:W-:Y:S05]  /*0670*/  @!P0 BRA `(.L_x_251) ;  /* 0x00000000001c8947 */ /* 0x000fea0003800000 */
[----:B------:R-:W2:Y:S01]  /*0680*/  LDC.64 R2, c[0x0][0x8d8] ;  /* 0x00023600ff027b82 */ /* 0x000ea20000000a00 */
[----:B------:R-:W-:Y:S01]  /*0690*/  ULDC.64 UR4, c[0x0][0x208] ;  /* 0x0000820000047ab9 */ /* 0x000fe20000000a00 */
[----:B--2---:R-:W-:-:S05]  /*06a0*/  IMAD.WIDE R2, R235, 0x4, R2 ;  /* 0x00000004eb027825 */ /* 0x004fca00078e0202 */
[----:B------:R-:W2:Y:S04]  /*06b0*/  LDG.E R0, desc[UR4][R2.64] ;  /* 0x0000000402007981 */ /* 0x000ea8000c1e1900 */
[----:B------:R-:W2:Y:S02]  /*06c0*/  LDG.E R5, desc[UR4][R2.64+0x4] ;  /* 0x0000040402057981 */ /* 0x000ea4000c1e1900 */
[----:B--2---:R-:W-:Y:S01]  /*06d0*/  IMAD.IADD R0, R5, 0x1, -R0 ;  /* 0x0000000105007824 */ /* 0x004fe200078e0a00 */
[----:B------:R-:W-:Y:S06]  /*06e0*/  BRA `(.L_x_250) ;  /* 0x0000000000047947 */ /* 0x000fec0003800000 */
.L_x_251:
[----:B------:R-:W3:Y:S02]  /*06f0*/  LDC R0, c[0x0][0x8c4] ;  /* 0x00023100ff007b82 */ /* 0x000ee40000000800 */
.L_x_250:
[----:B-12---:R-:W-:-:S05]  /*0700*/  IMAD R3, R11, 0x50, RZ ;  /* 0x000000500b037824 */ /* 0x006fca00078e02ff */
[----:B---3-5:R-:W-:-:S04]  /*0710*/  ISETP.GE.AND P0, PT, R3, R0, PT ;  /* 0x000000000300720c */ /* 0x028fc80003f06270 */
[----:B------:R-:W-:-:S04]  /*0720*/  SEL R235, R235, 0xffffffff, !P0 ;  /* 0xffffffffebeb7807 */ /* 0x000fc80004000000 */
[----:B------:R-:W-:-:S13]  /*0730*/  ISETP.GE.AND P0, PT, R235, RZ, PT ;  /* 0x000000ffeb00720c */ /* 0x000fda0003f06270 */
[----:B------:R-:W-:Y:S05]  /*0740*/  @!P0 BRA `(.L_x_252) ;  /* 0x000000a800f08947 */ /* 0x000fea0003800000 */
[----:B------:R-:W1:Y:S01]  /*0750*/  LDC.64 R4, c[0x0][0x770] ;  /* 0x0001dc00ff047b82 */ /* 0x000e620000000a00 */
[----:B------:R-:W-:-:S07]  /*0760*/  ULDC.64 UR6, c[0x0][0x208] ;  /* 0x0000820000067ab9 */ /* 0x000fce0000000a00 */
[----:B------:R-:W2:Y:S08]  /*0770*/  LDC.64 R2, c[0x0][0x770] ;  /* 0x0001dc00ff027b82 */ /* 0x000eb00000000a00 */
[----:B------:R-:W3:Y:S01]  /*0780*/  LDC.64 R8, c[0x0][0x780] ;  /* 0x0001e000ff087b82 */ /* 0x000ee20000000a00 */
[----:B-1----:R-:W-:-:S04]  /*0790*/  ISETP.NE.U32.AND P1, PT, R4, RZ, PT ;  /* 0x000000ff0400720c */ /* 0x002fc80003f25070 */
[----:B------:R-:W-:Y:S01]  /*07a0*/  ISETP.NE.AND.EX P1, PT, R5, RZ, PT, P1 ;  /* 0x000000ff0500720c */ /* 0x000fe20003f25310 */
[----:B--2---:R-:W-:Y:S01]  /*07b0*/  IMAD.WIDE R6, R235, 0x4, R2 ;  /* 0x00000004eb067825 */ /* 0x004fe200078e0202 */
[----:B---3--:R-:W-:-:S11]  /*07c0*/  ISETP.NE.U32.AND P0, PT, R8, RZ, PT ;  /* 0x000000ff0800720c */ /* 0x008fd60003f05070 */
[----:B------:R-:W2:Y:S01]  /*07d0*/  @P1 LDG.E R2, desc[UR6][R6.64] ;  /* 0x0000000606021981 */ /* 0x000ea2000c1e1900 */
[----:B------:R-:W-:Y:S01]  /*07e0*/  ISETP.NE.AND.EX P0, PT, R9, RZ, PT, P0 ;  /* 0x000000ff0900720c */ /* 0x000fe20003f05300 */
[----:B------:R-:W1:-:S12]  /*07f0*/  LDC R8, c[0x0][0x290] ;  /* 0x0000a400ff087b82 */ /* 0x000e580000000800 */
[----:B------:R-:W3:Y:S01]  /*0800*/  @P0 LDC.64 R4, c[0x0][0x780] ;  /* 0x0001e000ff040b82 */ /* 0x000ee20000000a00 */
[----:B------:R-:W-:Y:S02]  /*0810*/  ULDC UR4, c[0x0][0x280] ;  /* 0x0000a00000047ab9 */ /* 0x000fe40000000800 */
[----:B------:R-:W-:Y:S01]  /*0820*/  IMAD.U32 R0, RZ, RZ, UR4 ;  /* 0x00000004ff007e24 */ /* 0x000fe2000f8e00ff */
[----:B------:R-:W-:Y:S02]  /*0830*/  ULDC.64 UR4, c[0x0][0x788] ;  /* 0x0001e20000047ab9 */ /* 0x000fe40000000a00 */
[----:B------:R-:W-:-:S04]  /*0840*/  ISETP.NE.U32.AND P2, PT, RZ, UR4, PT ;  /* 0x00000004ff007c0c */ /* 0x000fc8000bf45070 */
[----:B------:R-:W-:Y:S01]  /*0850*/  ISETP.NE.AND.EX P2, PT, RZ, UR5, PT, P2 ;  /* 0x00000005ff007c0c */ /* 0x000fe2000bf45320 */
[----:B---3--:R-:W-:-:S05]  /*0860*/  @P0 IMAD.WIDE R4, R235, 0x4, R4 ;  /* 0x00000004eb040825 */ /* 0x008fca00078e0204 */
[----:B------:R3:W5:Y:S01]  /*0870*/  @P0 LDG.E R0, desc[UR6][R4.64] ;  /* 0x0000000604000981 */ /* 0x000762000c1e1900 */
[----:B--2---:R-:W-:-:S05]  /*0880*/  @P1 IMAD R2, R235, 0x40, R2 ;  /* 0x00000040eb021824 */ /* 0x004fca00078e0202 */
[----:B------:R-:W-:-:S04]  /*0890*/  @P1 SHF.R.S32.HI R3, RZ, 0x1f, R2 ;  /* 0x0000001fff031819 */ /* 0x000fc80000011402 */
[----:B------:R-:W-:-:S05]  /*08a0*/  @P1 LEA.HI R3, R3, R2, RZ, 0x6 ;  /* 0x0000000203031211 */ /* 0x000fca00078f30ff */
[----:B------:R-:W-:-:S05]  /*08b0*/  @P1 IMAD.SHL.U32 R3, R3, 0x100, RZ ;  /* 0x0000010003031824 */ /* 0x000fca00078e00ff */
[----:B------:R-:W-:Y:S02]  /*08c0*/  @P1 LOP3.LUT R9, R3, 0xffffc000, RZ, 0xc0, !PT ;  /* 0xffffc00003091812 */ /* 0x000fe400078ec0ff */
[----:B------:R-:W-:Y:S02]  /*08d0*/  CS2R R2, SRZ ;  /* 0x0000000000027805 */ /* 0x000fe4000001ff00 */
[----:B---3--:R-:W-:Y:S01]  /*08e0*/  @P1 SHF.R.S32.HI R4, RZ, 0x1f, R9 ;  /* 0x0000001fff041819 */ /* 0x008fe20000011409 */
[----:B-1----:R-:W-:Y:S06]  /*08f0*/  @P0 BRA `(.L_x_253) ;  /* 0x0000000000140947 */ /* 0x002fec0003800000 */
[----:B------:R-:W-:Y:S05]  /*0900*/  @!P1 BRA `(.L_x_253) ;  /* 0x0000000000109947 */ /* 0x000fea0003800000 */
[----:B------:R-:W-:Y:S02]  /*0910*/  ULDC.64 UR4, c[0x0][0x208] ;  /* 0x0000820000047ab9 */ /* 0x000fe40000000a00 */
[----:B------:R-:W2:Y:S04]  /*0920*/  LDG.E R5, desc[UR4][R6.64] ;  /* 0x0000000406057981 */ /* 0x000ea8000c1e1900 */
[----:B-----5:R-:W2:Y:S02]  /*0930*/  LDG.E R0, desc[UR4][R6.64+0x4] ;  /* 0x0000040406007981 */ /* 0x020ea4000c1e1900 */
[----:B--2---:R-:W-:-:S07]  /*0940*/  IMAD.IADD R0, R0, 0x1, -R5 ;  /* 0x0000000100007824 */ /* 0x004fce00078e0a05 */
.L_x_253:
[----:B------:R-:W-:Y:S02]  /*0950*/  @P1 IMAD.MOV.U32 R2, RZ, RZ, R9 ;  /* 0x000000ffff021224 */ /* 0x000fe400078e0009 */
[----:B------:R-:W-:Y:S01]  /*0960*/  @P1 IMAD.MOV.U32 R3, RZ, RZ, R4 ;  /* 0x000000ffff031224 */ /* 0x000fe200078e0004 */
[----:B------:R-:W-:Y:S06]  /*0970*/  @!P2 BRA `(.L_x_254) ;  /* 0x000000000014a947 */ /* 0x000fec0003800000 */
[----:B------:R-:W1:Y:S01]  /*0980*/  LDC.64 R4, c[0x0][0x788] ;  /* 0x0001e200ff047b82 */ /* 0x000e620000000a00 */
[----:B------:R-:W-:Y:S01]  /*0990*/  ULDC.64 UR4, c[0x0][0x208] ;  /* 0x0000820000047ab9 */ /* 0x000fe20000000a00 */
[----:B-1----:R-:W-:-:S05]  /*09a0*/  IMAD.WIDE R4, R235, 0x4, R4 ;  /* 0x00000004eb047825 */ /* 0x002fca00078e0204 */
[----:B------:R1:W5:Y:S01]  /*09b0*/  LDG.E R8, desc[UR4][R4.64] ;  /* 0x0000000404087981 */ /* 0x000362000c1e1900 */
[----:B------:R-:W-:Y:S05]  /*09c0*/  BRA `(.L_x_255) ;  /* 0x0000000000287947 */ /* 0x000fea0003800000 */
.L_x_254:
        /* <DEDUP_REMOVED lines=9> */
[----:B--2---:R-:W-:-:S07]  /*0a60*/  IMAD.IADD R8, R7, 0x1, -R8 ;  /* 0x0000000107087824 */ /* 0x004fce00078e0a08 */
.L_x_255:
        /* <DEDUP_REMOVED lines=83> */
[----:B-1----:R-:W1:Y:S01]  /*0fa0*/  S2R R5, SR_CgaCtaId ;  /* 0x0000000000057919 */ /* 0x002e620000008800 */
[----:B------:R-:W-:Y:S01]  /*0fb0*/  MOV R18, 0x400 ;  /* 0x0000040000127802 */ /* 0x000fe20000000f00 */
[----:B------:R-:W-:Y:S01]  /*0fc0*/  VIADD R9, R0, 0x3f ;  /* 0x0000003f00097836 */ /* 0x000fe20000000000 */
[----:B------:R-:W-:Y:S01]  /*0fd0*/  SHF.L.U32 R13, RZ, 0x1f, RZ ;  /* 0x0000001fff0d7819 */ /* 0x000fe200000006ff */
[----:B------:R-:W2:Y:S01]  /*0fe0*/  S2R R4, SR_TID.X ;  /* 0x0000000000047919 */ /* 0x000ea20000002100 */
[----:B------:R-:W-:Y:S02]  /*0ff0*/  IMAD R10, R11, -0x50, R8 ;  /* 0xffffffb00b0a7824 */ /* 0x000fe400078e0208 */
[----:B------:R-:W-:-:S04]  /*1000*/  SHF.R.S32.HI R12, RZ, 0x1f, R9 ;  /* 0x0000001fff0c7819 */ /* 0x000fc80000011409 */
[----:B------:R-:W-:Y:S02]  /*1010*/  LEA.HI R12, R12, R9, RZ, 0x6 ;  /* 0x000000090c0c7211 */ /* 0x000fe400078f30ff */
[----:B-1----:R-:W-:-:S04]  /*1020*/  LEA R18, R5, R18, 0x18 ;  /* 0x0000001205127211 */ /* 0x002fc800078ec0ff */
[----:B------:R-:W1:Y:S01]  /*1030*/  SYNCS.PHASECHK.TRANS64.TRYWAIT P0, [R18+URZ+0x31800], R13 ;  /* 0x0318000d120075a7 */ /* 0x000e62000800017f */
[----:B--2---:R-:W-:-:S05]  /*1040*/  VIADD R4, R4, 0xffffff80 ;  /* 0xffffff8004047836 */ /* 0x004fca0000000000 */
[----:B------:R-:W-:-:S04]  /*1050*/  SHF.R.S32.HI R5, RZ, 0x1f, R4 ;  /* 0x0000001fff057819 */ /* 0x000fc80000011404 */
[CC--:B------:R-:W-:Y:S02]  /*1060*/  LEA.HI R6, R5.reuse, R4.reuse, RZ, 0x7 ;  /* 0x0000000405067211 */ /* 0x0c0fe400078f38ff */
[CC--:B------:R-:W-:Y:S02]  /*1070*/  LEA.HI R8, R5.reuse, R4.reuse, RZ, 0x5 ;  /* 0x0000000405087211 */ /* 0x0c0fe400078f28ff */
[----:B------:R-:W-:Y:S02]  /*1080*/  SHF.R.S32.HI R0, RZ, 0x7, R6 ;  /* 0x00000007ff007819 */ /* 0x000fe40000011406 */
[----:B------:R-:W-:-:S03]  /*1090*/  LEA.HI R9, R5, R4, RZ, 0x4 ;  /* 0x0000000405097211 */ /* 0x000fc600078f20ff */
[----:B------:R2:W3:Y:S02]  /*10a0*/  SHFL.IDX PT, R7, R0, RZ, 0x1f ;  /* 0x00001fff00077589 */ /* 0x0004e400000e0000 */
[----:B-12---:R-:W-:Y:S05]  /*10b0*/  @P0 BRA `(.L_x_257) ;  /* 0x0000000000080947 */ /* 0x006fea0003800000 */
[----:B------:R-:W1:Y:S02]  /*10c0*/  SYNCS.PHASECHK.TRANS64.TRYWAIT P0, [R18+URZ+0x31800], R13 ;  /* 0x0318000d120075a7 */ /* 0x000e64000800017f */
[----:B-1----:R-:W-:Y:S05]  /*10d0*/  @!P0 BRA `(.L_x_258) ;  /* 0x000000a000948947 */ /* 0x002fea0003800000 */
.L_x_257:
[----:B------:R-:W2:Y:S01]  /*10e0*/  S2UR UR4, SR_CTAID.Y ;  /* 0x00000000000479c3 */ /* 0x000ea20000002600 */
[----:B------:R-:W-:Y:S01]  /*10f0*/  LOP3.LUT R11, R9, 0xffffff0, RZ, 0xc0, !PT ;  /* 0x0ffffff0090b7812 */ /* 0x000fe200078ec0ff */
[----:B------:R-:W-:Y:S01]  /*1100*/  IMAD.MOV.U32 R228, RZ, RZ, RZ ;  /* 0x000000ffffe47224 */ /* 0x000fe200078e00ff */
[--C-:B------:R-:W-:Y:S01]  /*1110*/  SHF.R.S32.HI R9, RZ, 0x5, R8.reuse ;  /* 0x00000005ff097819 */ /* 0x100fe20000011408 */
[----:B------:R-:W-:Y:S01]  /*1120*/  IMAD.MOV.U32 R19, RZ, RZ, RZ ;  /* 0x000000ffff137224 */ /* 0x000fe200078e00ff */
[----:B------:R-:W-:Y:S01]  /*1130*/  LOP3.LUT R5, R6, 0xffffff80, RZ, 0xc0, !PT ;  /* 0xffffff8006057812 */ /* 0x000fe200078ec0ff */
[----:B------:R-:W-:Y:S01]  /*1140*/  IMAD.IADD R11, R4, 0x1, -R11 ;  /* 0x00000001040b7824 */ /* 0x000fe200078e0a0b */
[----:B------:R-:W-:Y:S01]  /*1150*/  SHF.R.S32.HI R8, RZ, 0x1f, R8 ;  /* 0x0000001fff087819 */ /* 0x000fe20000011408 */
[----:B------:R-:W4:Y:S01]  /*1160*/  LDC.64 R16, c[0x0][0x2d8] ;  /* 0x0000b600ff107b82 */ /* 0x000f220000000a00 */
[----:B------:R-:W-:Y:S01]  /*1170*/  LEA.HI R6, R0, R0, RZ, 0x1 ;  /* 0x0000000000067211 */ /* 0x000fe200078f08ff */
[----:B------:R-:W-:Y:S01]  /*1180*/  IMAD.IADD R5, R4, 0x1, -R5 ;  /* 0x0000000104057824 */ /* 0x000fe200078e0a05 */
[----:B------:R-:W-:Y:S01]  /*1190*/  LEA.HI R8, R8, R9, RZ, 0x2 ;  /* 0x0000000908087211 */ /* 0x000fe200078f10ff */
[----:B------:R-:W-:Y:S01]  /*11a0*/  IMAD R11, R0, 0x40, R11 ;  /* 0x00000040000b7824 */ /* 0x000fe200078e020b */
[----:B-1----:R-:W-:Y:S01]  /*11b0*/  LOP3.LUT R13, R6, 0xfffffffe, RZ, 0xc0, !PT ;  /* 0xfffffffe060d7812 */ /* 0x002fe200078ec0ff */
[----:B------:R-:W-:Y:S01]  /*11c0*/  IMAD R14, R0, 0x800, R5 ;  /* 0x00000800000e7824 */ /* 0x000fe200078e0205 */
[----:B---3--:R-:W-:-:S02]  /*11d0*/  LEA.HI R4, R7, R7, RZ, 0x1 ;  /* 0x0000000707047211 */ /* 0x008fc400078f08ff */
[----:B------:R-:W-:Y:S02]  /*11e0*/  CS2R R214, SRZ ;  /* 0x0000000000d67805 */ /* 0x000fe4000001ff00 */
[----:B------:R-:W-:Y:S01]  /*11f0*/  LOP3.LUT R8, R8, 0xfffffc, RZ, 0xc0, !PT ;  /* 0x00fffffc08087812 */ /* 0x000fe200078ec0ff */
[----:B------:R-:W-:Y:S01]  /*1200*/  IMAD.IADD R13, R0, 0x1, -R13 ;  /* 0x00000001000d7824 */ /* 0x000fe200078e0a0d */
[----:B------:R-:W-:Y:S02]  /*1210*/  SHF.R.S32.HI R6, RZ, 0x1f, R5 ;  /* 0x0000001fff067819 */ /* 0x000fe40000011405 */
[----:B------:R-:W-:Y:S02]  /*1220*/  CS2R R212, SRZ ;  /* 0x0000000000d47805 */ /* 0x000fe4000001ff00 */
[----:B------:R-:W-:Y:S01]  /*1230*/  LOP3.LUT R4, R4, 0xfffffffe, RZ, 0xc0, !PT ;  /* 0xfffffffe04047812 */ /* 0x000fe200078ec0ff */
[----:B------:R-:W-:Y:S01]  /*1240*/  IMAD.IADD R8, R9, 0x1, -R8 ;  /* 0x0000000109087824 */ /* 0x000fe200078e0a08 */
[----:B------:R-:W-:Y:S01]  /*1250*/  LEA.HI R0, R6, R5, RZ, 0x2 ;  /* 0x0000000506007211 */ /* 0x000fe200078f10ff */
[----:B------:R-:W-:Y:S01]  /*1260*/  IMAD.SHL.U32 R9, R14, 0x4, RZ ;  /* 0x000000040e097824 */ /* 0x000fe200078e00ff */
[----:B--2---:R-:W-:Y:S01]  /*1270*/  USHF.R.S32.HI UR5, URZ, 0x1f, UR4 ;  /* 0x0000001f3f057899 */ /* 0x004fe20008011404 */
[----:B------:R-:W-:Y:S01]  /*1280*/  IMAD.IADD R4, R7, 0x1, -R4 ;  /* 0x0000000107047824 */ /* 0x000fe200078e0a04 */
[--C-:B------:R-:W-:Y:S01]  /*1290*/  SHF.R.S32.HI R7, RZ, 0x2, R0.reuse ;  /* 0x00000002ff077819 */ /* 0x100fe20000011400 */
[----:B------:R-:W-:Y:S01]  /*12a0*/  IMAD R11, R8, 0x10, R11 ;  /* 0x00000010080b7824 */ /* 0x000fe200078e020b */
[----:B------:R-:W-:Y:S01]  /*12b0*/  SHF.R.S32.HI R8, RZ, 0x1f, R0 ;  /* 0x0000001fff087819 */ /* 0x000fe20000011400 */
[----:B------:R-:W-:Y:S01]  /*12c0*/  IMAD R13, R13, -0x8, R10 ;  /* 0xfffffff80d0d7824 */ /* 0x000fe200078e020a */
[----:B------:R-:W-:Y:S01]  /*12d0*/  LOP3.LUT R0, R0, 0xfffffffc, RZ, 0xc0, !PT ;  /* 0xfffffffc00007812 */ /* 0x000fe200078ec0ff */
[----:B----4-:R-:W-:Y:S01]  /*12e0*/  IMAD R10, R16, UR5, RZ ;  /* 0x00000005100a7c24 */ /* 0x010fe2000f8e02ff */
[----:B------:R-:W-:-:S02]  /*12f0*/  IADD3 R2, P0, R9, R2, RZ ;  /* 0x0000000209027210 */ /* 0x000fc40007f1e0ff */
[----:B------:R-:W-:Y:S02]  /*1300*/  CS2R R210, SRZ ;  /* 0x0000000000d27805 */ /* 0x000fe4000001ff00 */
[----:B------:R-:W-:Y:S01]  /*1310*/  LEA.HI R6, R6, R5, RZ, 0x5 ;  /* 0x0000000506067211 */ /* 0x000fe200078f28ff */
[----:B------:R-:W-:Y:S01]  /*1320*/  IMAD.IADD R0, R5, 0x1, -R0 ;  /* 0x0000000105007824 */ /* 0x000fe200078e0a00 */
[----:B------:R-:W-:Y:S02]  /*1330*/  LEA.HI R8, R8, R7, RZ, 0x3 ;  /* 0x0000000708087211 */ /* 0x000fe400078f18ff */
[----:B------:R-:W-:Y:S02]  /*1340*/  CS2R R208, SRZ ;  /* 0x0000000000d07805 */ /* 0x000fe4000001ff00 */
[----:B------:R-:W-:Y:S01]  /*1350*/  SHF.R.S32.HI R5, RZ, 0x1f, R235 ;  /* 0x0000001fff057819 */ /* 0x000fe200000114eb */
[----:B------:R-:W-:Y:S01]  /*1360*/  IMAD R0, R0, -0x2, R13 ;  /* 0xfffffffe00007824 */ /* 0x000fe200078e020d */
[----:B------:R-:W-:Y:S01]  /*1370*/  LEA.HI.X.SX32 R3, R9, R3, 0x1, P0 ;  /* 0x0000000309037211 */ /* 0x000fe200000f0eff */
[----:B------:R-:W-:Y:S01]  /*1380*/  IMAD R9, R17, UR4, R10 ;  /* 0x0000000411097c24 */ /* 0x000fe2000f8e020a */
[----:B------:R-:W-:-:S02]  /*1390*/  LOP3.LUT R8, R8, 0xfffffff8, RZ, 0xc0, !PT ;  /* 0xfffffff808087812 */ /* 0x000fc400078ec0ff */
[----:B------:R-:W-:Y:S02]  /*13a0*/  CS2R R206, SRZ ;  /* 0x0000000000ce7805 */ /* 0x000fe4000001ff00 */
[----:B------:R-:W-:Y:S01]  /*13b0*/  SEL R5, R5, RZ, !P1 ;  /* 0x000000ff05057207 */ /* 0x000fe20004800000 */
[----:B------:R-:W-:Y:S01]  /*13c0*/  IMAD.WIDE.U32 R2, R16, UR4, R2 ;  /* 0x0000000410027c25 */ /* 0x000fe2000f8e0002 */
[----:B------:R-:W-:Y:S01]  /*13d0*/  ULDC.64 UR4, c[0x0][0x2e0] ;  /* 0x0000b80000047ab9 */ /* 0x000fe20000000a00 */
[----:B------:R-:W-:Y:S02]  /*13e0*/  SEL R231, R235, RZ, !P1 ;  /* 0x000000ffebe77207 */ /* 0x000fe40004800000 */
[----:B------:R-:W-:Y:S01]  /*13f0*/  CS2R R204, SRZ ;  /* 0x0000000000cc7805 */ /* 0x000fe2000001ff00 */
[----:B------:R-:W-:Y:S01]  /*1400*/  IMAD.IADD R7, R7, 0x1, -R8 ;  /* 0x0000000107077824 */ /* 0x000fe200078e0a08 */
[----:B------:R-:W-:Y:S01]  /*1410*/  SHF.R.S32.HI R6, RZ, 0x5, R6 ;  /* 0x00000005ff067819 */ /* 0x000fe20000011406 */
[----:B------:R-:W-:Y:S01]  /*1420*/  IMAD R8, R5, UR4, RZ ;  /* 0x0000000405087c24 */ /* 0x000fe2000f8e02ff */
[----:B------:R-:W-:Y:S01]  /*1430*/  LOP3.LUT R229, R21, 0x1, RZ, 0xfc, !PT ;  /* 0x0000000115e57812 */ /* 0x000fe200078efcff */
[----:B------:R-:W-:Y:S01]  /*1440*/  IMAD.IADD R3, R3, 0x1, R9 ;  /* 0x0000000103037824 */ /* 0x000fe200078e0209 */
        /* <DEDUP_REMOVED lines=9> */
[----:B------:R-:W-:Y:S01]  /*14e0*/  IMAD R232, R6, 0x10, R7 ;  /* 0x0000001006e87824 */ /* 0x000fe200078e0207 */
[----:B------:R-:W-:Y:S01]  /*14f0*/  CS2R R190, SRZ ;  /* 0x0000000000be7805 */ /* 0x000fe2000001ff00 */
[----:B------:R-:W-:Y:S01]  /*1500*/  IMAD.MOV.U32 R16, RZ, RZ, RZ ;  /* 0x000000ffff107224 */ /* 0x000fe200078e00ff */
[----:B------:R-:W-:Y:S01]  /*1510*/  CS2R R188, SRZ ;  /* 0x0000000000bc7805 */ /* 0x000fe2000001ff00 */
[----:B------:R-:W-:Y:S01]  /*1520*/  IMAD.MOV.U32 R3, RZ, RZ, RZ ;  /* 0x000000ffff037224 */ /* 0x000fe200078e00ff */
        /* <DEDUP_REMOVED lines=71> */
.L_x_269:
[----:B------:R-:W-:-:S13]  /*19a0*/  ISETP.NE.AND P0, PT, R229, 0x3, PT ;  /* 0x00000003e500780c */ /* 0x000fda0003f05270 */
[----:B-1----:R-:W-:Y:S05]  /*19b0*/  @!P0 BRA `(.L_x_259) ;  /* 0x0000000000048947 */ /* 0x002fea0003800000 */
[----:B------:R-:W-:Y:S01]  /*19c0*/  BPT.TRAP 0x1 ;  /* 0x000000040000795c */ /* 0x000fe20000300000 */
.L_x_259:
[----:B------:R-:W-:Y:S01]  /*19d0*/  IMAD R17, R3, 0x8, R18 ;  /* 0x0000000803117824 */ /* 0x000fe200078e0212 */
[----:B------:R-:W-:-:S04]  /*19e0*/  SHF.L.U32 R8, R228, 0x1f, RZ ;  /* 0x0000001fe4087819 */ /* 0x000fc800000006ff */
[----:B------:R1:W2:Y:S01]  /*19f0*/  SYNCS.PHASECHK.TRANS64.TRYWAIT P1, [R17+URZ+0x31810], R8 ;  /* 0x03181008110075a7 */ /* 0x0002a2000802017f */
[----:B------:R-:W-:Y:S05]  /*1a00*/  @!P0 BRA `(.L_x_260) ;  /* 0x0000000000048947 */ /* 0x000fea0003800000 */
[----:B------:R-:W-:Y:S01]  /*1a10*/  BPT.TRAP 0x1 ;  /* 0x000000040000795c */ /* 0x000fe20000300000 */
.L_x_260:
        /* <DEDUP_REMOVED lines=11> */
.L_x_261:
[----:B------:R-:W-:Y:S01]  /*1ad0*/  IMAD R7, R3, 0x800, R10 ;  /* 0x0000080003077824 */ /* 0x000fe200078e020a */
[C---:B------:R-:W-:Y:S01]  /*1ae0*/  R2UR UR6, R6.reuse ;  /* 0x00000000060672ca */ /* 0x040fe200000e0000 */
[C---:B-12---:R-:W-:Y:S01]  /*1af0*/  VIADD R8, R6.reuse, 0x80 ;  /* 0x0000008006087836 */ /* 0x046fe20000000000 */
        /* <DEDUP_REMOVED lines=417> */
[----:B------:R1:W2:Y:S02]  /*3510*/  LDS R8, [R7+0x2c100] ;  /* 0x02c1000007087984 */ /* 0x0002a40000000800 */
[----:B------:R-:W-:Y:S02]  /*3520*/  R2UR UR11, R6 ;  /* 0x00000000060b72ca */ /* 0x000fe400000e0000 */
[----:B------:R1:W3:Y:S01]  /*3530*/  LDS R9, [R7+0x2c120] ;  /* 0x02c1200007097984 */ /* 0x0002e20000000800 */
        /* <DEDUP_REMOVED lines=13> */
[----:B-1----:R-:W-:Y:S05]  /*3610*/  @!P0 BRA `(.L_x_263) ;  /* 0x0000000000048947 */ /* 0x002fea0003800000 */
[----:B------:R-:W-:Y:S01]  /*3620*/  BPT.TRAP 0x1 ;  /* 0x000000040000795c */ /* 0x000fe20000300000 */
.L_x_263:
[----:B------:R-:W-:-:S04]  /*3630*/  SHF.L.U32 R11, R19, 0x1f, RZ ;  /* 0x0000001f130b7819 */ /* 0x000fc800000006ff */
[----:B------:R1:W4:Y:S01]  /*3640*/  SYNCS.PHASECHK.TRANS64.TRYWAIT P1, [R18+URZ+0x31830], R11 ;  /* 0x0318300b120075a7 */ /* 0x000322000802017f */
[----:B------:R-:W-:Y:S05]  /*3650*/  @!P0 BRA `(.L_x_264) ;  /* 0x0000000000048947 */ /* 0x000fea0003800000 */
[----:B------:R-:W-:Y:S01]  /*3660*/  BPT.TRAP 0x1 ;  /* 0x000000040000795c */ /* 0x000fe20000300000 */
.L_x_264:
        /* <DEDUP_REMOVED lines=8> */
[----:B----4-:R-:W-:Y:S06]  /*36f0*/  @P1 BRA `(.L_x_265) ;  /* 0x0000000000081947 */ /* 0x010fec0003800000 */
[----:B------:R-:W4:Y:S02]  /*3700*/  SYNCS.PHASECHK.TRANS64.TRYWAIT P1, [R18+URZ+0x31830], R11 ;  /* 0x0318300b120075a7 */ /* 0x000f24000802017f */
[----:B----4-:R-:W-:Y:S05]  /*3710*/  @!P1 BRA `(.L_x_266) ;  /* 0x0000007c002c9947 */ /* 0x010fea0003800000 */
.L_x_265:
[C---:B------:R-:W-:Y:S01]  /*3720*/  VIADD R10, R6.reuse, 0x80 ;  /* 0x00000080060a7836 */ /* 0x040fe20000000000 */
[----:B------:R-:W-:Y:S01]  /*3730*/  R2UR UR4, R7 ;  /* 0x00000000070472ca */ /* 0x000fe200000e0000 */
[C---:B-1--4-:R-:W-:Y:S01]  /*3740*/  VIADD R11, R6.reuse, 0x100 ;  /* 0x00000100060b7836 */ /* 0x052fe20000000000 */
        /* <DEDUP_REMOVED lines=466> */
[----:B------:R-:W1:Y:S01]  /*5470*/  MUFU.TANH R10, R10 ;  /* 0x0000000a000a7308 */ /* 0x000e620000002400 */
[----:B------:R-:W-:Y:S01]  /*5480*/  FMUL.FTZ R25, R29, UR61 ;  /* 0x0000003d1d197c20 */ /* 0x000fe20008410000 */
[----:B------:R-:W-:Y:S01]  /*5490*/  FMUL.FTZ R28, R32, UR61 ;  /* 0x0000003d201c7c20 */ /* 0x000fe20008410000 */
[----:B------:R-:W4:Y:S01]  /*54a0*/  LDS R15, [R27+0x2c300] ;  /* 0x02c300001b0f7984 */ /* 0x000f220000000800 */
[----:B------:R-:W-:Y:S01]  /*54b0*/  FMUL.FTZ R29, R35, UR61 ;  /* 0x0000003d231d7c20 */ /* 0x000fe20008410000 */
[----:B------:R-:W-:Y:S01]  /*54c0*/  FMUL.FTZ R26, R30, UR61 ;  /* 0x0000003d1e1a7c20 */ /* 0x000fe20008410000 */
[----:B------:R-:W-:Y:S01]  /*54d0*/  FMUL.FTZ R30, R36, UR61 ;  /* 0x0000003d241e7c20 */ /* 0x000fe20008410000 */
[----:B------:R5:W4:Y:S01]  /*54e0*/  LDS R14, [R27+0x2c320] ;  /* 0x02c320001b0e7984 */ /* 0x000b220000000800 */
[----:B------:R-:W3:Y:S01]  /*54f0*/  MUFU.TANH R11, R11 ;  /* 0x0000000b000b7308 */ /* 0x000ee20000002400 */
[----:B------:R-:W-:Y:S01]  /*5500*/  FMUL.FTZ R36, R40, UR61 ;  /* 0x0000003d28247c20 */ /* 0x000fe20008410000 */
[----:B------:R-:W-:Y:S01]  /*5510*/  FMUL.FTZ R32, R38, UR61 ;  /* 0x0000003d26207c20 */ /* 0x000fe20008410000 */
[----:B------:R-:W-:Y:S01]  /*5520*/  FMUL.FTZ R39, R39, UR61 ;  /* 0x0000003d27277c20 */ /* 0x000fe20008410000 */
[----:B------:R-:W-:Y:S01]  /*5530*/  FMUL.FTZ R40, R42, UR61 ;  /* 0x0000003d2a287c20 */ /* 0x000fe20008410000 */
[----:B-----5:R-:W-:-:S03]  /*5540*/  FMUL.FTZ R27, R31, UR61 ;  /* 0x0000003d1f1b7c20 */ /* 0x020fc60008410000 */
[----:B------:R-:W5:Y:S01]  /*5550*/  MUFU.TANH R12, R12 ;  /* 0x0000000c000c7308 */ /* 0x000f620000002400 */
[C---:B-1----:R-:W-:Y:S01]  /*5560*/  FSEL R7, R10.reuse, -INF , P1 ;  /* 0xff8000000a077808 */ /* 0x042fe20000800000 */
[----:B------:R-:W-:Y:S01]  /*5570*/  FFMA.FTZ R10, -R10, R10, 1 ;  /* 0x3f8000000a0a7423 */ /* 0x000fe2000001010a */
[----:B------:R-:W-:-:S03]  /*5580*/  FMUL.FTZ R31, R37, UR61 ;  /* 0x0000003d251f7c20 */ /* 0x000fc60008410000 */
[----:B--2---:R-:W-:Y:S02]  /*5590*/  FFMA.FTZ R23, R7, UR60, -R8 ;  /* 0x0000003c07177c23 */ /* 0x004fe40008010808 */
[----:B------:R-:W1:Y:S01]  /*55a0*/  MUFU.TANH R13, R13 ;  /* 0x0000000d000d7308 */ /* 0x000e620000002400 */
[----:B---3--:R-:W-:Y:S02]  /*55b0*/  FSEL R6, R11, -INF , P1 ;  /* 0xff8000000b067808 */ /* 0x008fe40000800000 */
[----:B------:R-:W-:-:S03]  /*55c0*/  ISETP.GT.AND P1, PT, R0, 0x1, PT ;  /* 0x000000010000780c */ /* 0x000fc60003f24270 */
[----:B------:R-:W-:Y:S02]  /*55d0*/  FFMA.FTZ R21, R6, UR60, -R9 ;  /* 0x0000003c06157c23 */ /* 0x000fe40008010809 */
[----:B------:R-:W-:Y:S01]  /*55e0*/  MUFU.EX2 R23, R23 ;  /* 0x0000001700177308 */ /* 0x000fe20000000800 */
[----:B-----5:R-:W-:Y:S01]  /*55f0*/  FSEL R7, R12, -INF , P1 ;  /* 0xff8000000c077808 */ /* 0x020fe20000800000 */
[----:B------:R-:W-:-:S04]  /*5600*/  WARPGROUP.DEPBAR.LE gsb0, 0x0 ;  /* 0x00008000000079c5 */ /* 0x000fc80000010000 */
[----:B------:R-:W-:Y:S02]  /*5610*/  FFMA.FTZ R22, R7, UR60, -R8 ;  /* 0x0000003c07167c23 */ /* 0x000fe40008010808 */
[----:B------:R-:W-:Y:S01]  /*5620*/  MUFU.EX2 R21, R21 ;  /* 0x0000001500157308 */ /* 0x000fe20000000800 */
[C---:B-1----:R-:W-:Y:S01]  /*5630*/  FSEL R6, R13.reuse, -INF , P1 ;  /* 0xff8000000d067808 */ /* 0x042fe20000800000 */
[----:B------:R-:W-:Y:S01]  /*5640*/  FFMA.FTZ R13, -R13, R13, 1 ;  /* 0x3f8000000d0d7423 */ /* 0x000fe2000001010d */
[--C-:B----4-:R-:W-:Y:S01]  /*5650*/  FADD.FTZ R44, R44, -R15.reuse ;  /* 0x8000000f2c2c7221 */ /* 0x110fe20000010000 */
[----:B------:R-:W-:Y:S01]  /*5660*/  ISETP.GT.AND P1, PT, R0, 0x11, PT ;  /* 0x000000110000780c */ /* 0x000fe20003f24270 */
[----:B------:R-:W-:Y:S01]  /*5670*/  FADD.FTZ R48, R48, -R15 ;  /* 0x8000000f30307221 */ /* 0x000fe20000010000 */
[----:B------:R-:W-:Y:S01]  /*5680*/  FFMA.FTZ R20, R6, UR60, -R9 ;  /* 0x0000003c06147c23 */ /* 0x000fe20008010809 */
[--C-:B------:R-:W-:Y:S01]  /*5690*/  FADD.FTZ R46, R46, -R14.reuse ;  /* 0x8000000e2e2e7221 */ /* 0x100fe20000010000 */
[----:B------:R-:W1:Y:S01]  /*56a0*/  MUFU.EX2 R22, R22 ;  /* 0x0000001600167308 */ /* 0x000e620000000800 */
[--C-:B------:R-:W-:Y:S01]  /*56b0*/  FADD.FTZ R47, R47, -R14.reuse ;  /* 0x8000000e2f2f7221 */ /* 0x100fe20000010000 */
[--C-:B------:R-:W-:Y:S01]  /*56c0*/  FADD.FTZ R45, R45, -R15.reuse ;  /* 0x8000000f2d2d7221 */ /* 0x100fe20000010000 */
[--C-:B------:R-:W-:Y:S01]  /*56d0*/  FADD.FTZ R49, R49, -R15.reuse ;  /* 0x8000000f31317221 */ /* 0x100fe20000010000 */
[--C-:B------:R-:W-:Y:S01]  /*56e0*/  FADD.FTZ R52, R52, -R15.reuse ;  /* 0x8000000f34347221 */ /* 0x100fe20000010000 */
[--C-:B------:R-:W-:Y:S01]  /*56f0*/  FADD.FTZ R53, R53, -R15.reuse ;  /* 0x8000000f35357221 */ /* 0x100fe20000010000 */
[--C-:B------:R-:W-:Y:S01]  /*5700*/  FADD.FTZ R220, R220, -R15.reuse ;  /* 0x8000000fdcdc7221 */ /* 0x100fe20000010000 */
[--C-:B------:R-:W-:Y:S01]  /*5710*/  FADD.FTZ R216, R216, -R15.reuse ;  /* 0x8000000fd8d87221 */ /* 0x100fe20000010000 */
[----:B------:R-:W2:Y:S01]  /*5720*/  MUFU.EX2 R20, R20 ;  /* 0x0000001400147308 */ /* 0x000ea20000000800 */
[--C-:B------:R-:W-:Y:S01]  /*5730*/  FADD.FTZ R217, R217, -R15.reuse ;  /* 0x8000000fd9d97221 */ /* 0x100fe20000010000 */
[----:B------:R-:W-:Y:S01]  /*5740*/  FADD.FTZ R15, R221, -R15 ;  /* 0x8000000fdd0f7221 */ /* 0x000fe20000010000 */
[--C-:B------:R-:W-:Y:S01]  /*5750*/  FADD.FTZ R50, R50, -R14.reuse ;  /* 0x8000000e32327221 */ /* 0x100fe20000010000 */
[--C-:B------:R-:W-:Y:S01]  /*5760*/  FADD.FTZ R54, R54, -R14.reuse ;  /* 0x8000000e36367221 */ /* 0x100fe20000010000 */
[--C-:B------:R-:W-:Y:S01]  /*5770*/  FADD.FTZ R51, R51, -R14.reuse ;  /* 0x8000000e33337221 */ /* 0x100fe20000010000 */
[--C-:B------:R-:W-:Y:S01]  /*5780*/  FADD.FTZ R55, R55, -R14.reuse ;  /* 0x8000000e37377221 */ /* 0x100fe20000010000 */
[--C-:B------:R-:W-:Y:S01]  /*5790*/  FADD.FTZ R218, R218, -R14.reuse ;  /* 0x8000000edada7221 */ /* 0x100fe20000010000 */
[----:B------:R-:W3:Y:S01]  /*57a0*/  MUFU.TANH R24, R24 ;  /* 0x0000001800187308 */ /* 0x000ee20000002400 */
[C---:B-1----:R-:W-:Y:S01]  /*57b0*/  F2FP.F16.F32.PACK_AB R6, R22.reuse, R23 ;  /* 0x000000171606723e */ /* 0x042fe200000000ff */
[----:B------:R-:W-:Y:S01]  /*57c0*/  FMUL.FTZ R38, R22, R45 ;  /* 0x0000002d16267220 */ /* 0x000fe20000410000 */
[--C-:B------:R-:W-:Y:S01]  /*57d0*/  FADD.FTZ R219, R219, -R14.reuse ;  /* 0x8000000edbdb7221 */ /* 0x100fe20000010000 */
[--C-:B------:R-:W-:Y:S01]  /*57e0*/  FADD.FTZ R222, R222, -R14.reuse ;  /* 0x8000000edede7221 */ /* 0x100fe20000010000 */
[----:B------:R-:W-:-:S03]  /*57f0*/  FADD.FTZ R14, R223, -R14 ;  /* 0x8000000edf0e7221 */ /* 0x000fc60000010000 */
[----:B------:R-:W1:Y:S01]  /*5800*/  MUFU.TANH R25, R25 ;  /* 0x0000001900197308 */ /* 0x000e620000002400 */
[----:B--2---:R-:W-:Y:S01]  /*5810*/  F2FP.F16.F32.PACK_AB R7, R20, R21 ;  /* 0x000000151407723e */ /* 0x004fe200000000ff */
[----:B------:R-:W-:Y:S06]  /*5820*/  BAR.SYNC.DEFER_BLOCKING 0x9, 0x100 ;  /* 0x0244000000007b1d */ /* 0x000fec0000010000 */
[----:B------:R-:W2:Y:S08]  /*5830*/  MUFU.TANH R28, R28 ;  /* 0x0000001c001c7308 */ /* 0x000eb00000002400 */
[----:B------:R-:W-:Y:S08]  /*5840*/  MUFU.TANH R30, R30 ;  /* 0x0000001e001e7308 */ /* 0x000ff00000002400 */
[----:B------:R-:W-:Y:S01]  /*5850*/  MUFU.TANH R31, R31 ;  /* 0x0000001f001f7308 */ /* 0x000fe20000002400 */
[----:B------:R4:W-:Y:S07]  /*5860*/  STSM.16.M88.2 [R2+0x2c500], R6 ;  /* 0x02c5000602007844 */ /* 0x0009ee0000000100 */
[----:B------:R-:W5:Y:S01]  /*5870*/  MUFU.TANH R26, R26 ;  /* 0x0000001a001a7308 */ /* 0x000f620000002400 */
[----:B----4-:R-:W-:Y:S01]  /*5880*/  FMUL.FTZ R6, R33, UR61 ;  /* 0x0000003d21067c20 */ /* 0x010fe20008410000 */
[----:B------:R-:W-:Y:S01]  /*5890*/  FMUL.FTZ R33, R23, R44 ;  /* 0x0000002c17217220 */ /* 0x000fe20000410000 */
[----:B------:R-:W-:Y:S01]  /*58a0*/  FMUL.FTZ R23, R21, R46 ;  /* 0x0000002e15177220 */ /* 0x000fe20000410000 */
[----:B---3--:R-:W-:Y:S01]  /*58b0*/  FSEL R21, R24, -INF , P6 ;  /* 0xff80000018157808 */ /* 0x008fe20003000000 */
[----:B------:R-:W-:Y:S01]  /*58c0*/  FMUL.FTZ R7, R34, UR61 ;  /* 0x0000003d22077c20 */ /* 0x000fe20008410000 */
[----:B------:R-:W-:-:S02]  /*58d0*/  FMUL.FTZ R34, R20, R47 ;  /* 0x0000002f14227220 */ /* 0x000fc40000410000 */
[----:B------:R-:W-:Y:S01]  /*58e0*/  MUFU.TANH R6, R6 ;  /* 0x0000000600067308 */ /* 0x000fe20000002400 */
[----:B------:R-:W-:Y:S01]  /*58f0*/  FMUL.FTZ R10, R10, R33 ;  /* 0x000000210a0a7220 */ /* 0x000fe20000410000 */
[--C-:B------:R-:W-:Y:S01]  /*5900*/  FFMA.FTZ R35, R21, UR60, -R8.reuse ;  /* 0x0000003c15237c23 */ /* 0x100fe20008010808 */
[----:B-1----:R-:W-:Y:S01]  /*5910*/  FSEL R21, R25, -INF , P1 ;  /* 0xff80000019157808 */ /* 0x002fe20000800000 */
[----:B------:R-:W-:Y:S01]  /*5920*/  FMUL.FTZ R44, R41, UR61 ;  /* 0x0000003d292c7c20 */ /* 0x000fe20008410000 */
[----:B--2---:R-:W-:Y:S01]  /*5930*/  FSEL R33, R28, -INF , P2 ;  /* 0xff8000001c217808 */ /* 0x004fe20001000000 */
[----:B------:R-:W-:Y:S01]  /*5940*/  FFMA.FTZ R25, -R25, R25, 1 ;  /* 0x3f80000019197423 */ /* 0x000fe20000010119 */
[----:B-----5:R-:W-:Y:S01]  /*5950*/  FSEL R46, R26, -INF , P6 ;  /* 0xff8000001a2e7808 */ /* 0x020fe20003000000 */
[----:B------:R-:W1:Y:S01]  /*5960*/  MUFU.EX2 R35, R35 ;  /* 0x0000002300237308 */ /* 0x000e620000000800 */
[--C-:B------:R-:W-:Y:S01]  /*5970*/  FFMA.FTZ R20, R21, UR60, -R8.reuse ;  /* 0x0000003c15147c23 */ /* 0x100fe20008010808 */
[----:B------:R-:W-:Y:S01]  /*5980*/  FFMA.FTZ R33, R33, UR60, -R8 ;  /* 0x0000003c21217c23 */ /* 0x000fe20008010808 */
[----:B------:R-:W-:Y:S01]  /*5990*/  FFMA.FTZ R21, -R12, R12, 1 ;  /* 0x3f8000000c157423 */ /* 0x000fe2000001010c */
[----:B------:R-:W-:Y:S01]  /*59a0*/  FFMA.FTZ R12, -R24, R24, 1 ;  /* 0x3f800000180c7423 */ /* 0x000fe20000010118 */
[----:B------:R-:W-:Y:S01]  /*59b0*/  ISETP.GT.AND P6, PT, R0, 0x40, PT ;  /* 0x000000400000780c */ /* 0x000fe20003fc4270 */
[----:B------:R-:W-:Y:S01]  /*59c0*/  FMUL.FTZ R34, R13, R34 ;  /* 0x000000220d227220 */ /* 0x000fe20000410000 */
[----:B------:R-:W-:Y:S01]  /*59d0*/  FMUL.FTZ R21, R21, R38 ;  /* 0x0000002615157220 */ /* 0x000fe20000410000 */
[----:B------:R-:W2:Y:S08]  /*59e0*/  MUFU.EX2 R20, R20 ;  /* 0x0000001400147308 */ /* 0x000eb00000000800 */
[----:B------:R-:W3:Y:S01]  /*59f0*/  MUFU.TANH R27, R27 ;  /* 0x0000001b001b7308 */ /* 0x000ee20000002400 */
[----:B-1----:R-:W-:-:S04]  /*5a00*/  FMUL.FTZ R37, R35, R48 ;  /* 0x0000003023257220 */ /* 0x002fc80000410000 */
[----:B------:R-:W-:Y:S01]  /*5a10*/  FMUL.FTZ R12, R12, R37 ;  /* 0x000000250c0c7220 */ /* 0x000fe20000410000 */
[----:B------:R-:W-:Y:S02]  /*5a20*/  FSEL R37, R6, -INF , P3 ;  /* 0xff80000006257808 */ /* 0x000fe40001800000 */
[----:B------:R-:W-:Y:S01]  /*5a30*/  MUFU.EX2 R33, R33 ;  /* 0x0000002100217308 */ /* 0x000fe20000000800 */
[----:B--2---:R-:W-:Y:S02]  /*5a40*/  FMUL.FTZ R24, R20, R49 ;  /* 0x0000003114187220 */ /* 0x004fe40000410000 */
[--C-:B------:R-:W-:Y:S01]  /*5a50*/  FFMA.FTZ R38, R37, UR60, -R8.reuse ;  /* 0x0000003c25267c23 */ /* 0x100fe20008010808 */
[----:B------:R-:W-:Y:S01]  /*5a60*/  FSEL R37, R30, -INF , P4 ;  /* 0xff8000001e257808 */ /* 0x000fe20002000000 */
[----:B------:R-:W-:Y:S01]  /*5a70*/  FMUL.FTZ R25, R25, R24 ;  /* 0x0000001819197220 */ /* 0x000fe20000410000 */
[----:B------:R-:W-:Y:S02]  /*5a80*/  FFMA.FTZ R24, -R28, R28, 1 ;  /* 0x3f8000001c187423 */ /* 0x000fe4000001011c */
[----:B------:R-:W1:Y:S01]  /*5a90*/  MUFU.TANH R36, R36 ;  /* 0x0000002400247308 */ /* 0x000e620000002400 */
[----:B------:R-:W-:Y:S01]  /*5aa0*/  FFMA.FTZ R41, R37, UR60, -R8 ;  /* 0x0000003c25297c23 */ /* 0x000fe20008010808 */
[C---:B------:R-:W-:Y:S01]  /*5ab0*/  FSEL R37, R31.reuse, -INF , P5 ;  /* 0xff8000001f257808 */ /* 0x040fe20002800000 */
[----:B------:R-:W-:Y:S01]  /*5ac0*/  FFMA.FTZ R31, -R31, R31, 1 ;  /* 0x3f8000001f1f7423 */ /* 0x000fe2000001011f */
[----:B---3--:R-:W-:-:S02]  /*5ad0*/  FSEL R42, R27, -INF , P1 ;  /* 0xff8000001b2a7808 */ /* 0x008fc40000800000 */
[----:B------:R-:W-:Y:S01]  /*5ae0*/  ISETP.GT.AND P1, PT, R0, 0x41, PT ;  /* 0x000000410000780c */ /* 0x000fe20003f24270 */
[----:B------:R-:W-:Y:S01]  /*5af0*/  FFMA.FTZ R28, R37, UR60, -R8 ;  /* 0x0000003c251c7c23 */ /* 0x000fe20008010808 */
[----:B------:R-:W2:Y:S01]  /*5b00*/  MUFU.TANH R44, R44 ;  /* 0x0000002c002c7308 */ /* 0x000ea20000002400 */
[----:B------:R-:W-:-:S07]  /*5b10*/  FFMA.FTZ R42, R42, UR60, -R9 ;  /* 0x0000003c2a2a7c23 */ /* 0x000fce0008010809 */
[----:B------:R3:W-:Y:S01]  /*5b20*/  MUFU.TANH R22, R39 ;  /* 0x0000002700167308 */ /* 0x0007e20000002400 */
[C---:B-1----:R-:W-:Y:S01]  /*5b30*/  FSEL R37, R36.reuse, -INF , P6 ;  /* 0xff80000024257808 */ /* 0x042fe20003000000 */
[----:B------:R-:W-:-:S04]  /*5b40*/  FFMA.FTZ R36, -R36, R36, 1 ;  /* 0x3f80000024247423 */ /* 0x000fc80000010124 */
[----:B------:R-:W-:Y:S01]  /*5b50*/  FFMA.FTZ R45, R37, UR60, -R8 ;  /* 0x0000003c252d7c23 */ /* 0x000fe20008010808 */
[----:B------:R-:W-:Y:S01]  /*5b60*/  FFMA.FTZ R37, -R6, R6, 1 ;  /* 0x3f80000006257423 */ /* 0x000fe20000010106 */
[----:B------:R-:W1:Y:S01]  /*5b70*/  MUFU.EX2 R38, R38 ;  /* 0x0000002600267308 */ /* 0x000e620000000800 */
[----:B---3--:R-:W-:-:S04]  /*5b80*/  FMUL.FTZ R39, R33, R52 ;  /* 0x0000003421277220 */ /* 0x008fc80000410000 */
[----:B------:R-:W-:Y:S01]  /*5b90*/  FMUL.FTZ R24, R24, R39 ;  /* 0x0000002718187220 */ /* 0x000fe20000410000 */
[----:B--2---:R-:W-:Y:S02]  /*5ba0*/  FSEL R39, R44, -INF , P1 ;  /* 0xff8000002c277808 */ /* 0x004fe40000800000 */
[----:B------:R-:W2:Y:S03]  /*5bb0*/  MUFU.TANH R7, R7 ;  /* 0x0000000700077308 */ /* 0x000ea60000002400 */
[----:B------:R-:W-:Y:S01]  /*5bc0*/  FFMA.FTZ R47, R39, UR60, -R8 ;  /* 0x0000003c272f7c23 */ /* 0x000fe20008010808 */
[----:B------:R-:W-:-:S04]  /*5bd0*/  FFMA.FTZ R8, -R30, R30, 1 ;  /* 0x3f8000001e087423 */ /* 0x000fc8000001011e */
[----:B------:R3:W4:Y:S01]  /*5be0*/  MUFU.EX2 R39, R45 ;  /* 0x0000002d00277308 */ /* 0x0007220000000800 */
[----:B-1----:R-:W-:-:S04]  /*5bf0*/  FMUL.FTZ R6, R38, R53 ;  /* 0x0000003526067220 */ /* 0x002fc80000410000 */
[----:B------:R-:W-:Y:S01]  /*5c00*/  FMUL.FTZ R37, R37, R6 ;  /* 0x0000000625257220 */ /* 0x000fe20000410000 */
[----:B------:R-:W-:Y:S02]  /*5c10*/  FMUL.FTZ R6, R43, UR61 ;  /* 0x0000003d2b067c20 */ /* 0x000fe40008410000 */
[----:B------:R-:W1:Y:S01]  /*5c20*/  MUFU.EX2 R30, R47 ;  /* 0x0000002f001e7308 */ /* 0x000e620000000800 */
[----:B---3--:R-:W-:Y:S01]  /*5c30*/  FFMA.FTZ R45, R46, UR60, -R9 ;  /* 0x0000003c2e2d7c23 */ /* 0x008fe20008010809 */
[----:B--2---:R-:W-:Y:S02]  /*5c40*/  FSEL R46, R7, -INF , P2 ;  /* 0xff800000072e7808 */ /* 0x004fe40001000000 */
[----:B------:R-:W-:-:S04]  /*5c50*/  F2FP.F16.F32.PACK_AB R24, R37, R24 ;  /* 0x000000182518723e */ /* 0x000fc800000000ff */
[----:B------:R-:W2:Y:S01]  /*5c60*/  MUFU.TANH R29, R29 ;  /* 0x0000001d001d7308 */ /* 0x000ea20000002400 */
[----:B----4-:R-:W-:-:S04]  /*5c70*/  FMUL.FTZ R43, R39, R220 ;  /* 0x000000dc272b7220 */ /* 0x010fc80000410000 */
[----:B------:R-:W-:Y:S01]  /*5c80*/  FMUL.FTZ R36, R36, R43 ;  /* 0x0000002b24247220 */ /* 0x000fe20000410000 */
[----:B------:R-:W-:Y:S02]  /*5c90*/  FFMA.FTZ R43, -R44, R44, 1 ;  /* 0x3f8000002c2b7423 */ /* 0x000fe4000001012c */
[----:B------:R-:W3:Y:S01]  /*5ca0*/  MUFU.TANH R32, R32 ;  /* 0x0000002000207308 */ /* 0x000ee20000002400 */
[----:B-1----:R-:W-:Y:S01]  /*5cb0*/  FMUL.FTZ R44, R30, R15 ;  /* 0x0000000f1e2c7220 */ /* 0x002fe20000410000 */
[----:B------:R-:W-:-:S03]  /*5cc0*/  FFMA.FTZ R15, R46, UR60, -R9 ;  /* 0x0000003c2e0f7c23 */ /* 0x000fc60008010809 */
[----:B------:R-:W-:Y:S01]  /*5cd0*/  FMUL.FTZ R43, R43, R44 ;  /* 0x0000002c2b2b7220 */ /* 0x000fe20000410000 */
[----:B------:R-:W-:Y:S01]  /*5ce0*/  FFMA.FTZ R44, -R11, R11, 1 ;  /* 0x3f8000000b2c7423 */ /* 0x000fe2000001010b */
[----:B------:R-:W-:Y:S01]  /*5cf0*/  FFMA.FTZ R11, -R26, R26, 1 ;  /* 0x3f8000001a0b7423 */ /* 0x000fe2000001011a */
[----:B------:R-:W1:Y:S01]  /*5d00*/  MUFU.EX2 R45, R45 ;  /* 0x0000002d002d7308 */ /* 0x000e620000000800 */
[----:B--2---:R-:W-:Y:S01]  /*5d10*/  FSEL R46, R29, -INF , P3 ;  /* 0xff8000001d2e7808 */ /* 0x004fe20001800000 */
[----:B------:R-:W-:Y:S01]  /*5d20*/  FMUL.FTZ R23, R44, R23 ;  /* 0x000000172c177220 */ /* 0x000fe20000410000 */
[----:B------:R-:W-:Y:S01]  /*5d30*/  FFMA.FTZ R44, -R27, R27, 1 ;  /* 0x3f8000001b2c7423 */ /* 0x000fe2000001011b */
[----:B------:R-:W-:Y:S02]  /*5d40*/  F2FP.F16.F32.PACK_AB R36, R43, R36 ;  /* 0x000000242b24723e */ /* 0x000fe400000000ff */
[----:B------:R-:W-:Y:S02]  /*5d50*/  FFMA.FTZ R13, R46, UR60, -R9 ;  /* 0x0000003c2e0d7c23 */ /* 0x000fe40008010809 */
[----:B------:R-:W2:Y:S01]  /*5d60*/  MUFU.TANH R40, R40 ;  /* 0x0000002800287308 */ /* 0x000ea20000002400 */
[C---:B---3--:R-:W-:Y:S01]  /*5d70*/  FSEL R46, R32.reuse, -INF , P4 ;  /* 0xff800000202e7808 */ /* 0x048fe20002000000 */
[----:B------:R-:W-:-:S04]  /*5d80*/  FFMA.FTZ R32, -R32, R32, 1 ;  /* 0x3f80000020207423 */ /* 0x000fc80000010120 */
[----:B------:R-:W-:Y:S01]  /*5d90*/  FFMA.FTZ R27, R46, UR60, -R9 ;  /* 0x0000003c2e1b7c23 */ /* 0x000fe20008010809 */
[----:B------:R-:W-:Y:S01]  /*5da0*/  VIADD R46, R18, 0x2c500 ;  /* 0x0002c500122e7836 */ /* 0x000fe20000000000 */
[----:B------:R-:W3:Y:S01]  /*5db0*/  MUFU.EX2 R41, R41 ;  /* 0x0000002900297308 */ /* 0x000ee20000000800 */
[----:B-1----:R-:W-:-:S03]  /*5dc0*/  FMUL.FTZ R50, R45, R50 ;  /* 0x000000322d327220 */ /* 0x002fc60000410000 */
[----:B------:R-:W-:Y:S01]  /*5dd0*/  SHF.R.U32.HI R47, RZ, 0x4, R46 ;  /* 0x00000004ff2f7819 */ /* 0x000fe2000001162e */
[----:B------:R-:W-:Y:S01]  /*5de0*/  FMUL.FTZ R11, R11, R50 ;  /* 0x000000320b0b7220 */ /* 0x000fe20000410000 */
[----:B------:R-:W-:Y:S02]  /*5df0*/  FFMA.FTZ R46, -R7, R7, 1 ;  /* 0x3f800000072e7423 */ /* 0x000fe40000010107 */
[----:B------:R-:W-:Y:S01]  /*5e00*/  MUFU.TANH R6, R6 ;  /* 0x0000000600067308 */ /* 0x000fe20000002400 */
[C---:B--2---:R-:W-:Y:S01]  /*5e10*/  FSEL R50, R40.reuse, -INF , P6 ;  /* 0xff80000028327808 */ /* 0x044fe20003000000 */
[----:B------:R-:W-:-:S06]  /*5e20*/  FFMA.FTZ R40, -R40, R40, 1 ;  /* 0x3f80000028287423 */ /* 0x000fcc0000010128 */
[----:B------:R-:W1:Y:S01]  /*5e30*/  MUFU.EX2 R28, R28 ;  /* 0x0000001c001c7308 */ /* 0x000e620000000800 */
[----:B---3--:R-:W-:-:S04]  /*5e40*/  FMUL.FTZ R49, R41, R216 ;  /* 0x000000d829317220 */ /* 0x008fc80000410000 */
[----:B------:R-:W-:-:S03]  /*5e50*/  FMUL.FTZ R8, R8, R49 ;  /* 0x0000003108087220 */ /* 0x000fc60000410000 */
[----:B------:R-:W2:Y:S08]  /*5e60*/  MUFU.EX2 R15, R15 ;  /* 0x0000000f000f7308 */ /* 0x000eb00000000800 */
[----:B------:R3:W4:Y:S01]  /*5e70*/  MUFU.EX2 R26, R13 ;  /* 0x0000000d001a7308 */ /* 0x0007220000000800 */
[C---:B-1----:R-:W-:Y:S01]  /*5e80*/  FMUL.FTZ R48, R28.reuse, R217 ;  /* 0x000000d91c307220 */ /* 0x042fe20000410000 */
[----:B------:R-:W-:-:S02]  /*5e90*/  F2FP.F16.F32.PACK_AB R28, R28, R41 ;  /* 0x000000291c1c723e */ /* 0x000fc400000000ff */
[----:B------:R-:W-:Y:S01]  /*5ea0*/  MOV R217, UR31 ;  /* 0x0000001f00d97c02 */ /* 0x000fe20008000f00 */
[----:B------:R-:W-:Y:S01]  /*5eb0*/  FMUL.FTZ R31, R31, R48 ;  /* 0x000000301f1f7220 */ /* 0x000fe20000410000 */
[C---:B------:R-:W-:Y:S01]  /*5ec0*/  FSEL R48, R22.reuse, -INF , P5 ;  /* 0xff80000016307808 */ /* 0x040fe20002800000 */
[----:B------:R-:W-:Y:S01]  /*5ed0*/  FFMA.FTZ R22, -R22, R22, 1 ;  /* 0x3f80000016167423 */ /* 0x000fe20000010116 */
[----:B------:R-:W1:Y:S01]  /*5ee0*/  MUFU.EX2 R42, R42 ;  /* 0x0000002a002a7308 */ /* 0x000e620000000800 */
[----:B---3--:R-:W-:Y:S01]  /*5ef0*/  LOP3.LUT R13, R47, 0x3fff, RZ, 0xc0, !PT ;  /* 0x00003fff2f0d7812 */ /* 0x008fe200078ec0ff */
[--C-:B------:R-:W-:Y:S01]  /*5f00*/  FFMA.FTZ R47, R50, UR60, -R9.reuse ;  /* 0x0000003c322f7c23 */ /* 0x100fe20008010809 */
[----:B------:R-:W-:Y:S01]  /*5f10*/  FSEL R50, R6, -INF , P1 ;  /* 0xff80000006327808 */ /* 0x000fe20000800000 */
[----:B--2---:R-:W-:Y:S01]  /*5f20*/  FMUL.FTZ R7, R15, R54 ;  /* 0x000000360f077220 */ /* 0x004fe20000410000 */
[----:B------:R-:W-:Y:S01]  /*5f30*/  LOP3.LUT R13, R13, 0x80000, RZ, 0xfc, !PT ;  /* 0x000800000d0d7812 */ /* 0x000fe200078efcff */
[--C-:B------:R-:W-:Y:S01]  /*5f40*/  FFMA.FTZ R48, R48, UR60, -R9.reuse ;  /* 0x0000003c30307c23 */ /* 0x100fe20008010809 */
[----:B------:R-:W-:Y:S01]  /*5f50*/  FFMA.FTZ R6, -R6, R6, 1 ;  /* 0x3f80000006067423 */ /* 0x000fe20000010106 */
[----:B------:R-:W-:Y:S01]  /*5f60*/  FFMA.FTZ R49, R50, UR60, -R9 ;  /* 0x0000003c32317c23 */ /* 0x000fe20008010809 */
[----:B------:R-:W2:Y:S01]  /*5f70*/  MUFU.EX2 R27, R27 ;  /* 0x0000001b001b7308 */ /* 0x000ea20000000800 */
[----:B------:R-:W-:Y:S01]  /*5f80*/  FMUL.FTZ R46, R46, R7 ;  /* 0x000000072e2e7220 */ /* 0x000fe20000410000 */
[----:B------:R-:W-:-:S02]  /*5f90*/  VIADD R7, R13, 0x80 ;  /* 0x000000800d077836 */ /* 0x000fc40000000000 */
[----:B------:R-:W-:Y:S01]  /*5fa0*/  FFMA.FTZ R9, -R29, R29, 1 ;  /* 0x3f8000001d097423 */ /* 0x000fe2000001011d */
[----:B------:R-:W-:Y:S01]  /*5fb0*/  VIADD R29, R13, 0x180 ;  /* 0x000001800d1d7836 */ /* 0x000fe20000000000 */
[C---:B----4-:R-:W-:Y:S01]  /*5fc0*/  F2FP.F16.F32.PACK_AB R15, R26.reuse, R15 ;  /* 0x0000000f1a0f723e */ /* 0x050fe200000000ff */
[----:B------:R-:W-:Y:S01]  /*5fd0*/  FMUL.FTZ R50, R26, R55 ;  /* 0x000000371a327220 */ /* 0x000fe20000410000 */
[----:B------:R-:W-:Y:S01]  /*5fe0*/  R2UR UR4, R7 ;  /* 0x00000000070472ca */ /* 0x000fe200000e0000 */
[----:B------:R-:W3:Y:S01]  /*5ff0*/  MUFU.EX2 R49, R49 ;  /* 0x0000003100317308 */ /* 0x000ee20000000800 */
[----:B------:R-:W-:Y:S02]  /*6000*/  VIADD R7, R13, 0x100 ;  /* 0x000001000d077836 */ /* 0x000fe40000000000 */
[----:B-1----:R-:W-:Y:S01]  /*6010*/  FMUL.FTZ R51, R42, R51 ;  /* 0x000000332a337220 */ /* 0x002fe20000410000 */
[----:B------:R-:W-:Y:S01]  /*6020*/  R2UR UR6, R29 ;  /* 0x000000001d0672ca */ /* 0x000fe200000e0000 */
[----:B------:R-:W-:Y:S01]  /*6030*/  FMUL.FTZ R9, R9, R50 ;  /* 0x0000003209097220 */ /* 0x000fe20000410000 */
[----:B------:R-:W-:Y:S01]  /*6040*/  F2FP.F16.F32.PACK_AB R26, R30, R39 ;  /* 0x000000271e1a723e */ /* 0x000fe200000000ff */
[----:B------:R-:W-:Y:S01]  /*6050*/  FMUL.FTZ R44, R44, R51 ;  /* 0x000000332c2c7220 */ /* 0x000fe20000410000 */
[----:B------:R-:W-:Y:S01]  /*6060*/  R2UR UR5, R7 ;  /* 0x00000000070572ca */ /* 0x000fe200000e0000 */
[----:B------:R-:W1:Y:S01]  /*6070*/  MUFU.EX2 R47, R47 ;  /* 0x0000002f002f7308 */ /* 0x000e620000000800 */
[----:B--2---:R-:W-:Y:S01]  /*6080*/  FMUL.FTZ R7, R27, R218 ;  /* 0x000000da1b077220 */ /* 0x004fe20000410000 */
[----:B------:R-:W-:-:S02]  /*6090*/  F2FP.F16.F32.PACK_AB R8, R31, R8 ;  /* 0x000000081f08723e */ /* 0x000fc400000000ff */
[----:B------:R-:W-:Y:S01]  /*60a0*/  F2FP.F16.F32.PACK_AB R11, R44, R11 ;  /* 0x0000000b2c0b723e */ /* 0x000fe200000000ff */
[----:B------:R-:W-:Y:S01]  /*60b0*/  FMUL.FTZ R32, R32, R7 ;  /* 0x0000000720207220 */ /* 0x000fe20000410000 */
[----:B------:R-:W-:Y:S01]  /*60c0*/  F2FP.F16.F32.PACK_AB R7, R42, R45 ;  /* 0x0000002d2a07723e */ /* 0x000fe200000000ff */
[----:B------:R-:W-:Y:S01]  /*60d0*/  UMOV UR14, UR4 ;  /* 0x00000004000e7c82 */ /* 0x000fe20008000000 */
[----:B------:R-:W2:Y:S01]  /*60e0*/  MUFU.EX2 R48, R48 ;  /* 0x0000003000307308 */ /* 0x000ea20000000800 */
[----:B---3--:R-:W-:Y:S01]  /*60f0*/  FMUL.FTZ R51, R49, R14 ;  /* 0x0000000e31337220 */ /* 0x008fe20000410000 */
[----:B------:R-:W-:Y:S01]  /*6100*/  F2FP.F16.F32.PACK_AB R14, R38, R33 ;  /* 0x00000021260e723e */ /* 0x000fe200000000ff */
[----:B------:R-:W-:Y:S01]  /*6110*/  UMOV UR18, UR6 ;  /* 0x0000000600127c82 */ /* 0x000fe20008000000 */
[----:B------:R-:W-:Y:S01]  /*6120*/  R2UR UR58, R13 ;  /* 0x000000000d3a72ca */ /* 0x000fe200000e0000 */
[----:B------:R-:W-:Y:S01]  /*6130*/  FMUL.FTZ R51, R6, R51 ;  /* 0x0000003306337220 */ /* 0x000fe20000410000 */
[----:B------:R-:W-:Y:S01]  /*6140*/  F2FP.F16.F32.PACK_AB R6, R20, R35 ;  /* 0x000000231406723e */ /* 0x000fe200000000ff */
[----:B------:R-:W-:Y:S01]  /*6150*/  UMOV UR10, UR5 ;  /* 0x00000005000a7c82 */ /* 0x000fe20008000000 */
[----:B------:R-:W-:Y:S01]  /*6160*/  F2FP.F16.F32.PACK_AB R20, R21, R10 ;  /* 0x0000000a1514723e */ /* 0x000fe200000000ff */
[----:B-1----:R-:W-:Y:S01]  /*6170*/  FMUL.FTZ R29, R47, R222 ;  /* 0x000000de2f1d7220 */ /* 0x002fe20000410000 */
[----:B------:R-:W-:Y:S01]  /*6180*/  F2FP.F16.F32.PACK_AB R21, R34, R23 ;  /* 0x000000172215723e */ /* 0x000fe200000000ff */
[----:B------:R1:W-:Y:S01]  /*6190*/  STSM.16.M88.2 [R2+0x2cd00], R6 ;  /* 0x02cd000602007844 */ /* 0x0003e20000000100 */
[----:B------:R-:W-:Y:S01]  /*61a0*/  F2FP.F16.F32.PACK_AB R10, R25, R12 ;  /* 0x0000000c190a723e */ /* 0x000fe200000000ff */
[----:B------:R-:W-:Y:S01]  /*61b0*/  FMUL.FTZ R40, R40, R29 ;  /* 0x0000001d28287220 */ /* 0x000fe20000410000 */
[----:B------:R-:W-:Y:S01]  /*61c0*/  F2FP.F16.F32.PACK_AB R25, R9, R46 ;  /* 0x0000002e0919723e */ /* 0x000fe200000000ff */
[----:B------:R-:W-:Y:S01]  /*61d0*/  STSM.16.M88.2 [R2+0x2d500], R14 ;  /* 0x02d5000e02007844 */ /* 0x000fe20000000100 */
[C---:B--2---:R-:W-:Y:S01]  /*61e0*/  F2FP.F16.F32.PACK_AB R29, R48.reuse, R27 ;  /* 0x0000001b301d723e */ /* 0x044fe200000000ff */
[----:B------:R-:W-:Y:S01]  /*61f0*/  FMUL.FTZ R219, R48, R219 ;  /* 0x000000db30db7220 */ /* 0x000fe20000410000 */
[----:B------:R-:W-:-:S02]  /*6200*/  F2FP.F16.F32.PACK_AB R27, R49, R47 ;  /* 0x0000002f311b723e */ /* 0x000fc400000000ff */
[----:B------:R-:W-:Y:S01]  /*6210*/  F2FP.F16.F32.PACK_AB R37, R51, R40 ;  /* 0x000000283325723e */ /* 0x000fe200000000ff */
[----:B------:R-:W-:Y:S01]  /*6220*/  STSM.16.M88.2 [R2+0x2dd00], R28 ;  /* 0x02dd001c02007844 */ /* 0x000fe20000000100 */
[----:B------:R-:W-:Y:S01]  /*6230*/  FMUL.FTZ R219, R22, R219 ;  /* 0x000000db16db7220 */ /* 0x000fe20000410000 */
[----:B------:R-:W-:Y:S02]  /*6240*/  IMAD R22, R4, 0x2000, R5 ;  /* 0x0000200004167824 */ /* 0x000fe400078e0205 */
[----:B------:R-:W-:Y:S01]  /*6250*/  STSM.16.M88.2 [R2+0x2e500], R26 ;  /* 0x02e5001a02007844 */ /* 0x000fe20000000100 */
[----:B-1----:R-:W-:Y:S01]  /*6260*/  VIADD R6, R13, 0x10 ;  /* 0x000000100d067836 */ /* 0x002fe20000000000 */
[----:B------:R-:W-:Y:S01]  /*6270*/  F2FP.F16.F32.PACK_AB R9, R219, R32 ;  /* 0x00000020db09723e */ /* 0x000fe200000000ff */
[----:B------:R1:W-:Y:S06]  /*6280*/  MEMBAR.ALL.CTA ;  /* 0x0000000000007992 */ /* 0x0003ec0000008000 */
[----:B-1----:R-:W1:Y:S01]  /*6290*/  FENCE.VIEW.ASYNC.S ;  /* 0x00000000000073c6 */ /* 0x002e620000000000 */
[----:B------:R-:W-:-:S02]  /*62a0*/  SHF.R.U32.HI R5, RZ, 0x4, R22 ;  /* 0x00000004ff057819 */ /* 0x000fc40000011616 */
[----:B------:R-:W-:Y:S01]  /*62b0*/  R2UR UR50, R6 ;  /* 0x00000000063272ca */ /* 0x000fe200000e0000 */
[----:B------:R-:W-:Y:S01]  /*62c0*/  VIADD R6, R13, 0x110 ;  /* 0x000001100d067836 */ /* 0x000fe20000000000 */
[----:B------:R-:W-:Y:S01]  /*62d0*/  LOP3.LUT R23, R5, 0x3fff, RZ, 0xc0, !PT ;  /* 0x00003fff05177812 */ /* 0x000fe200078ec0ff */
[----:B------:R-:W-:-:S03]  /*62e0*/  VIADD R5, R13, 0x200 ;  /* 0x000002000d057836 */ /* 0x000fc60000000000 */
[----:B------:R-:W-:Y:S02]  /*62f0*/  R2UR UR56, R23 ;  /* 0x00000000173872ca */ /* 0x000fe400000e0000 */
        /* <DEDUP_REMOVED lines=10> */
[----:B-1----:R-:W-:Y:S01]  /*63a0*/  BAR.SYNC.DEFER_BLOCKING 0x9, 0x100 ;  /* 0x0244000000007b1d */ /* 0x002fe20000010000 */
        /* <DEDUP_REMOVED lines=12> */
[----:B------:R-:W-:Y:S02]  /*6470*/  LOP3.LUT R216, R6, 0x3fff, RZ, 0xc0, !PT ;  /* 0x00003fff06d87812 */ /* 0x000fe400078ec0ff */
[----:B------:R-:W-:-:S02]  /*6480*/  MOV R7, UR30 ;  /* 0x0000001e00077c02 */ /* 0x000fc40008000f00 */
        /* <DEDUP_REMOVED lines=19> */
[----:B-1----:R-:W-:-:S03]  /*65c0*/  VIADD R10, R13, 0xb0 ;  /* 0x000000b00d0a7836 */ /* 0x002fc60000000000 */
[----:B------:R-:W-:Y:S01]  /*65d0*/  HGMMA.64x16x16.F32 R56, gdesc[UR56].tnspA.tnspB, R56 ;  /* 0x60200000383879f0 */ /* 0x000fe20008700838 */
[----:B--2---:R-:W-:Y:S01]  /*65e0*/  VIADD R8, R23, 0x180 ;  /* 0x0000018017087836 */ /* 0x004fe20000000000 */
[----:B------:R-:W-:Y:S01]  /*65f0*/  SHF.R.U32.HI R5, RZ, 0x4, R5 ;  /* 0x00000004ff057819 */ /* 0x000fe20000011605 */
[----:B------:R-:W-:Y:S01]  /*6600*/  VIADD R9, R13, 0x30 ;  /* 0x000000300d097836 */ /* 0x000fe20000000000 */
[----:B------:R-:W-:Y:S01]  /*6610*/  HGMMA.64x16x16.F32 R64, gdesc[UR12].tnspA.tnspB, R64 ;  /* 0x602000000c4079f0 */ /* 0x000fe20008700840 */
[----:B------:R-:W-:Y:S01]  /*6620*/  UMOV UR12, UR14 ;  /* 0x0000000e000c7c82 */ /* 0x000fe20008000000 */
[----:B------:R-:W-:Y:S01]  /*6630*/  LOP3.LUT R5, R5, 0x3fff, RZ, 0xc0, !PT ;  /* 0x00003fff05057812 */ /* 0x000fe200078ec0ff */
        /* <DEDUP_REMOVED lines=48> */
[----:B------:R-:W-:Y:S01]  /*6940*/  VIADD R8, R13, 0x130 ;  /* 0x000001300d087836 */ /* 0x000fe20000000000 */
        /* <DEDUP_REMOVED lines=43> */
[----:B-1----:R-:W1:Y:S01]  /*6c00*/  FENCE.VIEW.ASYNC.S ;  /* 0x00000000000073c6 */ /* 0x002e620000000000 */
[----:B------:R-:W-:Y:S01]  /*6c10*/  R2UR UR4, R8 ;  /* 0x00000000080472ca */ /* 0x000fe200000e0000 */
[----:B------:R-:W-:Y:S01]  /*6c20*/  VIADD R8, R5, 0x100 ;  /* 0x0000010005087836 */ /* 0x000fe20000000000 */
[----:B------:R-:W-:Y:S01]  /*6c30*/  R2UR UR5, R9 ;  /* 0x00000000090572ca */ /* 0x000fe200000e0000 */
[----:B------:R-:W-:Y:S01]  /*6c40*/  VIADD R9, R6, 0x100 ;  /* 0x0000010006097836 */ /* 0x000fe20000000000 */
[----:B-1----:R-:W-:Y:S06]  /*6c50*/  BAR.SYNC.DEFER_BLOCKING 0x9, 0x100 ;  /* 0x0244000000007b1d */ /* 0x002fec0000010000 */
[----:B---3--:R-:W-:-:S06]  /*6c60*/  WARPGROUP.ARRIVE ;  /* 0x00000000000079c5 */ /* 0x008fcc0000000000 */
        /* <DEDUP_REMOVED lines=33> */
[----:B------:R-:W-:Y:S01]  /*6e80*/  VIADD R6, R23, 0x480 ;  /* 0x0000048017067836 */ /* 0x000fe20000000000 */
[----:B------:R-:W-:Y:S05]  /*6e90*/  HGMMA.64x64x16.F32 R24, gdesc[UR28].tnspA, R24 ;  /* 0x20e000001c1879f0 */ /* 0x000fea0008700818 */
        /* <DEDUP_REMOVED lines=10> */
[----:B------:R-:W-:Y:S01]  /*6f40*/  UMOV UR29, 0x40000040 ;  /* 0x40000040001d7882 */ /* 0x000fe20000000000 */
[----:B------:R-:W-:Y:S01]  /*6f50*/  R2UR UR30, R7 ;  /* 0x00000000071e72ca */ /* 0x000fe200000e0000 */
[----:B------:R-:W-:-:S02]  /*6f60*/  UMOV UR25, UR29 ;  /* 0x0000001d00197c82 */ /* 0x000fc40008000000 */
        /* <DEDUP_REMOVED lines=19> */
[----:B------:R-:W-:Y:S01]  /*70a0*/  SHF.R.U32.HI R22, RZ, 0x4, R22 ;  /* 0x00000004ff167819 */ /* 0x000fe20000011616 */
[----:B------:R-:W-:Y:S01]  /*70b0*/  VIADD R23, R23, 0x580 ;  /* 0x0000058017177836 */ /* 0x000fe20000000000 */
[----:B------:R-:W-:-:S02]  /*70c0*/  ULDC.64 UR56, c[0x0][0x208] ;  /* 0x0000820000387ab9 */ /* 0x000fc40000000a00 */
[----:B------:R-:W-:Y:S01]  /*70d0*/  R2UR UR28, R6 ;  /* 0x00000000061c72ca */ /* 0x000fe200000e0000 */
[----:B------:R-:W-:Y:S01]  /*70e0*/  IMAD.SHL.U32 R6, R16, 0x4000, RZ ;  /* 0x0000400010067824 */ /* 0x000fe200078e00ff */
[----:B------:R-:W-:-:S04]  /*70f0*/  R2UR UR8, R23 ;  /* 0x00000000170872ca */ /* 0x000fc800000e0000 */
[----:B------:R-:W-:-:S04]  /*7100*/  IADD3 R7, P1, R6, R230, RZ ;  /* 0x000000e606077210 */ /* 0x000fc80007f3e0ff */
[----:B------:R-:W-:Y:S02]  /*7110*/  LEA.HI.X.SX32 R218, R6, R233, 0x1, P1 ;  /* 0x000000e906da7211 */ /* 0x000fe400008f0eff */
[C---:B------:R-:W-:Y:S01]  /*7120*/  LEA R6, P1, R7.reuse, UR4, 0x2 ;  /* 0x0000000407067c11 */ /* 0x040fe2000f8210ff */
        /* <DEDUP_REMOVED lines=40> */
[----:B-1----:R-:W-:Y:S01]  /*73b0*/  LOP3.LUT R24, R216, 0x80000, RZ, 0xfc, !PT ;  /* 0x00080000d8187812 */ /* 0x002fe200078efcff */
        /* <DEDUP_REMOVED lines=151> */
.L_x_267:
        /* <DEDUP_REMOVED lines=10> */
[----:B-1----:R-:W-:-:S06]  /*7dd0*/  WARPGROUP.ARRIVE ;  /* 0x00000000000079c5 */ /* 0x002fcc0000000000 */
        /* <DEDUP_REMOVED lines=101> */
.L_x_268:
        /* <DEDUP_REMOVED lines=94> */
.L_x_256:
[----:B------:R-:W-:Y:S05]  /*8a10*/  @P0 BRA `(.L_x_252) ;  /* 0x00000028003c0947 */ /* 0x000fea0003800000 */
[----:B------:R-:W2:Y:S01]  /*8a20*/  LDC.64 R2, c[0x0][0x878] ;  /* 0x00021e00ff027b82 */ /* 0x000ea20000000a00 */
[----:B------:R-:W-:Y:S01]  /*8a30*/  ULDC.64 UR4, c[0x0][0x208] ;  /* 0x0000820000047ab9 */ /* 0x000fe20000000a00 */
[----:B------:R-:W3:Y:S06]  /*8a40*/  S2R R22, SR_TID.X ;  /* 0x0000000000167919 */ /* 0x000eec0000002100 */
[----:B------:R-:W4:Y:S01]  /*8a50*/  LDC R0, c[0x0][0x850] ;  /* 0x00021400ff007b82 */ /* 0x000f220000000800 */
[----:B------:R-:W5:Y:S01]  /*8a60*/  S2R R7, SR_CTAID.Y ;  /* 0x0000000000077919 */ /* 0x000f620000002600 */
[----:B------:R-:W5:Y:S06]  /*8a70*/  S2R R8, SR_CTAID.X ;  /* 0x0000000000087919 */ /* 0x000f6c0000002500 */
[----:B------:R-:W5:Y:S01]  /*8a80*/  LDC.64 R10, c[0x0][0x818] ;  /* 0x00020600ff0a7b82 */ /* 0x000f620000000a00 */
[----:B--2---:R-:W-:-:S07]  /*8a90*/  ISETP.NE.U32.AND P0, PT, R2, RZ, PT ;  /* 0x000000ff0200720c */ /* 0x004fce0003f05070 */
[----:B------:R-:W2:Y:S01]  /*8aa0*/  LDC.64 R14, c[0x0][0x840] ;  /* 0x00021000ff0e7b82 */ /* 0x000ea20000000a00 */
[----:B------:R-:W-:-:S07]  /*8ab0*/  ISETP.NE.AND.EX P0, PT, R3, RZ, PT, P0 ;  /* 0x000000ff0300720c */ /* 0x000fce0003f05300 */
[----:B------:R-:W2:Y:S08]  /*8ac0*/  LDC.64 R12, c[0x0][0x820] ;  /* 0x00020800ff0c7b82 */ /* 0x000eb00000000a00 */
[----:B------:R-:W3:Y:S08]  /*8ad0*/  @P0 LDC.64 R2, c[0x0][0x878] ;  /* 0x00021e00ff020b82 */ /* 0x000ef00000000a00 */
[----:B-1----:R-:W1:Y:S08]  /*8ae0*/  LDC.64 R16, c[0x0][0x848] ;  /* 0x00021200ff107b82 */ /* 0x002e700000000a00 */
[----:B------:R-:W1:Y:S01]  /*8af0*/  LDC.64 R18, c[0x0][0x800] ;  /* 0x00020000ff127b82 */ /* 0x000e620000000a00 */
[----:B---3--:R-:W-:-:S07]  /*8b00*/  @P0 IMAD.WIDE R2, R235, 0x4, R2 ;  /* 0x00000004eb020825 */ /* 0x008fce00078e0202 */
[----:B------:R-:W3:Y:S01]  /*8b10*/  LDC.64 R20, c[0x0][0x828] ;  /* 0x00020a00ff147b82 */ /* 0x000ee20000000a00 */
[----:B------:R5:W2:Y:S01]  /*8b20*/  @P0 LDG.E R2, desc[UR4][R2.64] ;  /* 0x0000000402020981 */ /* 0x000aa2000c1e1900 */
[----:B------:R-:W-:-:S06]  /*8b30*/  VIADD R23, R22, 0xffffff80 ;  /* 0xffffff8016177836 */ /* 0x000fcc0000000000 */
[----:B------:R-:W-:Y:S01]  /*8b40*/  BAR.SYNC.DEFER_BLOCKING 0x1, 0x100 ;  /* 0x0044000000007b1d */ /* 0x000fe20000010000 */
[----:B----4-:R-:W-:Y:S02]  /*8b50*/  ISETP.NE.AND P1, PT, R0, 0x1, PT ;  /* 0x000000010000780c */ /* 0x010fe40003f25270 */
[----:B------:R-:W-:-:S05]  /*8b60*/  SHF.R.S32.HI R0, RZ, 0x1f, R23 ;  /* 0x0000001fff007819 */ /* 0x000fca0000011417 */
[----:B------:R-:W4:Y:S01]  /*8b70*/  S2UR UR5, SR_CgaCtaId ;  /* 0x00000000000579c3 */ /* 0x000f220000008800 */
[----:B------:R-:W-:Y:S01]  /*8b80*/  LEA.HI R6, R0, R23, RZ, 0x7 ;  /* 0x0000001700067211 */ /* 0x000fe200078f38ff */
[----:B------:R-:W-:Y:S01]  /*8b90*/  UMOV UR4, 0x400 ;  /* 0x0000040000047882 */ /* 0x000fe20000000000 */
[----:B------:R-:W-:Y:S02]  /*8ba0*/  BSSY B1, `(.L_x_270) ;  /* 0x0000054000017945 */ /* 0x000fe40003800000 */
[----:B------:R-:W-:Y:S02]  /*8bb0*/  LOP3.LUT R0, R6, 0x3fffff80, RZ, 0xc0, !PT ;  /* 0x3fffff8006007812 */ /* 0x000fe400078ec0ff */
[----:B-----5:R-:W-:Y:S01]  /*8bc0*/  SHF.R.S32.HI R3, RZ, 0x7, R6 ;  /* 0x00000007ff037819 */ /* 0x020fe20000011406 */
[----:B------:R-:W5:Y:S02]  /*8bd0*/  @P1 LDC R4, c[0x0][0x854] ;  /* 0x00021500ff041b82 */ /* 0x000f640000000800 */
[----:B------:R-:W-:-:S04]  /*8be0*/  IMAD.IADD R0, R23, 0x1, -R0 ;  /* 0x0000000117007824 */ /* 0x000fc800078e0a00 */
[----:B------:R-:W-:Y:S02]  /*8bf0*/  IMAD R0, R3, 0xa00, R0 ;  /* 0x00000a0003007824 */ /* 0x000fe400078e0200 */
[----:B------:R-:W1:Y:S02]  /*8c00*/  @P1 LDC R5, c[0x0][0x858] ;  /* 0x00021600ff051b82 */ /* 0x000e640000000800 */
[----:B------:R-:W-:Y:S01]  /*8c10*/  IMAD.SHL.U32 R3, R0, 0x4, RZ ;  /* 0x0000000400037824 */ /* 0x000fe200078e00ff */
[----:B----4-:R-:W-:-:S06]  /*8c20*/  ULEA UR4, UR5, UR4, 0x18 ;  /* 0x0000000405047291 */ /* 0x010fcc000f8ec03f */
[----:B------:R-:W-:Y:S01]  /*8c30*/  LEA R6, R3, UR4, 0x2 ;  /* 0x0000000403067c11 */ /* 0x000fe2000f8e10ff */
[----:B-----5:R-:W-:-:S04]  /*8c40*/  @P1 IMAD.HI.U32 R0, R7, R4, RZ ;  /* 0x0000000407001227 */ /* 0x020fc800078e00ff */
[----:B------:R4:W-:Y:S04]  /*8c50*/  STS.128 [R6], R56 ;  /* 0x0000003806007388 */ /* 0x0009e80000000c00 */
[----:B------:R4:W-:Y:S01]  /*8c60*/  STS.128 [R6+0x800], R60 ;  /* 0x0008003c06007388 */ /* 0x0009e20000000c00 */
[----:B-1----:R-:W-:Y:S01]  /*8c70*/  @P1 SHF.R.U32.HI R7, RZ, R5, R0 ;  /* 0x00000005ff071219 */ /* 0x002fe20000011600 */
[----:B------:R-:W-:Y:S02]  /*8c80*/  IMAD R5, R8, 0x5000, RZ ;  /* 0x0000500008057824 */ /* 0x000fe400078e02ff */
[----:B------:R4:W-:Y:S01]  /*8c90*/  STS.128 [R6+0x1000], R96 ;  /* 0x0010006006007388 */ /* 0x0009e20000000c00 */
[----:B------:R-:W-:-:S03]  /*8ca0*/  SHF.R.S32.HI R9, RZ, 0x1f, R7 ;  /* 0x0000001fff097819 */ /* 0x000fc60000011407 */
[----:B------:R4:W-:Y:S02]  /*8cb0*/  STS.128 [R6+0x1800], R100 ;  /* 0x0018006406007388 */ /* 0x0009e40000000c00 */
[----:B------:R-:W-:Y:S02]  /*8cc0*/  IMAD R0, R9, R10, RZ ;  /* 0x0000000a09007224 */ /* 0x000fe400078e02ff */
        /* <DEDUP_REMOVED lines=17> */
[----:B-1----:R-:W1:Y:S01]  /*8de0*/  FENCE.VIEW.ASYNC.S ;  /* 0x00000000000073c6 */ /* 0x002e620000000000 */
[----:B--2---:R-:W-:-:S04]  /*8df0*/  @P0 IMAD R2, R235, 0x50, R2 ;  /* 0x00000050eb020824 */ /* 0x004fc800078e0202 */
[----:B------:R-:W-:-:S05]  /*8e00*/  @P0 IMAD.HI R2, R2, 0x66666667, RZ ;  /* 0x6666666702020827 */ /* 0x000fca00078e02ff */
[----:B------:R-:W-:-:S04]  /*8e10*/  @P0 SHF.R.U32.HI R3, RZ, 0x1f, R2 ;  /* 0x0000001fff030819 */ /* 0x000fc80000011602 */
[----:B------:R-:W-:-:S05]  /*8e20*/  @P0 LEA.HI.SX32 R3, R2, R3, 0x1b ;  /* 0x0000000302030211 */ /* 0x000fca00078fdaff */
[----:B------:R-:W-:-:S05]  /*8e30*/  @P0 IMAD R2, R3, 0x5000, RZ ;  /* 0x0000500003020824 */ /* 0x000fca00078e02ff */
[----:B------:R-:W-:Y:S02]  /*8e40*/  @P0 SHF.R.S32.HI R3, RZ, 0x1f, R2 ;  /* 0x0000001fff030819 */ /* 0x000fe40000011402 */
[----:B------:R-:W-:Y:S01]  /*8e50*/  @!P0 CS2R R2, SRZ ;  /* 0x0000000000028805 */ /* 0x000fe2000001ff00 */
[----:B-1----:R-:W-:Y:S05]  /*8e60*/  BAR.SYNC.DEFER_BLOCKING 0x1, 0x100 ;  /* 0x0044000000007b1d */ /* 0x002fea0000010000 */
[----:B------:R-:W-:Y:S01]  /*8e70*/  IADD3 R4, P1, R5, R2, RZ ;  /* 0x0000000205047210 */ /* 0x000fe20007f3e0ff */
[----:B------:R-:W-:Y:S02]  /*8e80*/  IMAD R2, R9, R14, RZ ;  /* 0x0000000e09027224 */ /* 0x000fe400078e02ff */
[----:B------:R-:W-:Y:S01]  /*8e90*/  IMAD R9, R7, R11, R0 ;  /* 0x0000000b07097224 */ /* 0x000fe200078e0200 */
[----:B------:R-:W-:Y:S01]  /*8ea0*/  LEA.HI.X.SX32 R5, R5, R3, 0x1, P1 ;  /* 0x0000000305057211 */ /* 0x000fe200008f0eff */
[----:B------:R-:W-:-:S02]  /*8eb0*/  IMAD R11, R7, R15, R2 ;  /* 0x0000000f070b7224 */ /* 0x000fc400078e0202 */
[----:B------:R-:W-:-:S04]  /*8ec0*/  IMAD.WIDE.U32 R2, R7, R10, R4 ;  /* 0x0000000a07027225 */ /* 0x000fc800078e0004 */
[----:B------:R-:W-:Y:S01]  /*8ed0*/  IMAD.WIDE.U32 R4, R7, R14, R4 ;  /* 0x0000000e07047225 */ /* 0x000fe200078e0004 */
[----:B------:R-:W-:Y:S02]  /*8ee0*/  SHF.R.S32.HI R7, RZ, 0x1f, R235 ;  /* 0x0000001fff077819 */ /* 0x000fe400000114eb */
[----:B------:R-:W-:Y:S01]  /*8ef0*/  SEL R235, R235, RZ, !P0 ;  /* 0x000000ffebeb7207 */ /* 0x000fe20004000000 */
[----:B------:R-:W-:Y:S01]  /*8f00*/  IMAD.IADD R3, R3, 0x1, R9 ;  /* 0x0000000103037824 */ /* 0x000fe200078e0209 */
[----:B------:R-:W-:Y:S01]  /*8f10*/  SEL R7, R7, RZ, !P0 ;  /* 0x000000ff07077207 */ /* 0x000fe20004000000 */
[----:B------:R-:W-:Y:S01]  /*8f20*/  IMAD.IADD R5, R5, 0x1, R11 ;  /* 0x0000000105057824 */ /* 0x000fe200078e020b */
[----:B------:R-:W-:Y:S01]  /*8f30*/  ISETP.NE.AND P0, PT, R23, RZ, PT ;  /* 0x000000ff1700720c */ /* 0x000fe20003f05270 */
[----:B------:R-:W-:-:S04]  /*8f40*/  IMAD.WIDE.U32 R2, R235, R12, R2 ;  /* 0x0000000ceb027225 */ /* 0x000fc800078e0002 */
[C---:B------:R-:W-:Y:S01]  /*8f50*/  IMAD R0, R7.reuse, R12, RZ ;  /* 0x0000000c07007224 */ /* 0x040fe200078e02ff */
[----:B------:R-:W-:Y:S01]  /*8f60*/  LEA R18, P1, R2, R18, 0x2 ;  /* 0x0000001202127211 */ /* 0x000fe200078210ff */
[-C--:B------:R-:W-:Y:S02]  /*8f70*/  IMAD R8, R7, R16.reuse, RZ ;  /* 0x0000001007087224 */ /* 0x080fe400078e02ff */
[----:B------:R-:W-:-:S04]  /*8f80*/  IMAD.WIDE.U32 R4, R235, R16, R4 ;  /* 0x00000010eb047225 */ /* 0x000fc800078e0004 */
[C---:B------:R-:W-:Y:S01]  /*8f90*/  IMAD R7, R235.reuse, R13, R0 ;  /* 0x0000000deb077224 */ /* 0x040fe200078e0200 */
[----:B---3--:R-:W-:Y:S01]  /*8fa0*/  LEA R20, P2, R4, R20, 0x2 ;  /* 0x0000001404147211 */ /* 0x008fe200078410ff */
[----:B------:R-:W-:Y:S02]  /*8fb0*/  IMAD R235, R235, R17, R8 ;  /* 0x00000011ebeb7224 */ /* 0x000fe400078e0208 */
[----:B------:R-:W-:Y:S02]  /*8fc0*/  IMAD.IADD R3, R3, 0x1, R7 ;  /* 0x0000000103037824 */ /* 0x000fe400078e0207 */
[----:B------:R-:W-:-:S03]  /*8fd0*/  IMAD.IADD R0, R5, 0x1, R235 ;  /* 0x0000000105007824 */ /* 0x000fc600078e02eb */
[----:B------:R-:W-:Y:S02]  /*8fe0*/  LEA.HI.X R3, R2, R19, R3, 0x2, P1 ;  /* 0x0000001302037211 */ /* 0x000fe400008f1403 */
[----:B------:R-:W-:Y:S01]  /*8ff0*/  LEA.HI.X R0, R4, R21, R0, 0x2, P2 ;  /* 0x0000001504007211 */ /* 0x000fe200010f1400 */
[----:B----4-:R-:W-:Y:S06]  /*9000*/  @P0 BRA `(.L_x_271) ;  /* 0x0000000000340947 */ /* 0x010fec0003800000 */
[----:B------:R-:W-:Y:S01]  /*9010*/  R2UR UR6, R20 ;  /* 0x00000000140672ca */ /* 0x000fe200000e0000 */
[----:B------:R-:W-:Y:S01]  /*9020*/  UMOV UR5, 0x1400 ;  /* 0x0000140000057882 */ /* 0x000fe20000000000 */
[----:B------:R-:W-:Y:S01]  /*9030*/  R2UR UR7, R0 ;  /* 0x00000000000772ca */ /* 0x000fe200000e0000 */
[----:B------:R-:W-:Y:S01]  /*9040*/  UMOV UR8, 0x0 ;  /* 0x0000000000087882 */ /* 0x000fe20000000000 */
[----:B------:R-:W-:Y:S01]  /*9050*/  PLOP3.LUT P0, PT, PT, PT, PT, 0x80, 0x0 ;  /* 0x000000000000781c */ /* 0x000fe20003f0f070 */
[----:B------:R-:W-:-:S12]  /*9060*/  UMOV UR9, 0x14f00000 ;  /* 0x14f0000000097882 */ /* 0x000fd80000000000 */
.L_x_272:
[----:B------:R-:W-:Y:S01]  /*9070*/  @P0 ELECT P1, URZ, PT ;  /* 0x00000000003f082f */ /* 0x000fe20003820000 */
[----:B------:R1:W-:-:S12]  /*9080*/  UBLKRED.G.S.ADD.F32.RN [UR6], [UR4], UR5, desc[UR8] ;  /* 0x00000806040073bb */ /* 0x0003d800080a1405 */
[----:B------:R-:W-:Y:S02]  /*9090*/  @P1 PLOP3.LUT P0, PT, P1, PT, PT, 0x8, 0x0 ;  /* 0x000000000000181c */ /* 0x000fe40000f0e170 */
[----:B------:R-:W-:-:S11]  /*90a0*/  PLOP3.LUT P1, PT, PT, PT, PT, 0x8, 0x0 ;  /* 0x000000000000781c */ /* 0x000fd60003f2e170 */
[----:B-1----:R-:W-:Y:S05]  /*90b0*/  @P0 BRA.U.ANY `(.L_x_272) ;  /* 0xfffffffd00ec0947 */ /* 0x002fea000393ffff */
[----:B------:R0:W-:Y:S01]  /*90c0*/  UTMACMDFLUSH ;  /* 0x00000000000079b7 */ /* 0x0001e20000000000 */
[----:B------:R-:W-:-:S04]  /*90d0*/  DEPBAR.LE SB0, 0x0 ;  /* 0x000080000000791a */ /* 0x000fc80000000000 */
.L_x_271:
[----:B------:R-:W-:Y:S05]  /*90e0*/  BSYNC B1 ;  /* 0x0000000000017941 */ /* 0x000fea0003800000 */
.L_x_270:
[----:B------:R-:W-:Y:S01]  /*90f0*/  BAR.SYNC.DEFER_BLOCKING 0x1, 0x100 ;  /* 0x0044000000007b1d */ /* 0x000fe20000010000 */
[----:B------:R-:W-:-:S05]  /*9100*/  ISETP.NE.AND P0, PT, R22, 0x80, PT ;  /* 0x000000801600780c */ /* 0x000fca0003f05270 */
        /* <DEDUP_REMOVED lines=21> */
[----:B-1----:R-:W1:Y:S02]  /*9260*/  FENCE.VIEW.ASYNC.S ;  /* 0x00000000000073c6 */ /* 0x002e640000000000 */
[----:B-1----:R-:W-:Y:S06]  /*9270*/  BAR.SYNC.DEFER_BLOCKING 0x1, 0x100 ;  /* 0x0044000000007b1d */ /* 0x002fec0000010000 */
[----:B------:R-:W-:Y:S05]  /*9280*/  @P0 BRA `(.L_x_252) ;  /* 0x0000002000200947 */ /* 0x000fea0003800000 */
[----:B------:R-:W-:Y:S01]  /*9290*/  R2UR UR6, R18 ;  /* 0x00000000120672ca */ /* 0x000fe200000e0000 */
[----:B------:R-:W-:Y:S01]  /*92a0*/  UMOV UR5, 0x1400 ;  /* 0x0000140000057882 */ /* 0x000fe20000000000 */
[----:B------:R-:W-:Y:S01]  /*92b0*/  R2UR UR7, R3 ;  /* 0x00000000030772ca */ /* 0x000fe200000e0000 */
[----:B------:R-:W-:Y:S01]  /*92c0*/  UMOV UR8, 0x0 ;  /* 0x0000000000087882 */ /* 0x000fe20000000000 */
[----:B------:R-:W-:Y:S01]  /*92d0*/  PLOP3.LUT P0, PT, PT, PT, PT, 0x80, 0x0 ;  /* 0x000000000000781c */ /* 0x000fe20003f0f070 */
[----:B------:R-:W-:-:S12]  /*92e0*/  UMOV UR9, 0x14f00000 ;  /* 0x14f0000000097882 */ /* 0x000fd80000000000 */
.L_x_273:
[----:B------:R-:W-:Y:S01]  /*92f0*/  @P0 ELECT P1, URZ, PT ;  /* 0x00000000003f082f */ /* 0x000fe20003820000 */
[----:B------:R1:W-:-:S12]  /*9300*/  UBLKRED.G.S.ADD.F32.RN [UR6], [UR4], UR5, desc[UR8] ;  /* 0x00000806040073bb */ /* 0x0003d800080a1405 */
[----:B------:R-:W-:Y:S02]  /*9310*/  @P1 PLOP3.LUT P0, PT, P1, PT, PT, 0x8, 0x0 ;  /* 0x000000000000181c */ /* 0x000fe40000f0e170 */
[----:B------:R-:W-:-:S11]  /*9320*/  PLOP3.LUT P1, PT, PT, PT, PT, 0x8, 0x0 ;  /* 0x000000000000781c */ /* 0x000fd60003f2e170 */
[----:B-1----:R-:W-:Y:S05]  /*9330*/  @P0 BRA.U.ANY `(.L_x_273) ;  /* 0xfffffffd00ec0947 */ /* 0x002fea000393ffff */
[----:B------:R0:W-:Y:S01]  /*9340*/  UTMACMDFLUSH ;  /* 0x00000000000079b7 */ /* 0x0001e20000000000 */
[----:B------:R-:W-:-:S04]  /*9350*/  DEPBAR.LE SB0, 0x0 ;  /* 0x000080000000791a */ /* 0x000fc80000000000 */
[----:B------:R-:W-:Y:S05]  /*9360*/  BRA `(.L_x_252) ;  /* 0x0000001c00e87947 */ /* 0x000fea0003800000 */
.L_x_247:
[----:B------:R-:W-:-:S08]  /*9370*/  NOP ;  /* 0x0000000000007918 */ /* 0x000fd00000000000 */
[----:B------:R-:W1:-:S00]  /*9380*/  USETMAXREG.DEALLOC.CTAPOOL 0x18 ;  /* 0x00000018000079c8 */ /* 0x000e4000080e0500 */
[----:B-1----:R-:W-:-:S06]  /*9390*/  LOP3.LUT R0, R0, 0x3, RZ, 0xc0, !PT ;  /* 0x0000000300007812 */ /* 0x002fcc00078ec0ff */
[----:B------:R-:W1:Y:S02]  /*93a0*/  SHFL.IDX PT, R0, R0, RZ, 0x1f ;  /* 0x00001fff00007589 */ /* 0x000e6400000e0000 */
[----:B-1----:R-:W-:-:S13]  /*93b0*/  ISETP.NE.AND P0, PT, R0, RZ, PT ;  /* 0x000000ff0000720c */ /* 0x002fda0003f05270 */
[----:B------:R-:W-:Y:S05]  /*93c0*/  @P0 BRA `(.L_x_252) ;  /* 0x0000001c00d00947 */ /* 0x000fea0003800000 */
[----:B------:R-:W-:Y:S01]  /*93d0*/  ULDC.64 UR4, c[0x0][0x8e0] ;  /* 0x0002380000047ab9 */ /* 0x000fe20000000a00 */
[----:B------:R-:W1:Y:S01]  /*93e0*/  S2R R9, SR_CTAID.Z ;  /* 0x0000000000097919 */ /* 0x000e620000002700 */
[----:B------:R-:W-:Y:S01]  /*93f0*/  ISETP.NE.U32.AND P0, PT, RZ, UR4, PT ;  /* 0x00000004ff007c0c */ /* 0x000fe2000bf05070 */
[----:B------:R-:W2:Y:S03]  /*9400*/  S2UR UR20, SR_CTAID.Y ;  /* 0x00000000001479c3 */ /* 0x000ea60000002600 */
[----:B------:R-:W-:-:S13]  /*9410*/  ISETP.NE.AND.EX P0, PT, RZ, UR5, PT, P0 ;  /* 0x00000005ff007c0c */ /* 0x000fda000bf05300 */
[----:B------:R-:W-:Y:S05]  /*9420*/  @!P0 BRA `(.L_x_274) ;  /* 0x0000000000148947 */ /* 0x000fea0003800000 */
[----:B------:R-:W1:Y:S01]  /*9430*/  LDC.64 R2, c[0x0][0x8e0] ;  /* 0x00023800ff027b82 */ /* 0x000e620000000a00 */
[----:B------:R-:W-:Y:S01]  /*9440*/  ULDC.64 UR4, c[0x0][0x208] ;  /* 0x0000820000047ab9 */ /* 0x000fe20000000a00 */
[----:B-1----:R-:W-:-:S05]  /*9450*/  IMAD.WIDE R2, R9, 0x4, R2 ;  /* 0x0000000409027825 */ /* 0x002fca00078e0202 */
[----:B------:R1:W5:Y:S01]  /*9460*/  LDG.E R0, desc[UR4][R2.64] ;  /* 0x0000000402007981 */ /* 0x000362000c1e1900 */
[----:B------:R-:W-:Y:S05]  /*9470*/  BRA `(.L_x_275) ;  /* 0x0000000000307947 */ /* 0x000fea0003800000 */
.L_x_274:
[----:B------:R-:W-:Y:S02]  /*9480*/  ULDC.64 UR4, c[0x0][0x8d8] ;  /* 0x0002360000047ab9 */ /* 0x000fe40000000a00 */
[----:B------:R-:W-:-:S04]  /*9490*/  ISETP.NE.U32.AND P0, PT, RZ, UR4, PT ;  /* 0x00000004ff007c0c */ /* 0x000fc8000bf05070 */
[----:B------:R-:W-:-:S13]  /*94a0*/  ISETP.NE.AND.EX P0, PT, RZ, UR5, PT, P0 ;  /* 0x00000005ff007c0c */ /* 0x000fda000bf05300 */
[----:B------:R-:W-:Y:S05]  /*94b0*/  @!P0 BRA `(.L_x_276) ;  /* 0x00000000001c8947 */ /* 0x000fea0003800000 */
[----:B------:R-:W1:Y:S01]  /*94c0*/  LDC.64 R2, c[0x0][0x8d8] ;  /* 0x00023600ff027b82 */ /* 0x000e620000000a00 */
[----:B------:R-:W-:Y:S01]  /*94d0*/  ULDC.64 UR4, c[0x0][0x208] ;  /* 0x0000820000047ab9 */ /* 0x000fe20000000a00 */
[----:B-1----:R-:W-:-:S05]  /*94e0*/  IMAD.WIDE R2, R9, 0x4, R2 ;  /* 0x0000000409027825 */ /* 0x002fca00078e0202 */
[----:B------:R-:W3:Y:S04]  /*94f0*/  LDG.E R0, desc[UR4][R2.64] ;  /* 0x0000000402007981 */ /* 0x000ee8000c1e1900 */
[----:B------:R-:W3:Y:S02]  /*9500*/  LDG.E R5, desc[UR4][R2.64+0x4] ;  /* 0x0000040402057981 */ /* 0x000ee4000c1e1900 */
[----:B---3--:R-:W-:Y:S01]  /*9510*/  IMAD.IADD R0, R5, 0x1, -R0 ;  /* 0x0000000105007824 */ /* 0x008fe200078e0a00 */
[----:B------:R-:W-:Y:S06]  /*9520*/  BRA `(.L_x_275) ;  /* 0x0000000000047947 */ /* 0x000fec0003800000 */
.L_x_276:
[----:B------:R-:W3:Y:S02]  /*9530*/  LDC R0, c[0x0][0x8c4] ;  /* 0x00023100ff007b82 */ /* 0x000ee40000000800 */
.L_x_275:
[----:B------:R-:W4:Y:S01]  /*9540*/  S2R R15, SR_CTAID.X ;  /* 0x00000000000f7919 */ /* 0x000f220000002500 */
[----:B------:R-:W-:Y:S02]  /*9550*/  IMAD.MOV.U32 R5, RZ, RZ, RZ ;  /* 0x000000ffff057224 */ /* 0x000fe400078e00ff */
[----:B------:R-:W-:Y:S02]  /*9560*/  IMAD.MOV.U32 R4, RZ, RZ, 0x1 ;  /* 0x00000001ff047424 */ /* 0x000fe400078e00ff */
[----:B----4-:R-:W-:-:S05]  /*9570*/  IMAD R15, R15, 0x50, RZ ;  /* 0x000000500f0f7824 */ /* 0x010fca00078e02ff */
[----:B---3-5:R-:W-:Y:S01]  /*9580*/  ISETP.GE.AND P0, PT, R15, R0, PT ;  /* 0x000000000f00720c */ /* 0x028fe20003f06270 */
[----:B------:R-:W-:-:S03]  /*9590*/  IMAD.MOV.U32 R0, RZ, RZ, 0x1 ;  /* 0x00000001ff007424 */ /* 0x000fc600078e00ff */
[----:B-1----:R-:W-:-:S04]  /*95a0*/  SEL R9, R9, 0xffffffff, !P0 ;  /* 0xffffffff09097807 */ /* 0x002fc80004000000 */
[----:B------:R-:W-:-:S13]  /*95b0*/  ISETP.GE.AND P0, PT, R9, RZ, PT ;  /* 0x000000ff0900720c */ /* 0x000fda0003f06270 */
[----:B------:R-:W-:Y:S05]  /*95c0*/  @!P0 BRA `(.L_x_277) ;  /* 0x0000001800d48947 */ /* 0x000fea0003800000 */
[----:B------:R-:W1:Y:S01]  /*95d0*/  LDC.64 R10, c[0x0][0x770] ;  /* 0x0001dc00ff0a7b82 */ /* 0x000e620000000a00 */
[----:B------:R-:W-:-:S07]  /*95e0*/  ULDC.64 UR6, c[0x0][0x208] ;  /* 0x0000820000067ab9 */ /* 0x000fce0000000a00 */
[----:B------:R-:W3:Y:S08]  /*95f0*/  LDC.64 R4, c[0x0][0x770] ;  /* 0x0001dc00ff047b82 */ /* 0x000ef00000000a00 */
[----:B------:R-:W4:Y:S01]  /*9600*/  LDC.64 R6, c[0x0][0x778] ;  /* 0x0001de00ff067b82 */ /* 0x000f220000000a00 */
[----:B-1----:R-:W-:-:S07]  /*9610*/  ISETP.NE.U32.AND P1, PT, R10, RZ, PT ;  /* 0x000000ff0a00720c */ /* 0x002fce0003f25070 */
[----:B------:R-:W1:Y:S01]  /*9620*/  LDC.64 R2, c[0x0][0x780] ;  /* 0x0001e000ff027b82 */ /* 0x000e620000000a00 */
[----:B------:R-:W-:Y:S01]  /*9630*/  ISETP.NE.AND.EX P1, PT, R11, RZ, PT, P1 ;  /* 0x000000ff0b00720c */ /* 0x000fe20003f25310 */
[----:B---3--:R-:W-:Y:S01]  /*9640*/  IMAD.WIDE R4, R9, 0x4, R4 ;  /* 0x0000000409047825 */ /* 0x008fe200078e0204 */
[----:B----4-:R-:W-:-:S11]  /*9650*/  ISETP.NE.U32.AND P0, PT, R6, RZ, PT ;  /* 0x000000ff0600720c */ /* 0x010fd60003f05070 */
[----:B------:R-:W3:Y:S01]  /*9660*/  @P1 LDG.E R13, desc[UR6][R4.64] ;  /* 0x00000006040d1981 */ /* 0x000ee2000c1e1900 */
[----:B------:R-:W-:-:S03]  /*9670*/  ISETP.NE.AND.EX P0, PT, R7, RZ, PT, P0 ;  /* 0x000000ff0700720c */ /* 0x000fc60003f05300 */
[----:B------:R-:W4:Y:S01]  /*9680*/  @P1 LDG.E R14, desc[UR6][R4.64] ;  /* 0x00000006040e1981 */ /* 0x000f22000c1e1900 */
[----:B-1----:R-:W-:-:S04]  /*9690*/  ISETP.NE.U32.AND P2, PT, R2, RZ, PT ;  /* 0x000000ff0200720c */ /* 0x002fc80003f45070 */
[----:B------:R-:W-:-:S05]  /*96a0*/  ISETP.NE.AND.EX P2, PT, R3, RZ, PT, P2 ;  /* 0x000000ff0300720c */ /* 0x000fca0003f45320 */
[----:B------:R-:W1:Y:S08]  /*96b0*/  @P0 LDC.64 R2, c[0x0][0x778] ;  /* 0x0001de00ff020b82 */ /* 0x000e700000000a00 */
[----:B------:R-:W2:Y:S01]  /*96c0*/  @P2 LDC.64 R6, c[0x0][0x780] ;  /* 0x0001e000ff062b82 */ /* 0x000ea20000000a00 */
[----:B------:R-:W-:Y:S01]  /*96d0*/  IMAD.MOV.U32 R12, RZ, RZ, RZ ;  /* 0x000000ffff0c7224 */ /* 0x000fe200078e00ff */
[----:B------:R-:W-:Y:S01]  /*96e0*/  ULDC UR4, c[0x0][0x280] ;  /* 0x0000a00000047ab9 */ /* 0x000fe20000000800 */
[----:B-1----:R-:W-:-:S05]  /*96f0*/  @P0 IMAD.WIDE R2, R9, 0x4, R2 ;  /* 0x0000000409020825 */ /* 0x002fca00078e0202 */
[----:B------:R2:W5:Y:S01]  /*9700*/  @P0 LDG.E R12, desc[UR6][R2.64] ;  /* 0x00000006020c0981 */ /* 0x000562000c1e1900 */
[----:B------:R-:W-:Y:S02]  /*9710*/  IMAD.U32 R8, RZ, RZ, UR4 ;  /* 0x00000004ff087e24 */ /* 0x000fe4000f8e00ff */
[----:B--2---:R-:W-:Y:S01]  /*9720*/  @P2 IMAD.WIDE R2, R9, 0x4, R6 ;  /* 0x0000000409022825 */ /* 0x004fe200078e0206 */
[----:B------:R-:W-:-:S04]  /*9730*/  VOTEU.ANY UP0, P1 ;  /* 0x00000000003f7886 */ /* 0x000fc80000800100 */
[----:B------:R1:W5:Y:S02]  /*9740*/  @P2 LDG.E R8, desc[UR6][R2.64] ;  /* 0x0000000602082981 */ /* 0x000364000c1e1900 */
[----:B-1----:R-:W-:Y:S01]  /*9750*/  CS2R R2, SRZ ;  /* 0x0000000000027805 */ /* 0x002fe2000001ff00 */
[----:B---3--:R-:W-:-:S05]  /*9760*/  @P1 IMAD R13, R9, 0x40, R13 ;  /* 0x00000040090d1824 */ /* 0x008fca00078e020d */
[----:B------:R-:W-:-:S04]  /*9770*/  @P1 SHF.R.S32.HI R6, RZ, 0x1f, R13 ;  /* 0x0000001fff061819 */ /* 0x000fc8000001140d */
[----:B------:R-:W-:-:S04]  /*9780*/  @P1 LEA.HI R6, R6, R13, RZ, 0x6 ;  /* 0x0000000d06061211 */ /* 0x000fc800078f30ff */
[----:B------:R-:W-:Y:S02]  /*9790*/  @P1 LOP3.LUT R6, R6, 0xffffffc0, RZ, 0xc0, !PT ;  /* 0xffffffc006061812 */ /* 0x000fe400078ec0ff */
[----:B----4-:R-:W-:Y:S02]  /*97a0*/  @P1 R2UR UR4, R14 ;  /* 0x000000000e0412ca */ /* 0x010fe400000e0000 */
        /* <DEDUP_REMOVED lines=9> */
.L_x_278:
        /* <DEDUP_REMOVED lines=8> */
[----:B------:R-:W1:Y:S01]  /*98c0*/  LDC.64 R12, c[0x0][0x720] ;  /* 0x0001c800ff0c7b82 */ /* 0x000e620000000a00 */
[----:B------:R-:W-:Y:S01]  /*98d0*/  ISETP.NE.U32.AND P1, PT, R10, RZ, PT ;  /* 0x000000ff0a00720c */ /* 0x000fe20003f25070 */
[----:B------:R-:W-:Y:S01]  /*98e0*/  UISETP.NE.AND UP0, UPT, UR5, 0x1, UPT ;  /* 0x000000010500788c */ /* 0x000fe2000bf05270 */
[----:B------:R-:W-:Y:S01]  /*98f0*/  R2UR UR11, R15 ;  /* 0x000000000f0b72ca */ /* 0x000fe200000e0000 */
[----:B------:R-:W-:Y:S01]  /*9900*/  VOTEU.ANY UP1, P0 ;  /* 0x00000000003f7886 */ /* 0x000fe20000020100 */
[----:B------:R-:W-:Y:S02]  /*9910*/  R2UR UR21, R9 ;  /* 0x00000000091572ca */ /* 0x000fe400000e0000 */
[----:B------:R-:W-:Y:S02]  /*9920*/  ELECT P0, URZ, PT ;  /* 0x00000000003f782f */ /* 0x000fe40003800000 */
[----:B------:R-:W-:Y:S01]  /*9930*/  ISETP.NE.AND.EX P1, PT, R11, RZ, PT, P1 ;  /* 0x000000ff0b00720c */ /* 0x000fe20003f25310 */
[----:B------:R-:W-:Y:S01]  /*9940*/  UMOV UR12, UR20 ;  /* 0x00000014000c7c82 */ /* 0x000fe20008000000 */
[----:B------:R-:W-:Y:S01]  /*9950*/  SHF.R.S32.HI R15, RZ, 0x1f, R9 ;  /* 0x0000001fff0f7819 */ /* 0x000fe20000011409 */
[----:B------:R-:W-:-:S02]  /*9960*/  IMAD.MOV.U32 R5, RZ, RZ, RZ ;  /* 0x000000ffff057224 */ /* 0x000fc400078e00ff */
[----:B------:R-:W-:Y:S01]  /*9970*/  IMAD.MOV.U32 R4, RZ, RZ, 0x1 ;  /* 0x00000001ff047424 */ /* 0x000fe200078e00ff */
[----:B------:R-:W-:Y:S01]  /*9980*/  SEL R15, R15, RZ, !P1 ;  /* 0x000000ff0f0f7207 */ /* 0x000fe20004800000 */
[----:B------:R-:W-:Y:S01]  /*9990*/  @UP0 ULDC UR6, c[0x0][0x2f0] ;  /* 0x0000bc0000060ab9 */ /* 0x000fe20000000800 */
[----:B------:R-:W-:Y:S02]  /*99a0*/  UIADD3 UR11, UR11, UR4, URZ ;  /* 0x000000040b0b7290 */ /* 0x000fe4000fffe03f */
[----:B------:R-:W-:Y:S01]  /*99b0*/  USEL UR13, UR21, URZ, !UP1 ;  /* 0x0000003f150d7287 */ /* 0x000fe2000c800000 */
[----:B------:R-:W-:Y:S02]  /*99c0*/  @UP0 ULDC UR4, c[0x0][0x2ec] ;  /* 0x0000bb0000040ab9 */ /* 0x000fe40000000800 */
[----:B------:R-:W-:Y:S01]  /*99d0*/  VOTEU.ANY UP1, P1 ;  /* 0x00000000003f7886 */ /* 0x000fe20000820100 */
[----:B------:R-:W-:Y:S02]  /*99e0*/  UIMAD.WIDE.U32 UR4, UR20, UR4, URZ ;  /* 0x00000004140472a5 */ /* 0x000fe4000f8e003f */
[----:B------:R-:W-:Y:S01]  /*99f0*/  USEL UR21, UR21, URZ, !UP1 ;  /* 0x0000003f15157287 */ /* 0x000fe2000c800000 */
[----:B-1----:R-:W-:Y:S01]  /*9a00*/  IMAD R14, R15, R12, RZ ;  /* 0x0000000c0f0e7224 */ /* 0x002fe200078e02ff */
[----:B------:R-:W-:-:S04]  /*9a10*/  @UP0 USHF.R.U32.HI UR12, URZ, UR6, UR5 ;  /* 0x000000063f0c0299 */ /* 0x000fc80008011605 */
[----:B------:R-:W-:Y:S01]  /*9a20*/  IMAD R14, R13, UR21, R14 ;  /* 0x000000150d0e7c24 */ /* 0x000fe2000f8e020e */
[----:B------:R-:W-:Y:S07]  /*9a30*/  @!P0 BRA `(.L_x_277) ;  /* 0x0000001400b88947 */ /* 0x000fee0003800000 */
[----:B------:R-:W1:Y:S01]  /*9a40*/  S2R R5, SR_CgaCtaId ;  /* 0x0000000000057919 */ /* 0x000e620000008800 */
[----:B------:R-:W-:Y:S01]  /*9a50*/  MOV R0, 0x400 ;  /* 0x0000040000007802 */ /* 0x000fe20000000f00 */
[----:B------:R-:W2:Y:S03]  /*9a60*/  S2R R4, SR_CTAID.Y ;  /* 0x0000000000047919 */ /* 0x000ea60000002600 */
[----:B-1----:R-:W-:Y:S01]  /*9a70*/  LEA R0, R5, R0, 0x18 ;  /* 0x0000000005007211 */ /* 0x002fe200078ec0ff */
[----:B------:R-:W-:-:S05]  /*9a80*/  IMAD.MOV.U32 R5, RZ, RZ, 0x1 ;  /* 0x00000001ff057424 */ /* 0x000fca00078e00ff */
[----:B------:R-:W-:-:S04]  /*9a90*/  SHF.L.U32 R5, R5, 0x1f, RZ ;  /* 0x0000001f05057819 */ /* 0x000fc800000006ff */
[----:B------:R-:W1:Y:S02]  /*9aa0*/  SYNCS.PHASECHK.TRANS64.TRYWAIT P0, [R0+URZ+0x31820], R5 ;  /* 0x03182005000075a7 */ /* 0x000e64000800017f */
[----:B-12---:R-:W-:Y:S05]  /*9ab0*/  @!P0 BRA `(.L_x_279) ;  /* 0x0000001800588947 */ /* 0x006fea0003800000 */
.L_x_294:
[----:B------:R-:W2:Y:S01]  /*9ac0*/  S2R R6, SR_TID.X ;  /* 0x0000000000067919 */ /* 0x000ea20000002100 */
[----:B------:R-:W-:Y:S01]  /*9ad0*/  IMAD.WIDE.U32 R18, R12, UR21, RZ ;  /* 0x000000150c127c25 */ /* 0x000fe2000f8e00ff */
[----:B------:R-:W-:-:S03]  /*9ae0*/  SHF.R.S32.HI R4, RZ, 0x1f, R4 ;  /* 0x0000001fff047819 */ /* 0x000fc60000011404 */
[----:B------:R-:W-:Y:S01]  /*9af0*/  IMAD.IADD R7, R19, 0x1, R14 ;  /* 0x0000000113077824 */ /* 0x000fe200078e020e */
[----:B--2---:R-:W-:-:S04]  /*9b00*/  LOP3.LUT R6, R6, 0x7f, RZ, 0xc0, !PT ;  /* 0x0000007f06067812 */ /* 0x004fc800078ec0ff */
[----:B------:R-:W-:Y:S01]  /*9b10*/  ISETP.NE.AND P0, PT, R6, RZ, PT ;  /* 0x000000ff0600720c */ /* 0x000fe20003f05270 */
[----:B------:R-:W-:-:S12]  /*9b20*/  IMAD.MOV.U32 R6, RZ, RZ, 0x1 ;  /* 0x00000001ff067424 */ /* 0x000fd800078e00ff */
[----:B------:R-:W-:Y:S05]  /*9b30*/  @P0 BRA `(.L_x_280) ;  /* 0x0000000000180947 */ /* 0x000fea0003800000 */
[----:B------:R-:W2:Y:S01]  /*9b40*/  S2R R9, SR_TID.X ;  /* 0x0000000000097919 */ /* 0x000ea20000002100 */
[----:B-1----:R-:W-:-:S04]  /*9b50*/  IMAD.MOV.U32 R5, RZ, RZ, 0x8100 ;  /* 0x00008100ff057424 */ /* 0x002fc800078e00ff */
[----:B------:R3:W-:Y:S01]  /*9b60*/  SYNCS.ARRIVE.TRANS64 RZ, [R0+URZ+0x31810], R5 ;  /* 0x0318100500ff79a7 */ /* 0x0007e2000800003f */
[----:B--2---:R-:W-:-:S13]  /*9b70*/  LOP3.LUT P1, RZ, R9, 0x1f, RZ, 0xc0, !PT ;  /* 0x0000001f09ff7812 */ /* 0x004fda000782c0ff */
[----:B---3--:R-:W-:Y:S05]  /*9b80*/  @!P1 BRA `(.L_x_280) ;  /* 0x0000000000049947 */ /* 0x008fea0003800000 */
[----:B------:R-:W-:Y:S01]  /*9b90*/  BPT.TRAP 0x1 ;  /* 0x000000040000795c */ /* 0x000fe20000300000 */
.L_x_280:
[----:B------:R-:W2:Y:S01]  /*9ba0*/  LDC.64 R16, c[0x0][0x198] ;  /* 0x00006600ff107b82 */ /* 0x000ea20000000a00 */
[----:B------:R-:W-:Y:S01]  /*9bb0*/  R2UR UR8, R0 ;  /* 0x00000000000872ca */ /* 0x000fe200000e0000 */
[----:B------:R-:W-:Y:S01]  /*9bc0*/  UMOV UR6, 0x0 ;  /* 0x0000000000067882 */ /* 0x000fe20000000000 */
[----:B------:R-:W-:Y:S01]  /*9bd0*/  UMOV UR7, 0x14f00000 ;  /* 0x14f0000000077882 */ /* 0x000fe20000000000 */
[----:B------:R-:W-:Y:S01]  /*9be0*/  UMOV UR50, URZ ;  /* 0x0000003f00327c82 */ /* 0x000fe20008000000 */
[----:B------:R-:W-:Y:S01]  /*9bf0*/  UMOV UR52, UR20 ;  /* 0x0000001400347c82 */ /* 0x000fe20008000000 */
[----:B------:R-:W-:Y:S01]  /*9c00*/  UMOV UR53, UR21 ;  /* 0x0000001500357c82 */ /* 0x000fe20008000000 */
[----:B------:R-:W-:Y:S01]  /*9c10*/  UMOV UR34, 0x40 ;  /* 0x0000004000227882 */ /* 0x000fe20000000000 */
[----:B------:R-:W3:Y:S01]  /*9c20*/  LDC.64 R10, c[0x0][0x718] ;  /* 0x0001c600ff0a7b82 */ /* 0x000ee20000000a00 */
        /* <DEDUP_REMOVED lines=10> */
[----:B--2---:R-:W-:Y:S01]  /*9cd0*/  IMAD.MOV.U32 R9, RZ, RZ, R16 ;  /* 0x000000ffff097224 */ /* 0x004fe200078e0010 */
[----:B------:R-:W-:Y:S01]  /*9ce0*/  UIADD3 UR30, UR8, 0x2c100, URZ ;  /* 0x0002c100081e7890 */ /* 0x000fe2000fffe03f */
[----:B------:R-:W-:Y:S01]  /*9cf0*/  UMOV UR33, UR49 ;  /* 0x0000003100217c82 */ /* 0x000fe20008000000 */
[----:B------:R-:W-:Y:S01]  /*9d00*/  UMOV UR28, UR20 ;  /* 0x00000014001c7c82 */ /* 0x000fe20008000000 */
[----:B------:R-:W-:Y:S01]  /*9d10*/  UMOV UR29, UR21 ;  /* 0x00000015001d7c82 */ /* 0x000fe20008000000 */
[----:B------:R-:W-:Y:S01]  /*9d20*/  UMOV UR25, UR49 ;  /* 0x0000003100197c82 */ /* 0x000fe20008000000 */
[----:B------:R-:W-:Y:S01]  /*9d30*/  UMOV UR18, 0xc0 ;  /* 0x000000c000127882 */ /* 0x000fe20000000000 */
[----:B---3--:R-:W-:Y:S01]  /*9d40*/  IMAD R20, R4, R10, RZ ;  /* 0x0000000a04147224 */ /* 0x008fe200078e02ff */
        /* <DEDUP_REMOVED lines=15> */
[----:B-1----:R-:W-:Y:S01]  /*9e40*/  IMAD.WIDE.U32 R4, R10, UR20, R2 ;  /* 0x000000140a047c25 */ /* 0x002fe2000f8e0002 */
        /* <DEDUP_REMOVED lines=8> */
[----:B------:R-:W1:Y:S02]  /*9ed0*/  LDC.64 R12, c[0x0][0x700] ;  /* 0x0001c000ff0c7b82 */ /* 0x000e640000000a00 */
[----:B------:R-:W-:Y:S01]  /*9ee0*/  IMAD.IADD R14, R14, 0x1, R5 ;  /* 0x000000010e0e7824 */ /* 0x000fe200078e0205 */
[----:B------:R-:W-:Y:S01]  /*9ef0*/  UTMALDG.4D [UR48], [UR4], desc[UR6] ;  /* 0x00000630040075b4 */ /* 0x000fe20008019000 */
[----:B------:R2:W-:Y:S01]  /*9f00*/  UTMALDG.4D [UR32], [UR4], desc[UR6] ;  /* 0x00000620040075b4 */ /* 0x0005e20008019000 */
[----:B------:R3:W-:Y:S01]  /*9f10*/  UTMALDG.4D [UR24], [UR4], desc[UR6] ;  /* 0x00000618040075b4 */ /* 0x0007e20008019000 */
[C---:B-1----:R-:W-:Y:S01]  /*9f20*/  LEA R5, P1, R4.reuse, R12, 0x2 ;  /* 0x0000000c04057211 */ /* 0x042fe200078210ff */
[----:B------:R1:W-:Y:S03]  /*9f30*/  UTMALDG.4D [UR16], [UR4], desc[UR6] ;  /* 0x00000610040075b4 */ /* 0x0003e60008019000 */
[----:B------:R-:W-:-:S02]  /*9f40*/  LEA.HI.X R14, R4, R13, R14, 0x2, P1 ;  /* 0x0000000d040e7211 */ /* 0x000fc400008f140e */
[----:B------:R-:W-:Y:S01]  /*9f50*/  R2UR UR14, R5 ;  /* 0x00000000050e72ca */ /* 0x000fe200000e0000 */
[----:B------:R-:W-:Y:S01]  /*9f60*/  IMAD.MOV.U32 R5, RZ, RZ, 0x14000 ;  /* 0x00014000ff057424 */ /* 0x000fe200078e00ff */
[----:B------:R-:W-:Y:S02]  /*9f70*/  R2UR UR15, R14 ;  /* 0x000000000e0f72ca */ /* 0x000fe400000e0000 */
[----:B------:R-:W-:Y:S02]  /*9f80*/  IADD3 R4, P1, R9, 0x2f0, RZ ;  /* 0x000002f009047810 */ /* 0x000fe40007f3e0ff */
[----:B------:R-:W-:Y:S01]  /*9f90*/  MOV R14, UR45 ;  /* 0x0000002d000e7c02 */ /* 0x000fe20008000f00 */
[----:B--2---:R-:W-:Y:S01]  /*9fa0*/  UIADD3 UR32, UR8, 0xc800, URZ ;  /* 0x0000c80008207890 */ /* 0x004fe2000fffe03f */
        /* <DEDUP_REMOVED lines=8> */
[----:B---3--:R-:W-:Y:S01]  /*a030*/  UIADD3 UR24, UR8, 0x2800, URZ ;  /* 0x0000280008187890 */ /* 0x008fe2000fffe03f */
[----:B------:R3:W-:Y:S01]  /*a040*/  SYNCS.ARRIVE.TRANS64 RZ, [R0+URZ+0x31800], R5 ;  /* 0x0318000500ff79a7 */ /* 0x0007e2000800003f */
[----:B------:R-:W-:Y:S01]  /*a050*/  UMOV UR26, 0x40 ;  /* 0x00000040001a7882 */ /* 0x000fe20000000000 */
[----:B------:R-:W-:Y:S01]  /*a060*/  UMOV UR27, UR11 ;  /* 0x0000000b001b7c82 */ /* 0x000fe20008000000 */
[----:B------:R-:W-:Y:S01]  /*a070*/  UMOV UR28, UR12 ;  /* 0x0000000c001c7c82 */ /* 0x000fe20008000000 */
[----:B------:R-:W-:Y:S01]  /*a080*/  UMOV UR29, UR13 ;  /* 0x0000000d001d7c82 */ /* 0x000fe20008000000 */
[----:B-1----:R-:W-:Y:S01]  /*a090*/  R2UR UR4, R4 ;  /* 0x00000000040472ca */ /* 0x002fe200000e0000 */
[----:B------:R-:W-:Y:S01]  /*a0a0*/  IMAD.X R4, RZ, RZ, R11, P1 ;  /* 0x000000ffff047224 */ /* 0x000fe200008e060b */
[----:B------:R-:W-:Y:S01]  /*a0b0*/  UMOV UR7, 0x10000000 ;  /* 0x1000000000077882 */ /* 0x000fe20000000000 */
[----:B------:R-:W-:-:S02]  /*a0c0*/  ISETP.GE.AND P1, PT, R8, 0x41, PT ;  /* 0x000000410800780c */ /* 0x000fc40003f26270 */
[----:B---3--:R-:W-:Y:S02]  /*a0d0*/  MOV R5, UR43 ;  /* 0x0000002b00057c02 */ /* 0x008fe40008000f00 */
[----:B------:R-:W-:Y:S01]  /*a0e0*/  R2UR UR5, R4 ;  /* 0x00000000040572ca */ /* 0x000fe200000e0000 */
[----:B--2---:R-:W-:Y:S01]  /*a0f0*/  UIADD3 UR9, UR8, 0x31800, URZ ;  /* 0x0003180008097890 */ /* 0x004fe2000fffe03f */
        /* <DEDUP_REMOVED lines=9> */
[----:B-1----:R-:W-:Y:S01]  /*a190*/  UMOV UR10, 0xc0 ;  /* 0x000000c0000a7882 */ /* 0x002fe20000000000 */
[----:B--2---:R-:W-:Y:S01]  /*a1a0*/  UIADD3 UR24, UR8, 0xf000, URZ ;  /* 0x0000f00008187890 */ /* 0x004fe2000fffe03f */
[----:B------:R-:W-:Y:S01]  /*a1b0*/  UMOV UR26, 0x80 ;  /* 0x00000080001a7882 */ /* 0x000fe20000000000 */
[----:B---3--:R-:W-:Y:S01]  /*a1c0*/  R2UR UR45, R14 ;  /* 0x000000000e2d72ca */ /* 0x008fe200000e0000 */
        /* <DEDUP_REMOVED lines=12> */
[----:B----4-:R-:W-:Y:S05]  /*a290*/  @!P1 BRA `(.L_x_281) ;  /* 0x00000008007c9947 */ /* 0x010fea0003800000 */
[----:B------:R-:W1:Y:S01]  /*a2a0*/  LDC.64 R16, c[0x0][0x738] ;  /* 0x0001ce00ff107b82 */ /* 0x000e620000000a00 */
[----:B------:R-:W2:Y:S01]  /*a2b0*/  S2R R14, SR_CTAID.Y ;  /* 0x00000000000e7919 */ /* 0x000ea20000002600 */
[----:B------:R-:W-:Y:S02]  /*a2c0*/  VIADD R8, R8, 0x3f ;  /* 0x0000003f08087836 */ /* 0x000fe40000000000 */
[----:B-1----:R-:W-:-:S04]  /*a2d0*/  IMAD.WIDE.U32 R4, R16, UR21, R2 ;  /* 0x0000001510047c25 */ /* 0x002fc8000f8e0002 */
[----:B------:R-:W-:-:S04]  /*a2e0*/  IMAD R16, R15, R16, RZ ;  /* 0x000000100f107224 */ /* 0x000fc800078e02ff */
[----:B------:R-:W-:Y:S01]  /*a2f0*/  IMAD R16, R17, UR21, R16 ;  /* 0x0000001511107c24 */ /* 0x000fe2000f8e0210 */
[----:B--2---:R-:W-:-:S03]  /*a300*/  SHF.R.S32.HI R14, RZ, 0x1f, R14 ;  /* 0x0000001fff0e7819 */ /* 0x004fc6000001140e */
[----:B------:R-:W-:Y:S02]  /*a310*/  IMAD.IADD R5, R5, 0x1, R16 ;  /* 0x0000000105057824 */ /* 0x000fe400078e0210 */
[----:B------:R-:W1:Y:S02]  /*a320*/  LDC.64 R16, c[0x0][0x730] ;  /* 0x0001cc00ff107b82 */ /* 0x000e640000000a00 */
[----:B-1----:R-:W-:Y:S02]  /*a330*/  IMAD R6, R14, R16, RZ ;  /* 0x000000100e067224 */ /* 0x002fe400078e02ff */
[----:B------:R-:W-:Y:S01]  /*a340*/  IMAD.WIDE.U32 R4, R16, UR20, R4 ;  /* 0x0000001410047c25 */ /* 0x000fe2000f8e0004 */
[----:B------:R-:W1:Y:S03]  /*a350*/  S2R R14, SR_TID.X ;  /* 0x00000000000e7919 */ /* 0x000e660000002100 */
[----:B------:R-:W-:-:S02]  /*a360*/  IMAD R6, R17, UR20, R6 ;  /* 0x0000001411067c24 */ /* 0x000fc4000f8e0206 */
[----:B------:R-:W2:Y:S02]  /*a370*/  LDC.64 R16, c[0x0][0x728] ;  /* 0x0001ca00ff107b82 */ /* 0x000ea40000000a00 */
[----:B------:R-:W-:Y:S01]  /*a380*/  IMAD.IADD R6, R5, 0x1, R6 ;  /* 0x0000000105067824 */ /* 0x000fe200078e0206 */
[----:B--2---:R-:W-:Y:S01]  /*a390*/  LEA R5, P1, R4, R16, 0x2 ;  /* 0x0000001004057211 */ /* 0x004fe200078210ff */
        /* <DEDUP_REMOVED lines=15> */
[----:B-1----:R-:W-:Y:S01]  /*a490*/  LOP3.LUT R12, R14, 0x1f, RZ, 0xc0, !PT ;  /* 0x0000001f0e0c7812 */ /* 0x002fe200078ec0ff */
[----:B------:R-:W-:Y:S01]  /*a4a0*/  IMAD.MOV.U32 R14, RZ, RZ, 0x1 ;  /* 0x00000001ff0e7424 */ /* 0x000fe200078e00ff */
[----:B------:R-:W-:Y:S01]  /*a4b0*/  LEA.HI.SX32 R8, R8, 0xffffffff, 0x1a ;  /* 0xffffffff08087811 */ /* 0x000fe200078fd2ff */
[----:B------:R-:W-:-:S08]  /*a4c0*/  IMAD.X R10, RZ, RZ, R10, P1 ;  /* 0x000000ffff0a7224 */ /* 0x000fd000008e060a */
.L_x_286:
[----:B------:R-:W-:-:S04]  /*a4d0*/  SHF.L.U32 R9, R14, 0x1f, RZ ;  /* 0x0000001f0e097819 */ /* 0x000fc800000006ff */
[----:B-1----:R-:W1:Y:S02]  /*a4e0*/  SYNCS.PHASECHK.TRANS64.TRYWAIT P1, [R0+URZ+0x31838], R9 ;  /* 0x03183809000075a7 */ /* 0x002e64000802017f */
[----:B-12--5:R-:W-:Y:S05]  /*a4f0*/  @!P1 BRA `(.L_x_282) ;  /* 0x0000000c00dc9947 */ /* 0x026fea0003800000 */
.L_x_295:
[----:B------:R-:W-:Y:S05]  /*a500*/  @P0 BRA `(.L_x_283) ;  /* 0x0000000000140947 */ /* 0x000fea0003800000 */
[----:B------:R-:W-:Y:S01]  /*a510*/  ISETP.NE.AND P1, PT, R12, RZ, PT ;  /* 0x000000ff0c00720c */ /* 0x000fe20003f25270 */
[----:B-1----:R-:W-:-:S04]  /*a520*/  IMAD.MOV.U32 R9, RZ, RZ, 0x8100 ;  /* 0x00008100ff097424 */ /* 0x002fc800078e00ff */
[----:B------:R2:W-:Y:S08]  /*a530*/  SYNCS.ARRIVE.TRANS64 RZ, [R0+URZ+0x31830], R9 ;  /* 0x0318300900ff79a7 */ /* 0x0005f0000800003f */
[----:B------:R-:W-:Y:S05]  /*a540*/  @!P1 BRA `(.L_x_283) ;  /* 0x0000000000049947 */ /* 0x000fea0003800000 */
[----:B------:R-:W-:Y:S01]  /*a550*/  BPT.TRAP 0x1 ;  /* 0x000000040000795c */ /* 0x000fe20000300000 */
.L_x_283:
        /* <DEDUP_REMOVED lines=10> */
[----:B------:R-:W2:Y:S01]  /*a600*/  S2R R12, SR_TID.X ;  /* 0x00000000000c7919 */ /* 0x000ea20000002100 */
        /* <DEDUP_REMOVED lines=31> */
[----:B--2---:R-:W-:-:S04]  /*a800*/  LOP3.LUT R12, R12, 0x7f, RZ, 0xc0, !PT ;  /* 0x0000007f0c0c7812 */ /* 0x004fc800078ec0ff */
[----:B------:R-:W-:Y:S01]  /*a810*/  ISETP.NE.AND P2, PT, R12, RZ, PT ;  /* 0x000000ff0c00720c */ /* 0x000fe20003f45270 */
[----:B------:R1:W-:Y:S01]  /*a820*/  UTMALDG.4D [UR24], [UR6], desc[UR8] ;  /* 0x00000818060075b4 */ /* 0x0003e20008019000 */
[----:B------:R-:W2:Y:S01]  /*a830*/  S2R R12, SR_TID.X ;  /* 0x00000000000c7919 */ /* 0x000ea20000002100 */
[----:B---3--:R-:W-:Y:S02]  /*a840*/  UIADD3 UR16, UR14, 0x2a100, URZ ;  /* 0x0002a1000e107890 */ /* 0x008fe4000fffe03f */
[----:B------:R-:W-:Y:S01]  /*a850*/  UIADD3 UR14, UR14, 0x2c300, URZ ;  /* 0x0002c3000e0e7890 */ /* 0x000fe2000fffe03f */
[----:B------:R-:W-:-:S06]  /*a860*/  UMOV UR18, 0xc0 ;  /* 0x000000c000127882 */ /* 0x000fcc0000000000 */
[----:B------:R1:W-:Y:S02]  /*a870*/  UTMALDG.4D [UR16], [UR6], desc[UR8] ;  /* 0x00000810060075b4 */ /* 0x0003e40008019000 */
[----:B------:R1:W-:Y:S01]  /*a880*/  UBLKCP.S.G [UR14], [UR4], UR10 ;  /* 0x0000000e040073ba */ /* 0x0003e2000800020a */
[----:B------:R-:W3:Y:S01]  /*a890*/  SYNCS.PHASECHK.TRANS64.TRYWAIT P1, [R19+URZ+0x31820], R20 ;  /* 0x03182014130075a7 */ /* 0x000ee2000802017f */
[----:B--2---:R-:W-:Y:S01]  /*a8a0*/  LOP3.LUT R12, R12, 0x1f, RZ, 0xc0, !PT ;  /* 0x0000001f0c0c7812 */ /* 0x004fe200078ec0ff */
[----:B-1-3--:R-:W-:Y:S06]  /*a8b0*/  @!P1 BRA `(.L_x_284) ;  /* 0x0000000c00009947 */ /* 0x00afec0003800000 */
.L_x_297:
[----:B------:R-:W-:Y:S01]  /*a8c0*/  LOP3.LUT R14, R14, 0x1, RZ, 0x3c, !PT ;  /* 0x000000010e0e7812 */ /* 0x000fe200078e3cff */
[----:B------:R-:W-:Y:S06]  /*a8d0*/  @P2 BRA `(.L_x_285) ;  /* 0x0000000000142947 */ /* 0x000fec0003800000 */
[----:B------:R-:W-:Y:S01]  /*a8e0*/  ISETP.NE.AND P1, PT, R12, RZ, PT ;  /* 0x000000ff0c00720c */ /* 0x000fe20003f25270 */
[----:B-1----:R-:W-:-:S04]  /*a8f0*/  IMAD.MOV.U32 R20, RZ, RZ, 0x8100 ;  /* 0x00008100ff147424 */ /* 0x002fc800078e00ff */
[----:B------:R2:W-:Y:S08]  /*a900*/  SYNCS.ARRIVE.TRANS64 RZ, [R19+URZ+0x31810], R20 ;  /* 0x0318101413ff79a7 */ /* 0x0005f0000800003f */
[----:B------:R-:W-:Y:S05]  /*a910*/  @!P1 BRA `(.L_x_285) ;  /* 0x0000000000049947 */ /* 0x000fea0003800000 */
[----:B------:R-:W-:Y:S01]  /*a920*/  BPT.TRAP 0x1 ;  /* 0x000000040000795c */ /* 0x000fe20000300000 */
.L_x_285:
        /* <DEDUP_REMOVED lines=52> */
[----:B---3--:R-:W-:Y:S05]  /*ac70*/  @!P1 BRA `(.L_x_286) ;  /* 0xfffffff800149947 */ /* 0x008fea000383ffff */
[----:B------:R-:W-:-:S07]  /*ac80*/  VIADD R5, R16, 0x1 ;  /* 0x0000000110057836 */ /* 0x000fce0000000000 */
.L_x_281:
[----:B------:R-:W3:Y:S01]  /*ac90*/  S2R R8, SR_CTAID.Y ;  /* 0x0000000000087919 */ /* 0x000ee20000002600 */
[----:B------:R-:W-:Y:S01]  /*aca0*/  SHF.L.U32 R7, R14, 0x1f, RZ ;  /* 0x0000001f0e077819 */ /* 0x000fe200000006ff */
[----:B------:R-:W4:Y:S03]  /*acb0*/  LDC.64 R16, c[0x0][0x730] ;  /* 0x0001cc00ff107b82 */ /* 0x000f260000000a00 */
[----:B------:R-:W1:Y:S05]  /*acc0*/  SYNCS.PHASECHK.TRANS64.TRYWAIT P1, [R0+URZ+0x31838], R7 ;  /* 0x03183807000075a7 */ /* 0x000e6a000802017f */
[----:B------:R-:W2:Y:S01]  /*acd0*/  LDC.64 R12, c[0x0][0x738] ;  /* 0x0001ce00ff0c7b82 */ /* 0x000ea20000000a00 */
[----:B----45:R-:W-:Y:S01]  /*ace0*/  IMAD.WIDE.U32 R2, R16, UR20, R2 ;  /* 0x0000001410027c25 */ /* 0x030fe2000f8e0002 */
[----:B---3--:R-:W-:-:S05]  /*acf0*/  SHF.R.S32.HI R8, RZ, 0x1f, R8 ;  /* 0x0000001fff087819 */ /* 0x008fca0000011408 */
[----:B------:R-:W-:-:S04]  /*ad00*/  IMAD R8, R8, R16, RZ ;  /* 0x0000001008087224 */ /* 0x000fc800078e02ff */
[----:B------:R-:W-:-:S04]  /*ad10*/  IMAD R17, R17, UR20, R8 ;  /* 0x0000001411117c24 */ /* 0x000fc8000f8e0208 */
[----:B------:R-:W-:Y:S02]  /*ad20*/  IMAD.IADD R3, R17, 0x1, R3 ;  /* 0x0000000111037824 */ /* 0x000fe400078e0203 */
[----:B--2---:R-:W-:Y:S02]  /*ad30*/  IMAD R8, R15, R12, RZ ;  /* 0x0000000c0f087224 */ /* 0x004fe400078e02ff */
[----:B------:R-:W-:-:S04]  /*ad40*/  IMAD.WIDE.U32 R2, R12, UR21, R2 ;  /* 0x000000150c027c25 */ /* 0x000fc8000f8e0002 */
[----:B------:R-:W-:Y:S01]  /*ad50*/  IMAD R13, R13, UR21, R8 ;  /* 0x000000150d0d7c24 */ /* 0x000fe2000f8e0208 */
[----:B-1----:R-:W-:Y:S06]  /*ad60*/  @!P1 BRA `(.L_x_287) ;  /* 0x0000000400ec9947 */ /* 0x002fec0003800000 */
.L_x_298:
[----:B-1----:R-:W-:Y:S01]  /*ad70*/  IMAD.IADD R7, R13, 0x1, R3 ;  /* 0x000000010d077824 */ /* 0x002fe200078e0203 */
[----:B------:R-:W-:Y:S06]  /*ad80*/  @P0 BRA `(.L_x_288) ;  /* 0x0000000000180947 */ /* 0x000fec0003800000 */
[----:B------:R-:W1:Y:S01]  /*ad90*/  S2R R8, SR_TID.X ;  /* 0x0000000000087919 */ /* 0x000e620000002100 */
[----:B------:R-:W-:-:S04]  /*ada0*/  IMAD.MOV.U32 R13, RZ, RZ, 0x8100 ;  /* 0x00008100ff0d7424 */ /* 0x000fc800078e00ff */
[----:B------:R2:W-:Y:S01]  /*adb0*/  SYNCS.ARRIVE.TRANS64 RZ, [R0+URZ+0x31830], R13 ;  /* 0x0318300d00ff79a7 */ /* 0x0005e2000800003f */
[----:B-1----:R-:W-:-:S13]  /*adc0*/  LOP3.LUT P0, RZ, R8, 0x1f, RZ, 0xc0, !PT ;  /* 0x0000001f08ff7812 */ /* 0x002fda000780c0ff */
[----:B--2---:R-:W-:Y:S05]  /*add0*/  @!P0 BRA `(.L_x_288) ;  /* 0x0000000000048947 */ /* 0x004fea0003800000 */
[----:B------:R-:W-:Y:S01]  /*ade0*/  BPT.TRAP 0x1 ;  /* 0x000000040000795c */ /* 0x000fe20000300000 */
.L_x_288:
[----:B------:R-:W1:Y:S01]  /*adf0*/  LDC.64 R12, c[0x0][0x728] ;  /* 0x0001ca00ff0c7b82 */ /* 0x000e620000000a00 */
        /* <DEDUP_REMOVED lines=21> */
[C---:B-1----:R-:W-:Y:S01]  /*af50*/  LEA R12, P0, R2.reuse, R12, 0x2 ;  /* 0x0000000c020c7211 */ /* 0x042fe200078010ff */
        /* <DEDUP_REMOVED lines=27> */
[----:B-1----:R-:W-:Y:S01]  /*b110*/  NOP ;  /* 0x0000000000007918 */ /* 0x002fe20000000000 */
.L_x_277:
[----:B------:R-:W-:Y:S05]  /*b120*/  WARPSYNC.ALL ;  /* 0x0000000000007948 */ /* 0x000fea0003800000 */
[----:B------:R-:W-:-:S13]  /*b130*/  ELECT P0, URZ, PT ;  /* 0x00000000003f782f */ /* 0x000fda0003800000 */
[----:B------:R-:W-:Y:S05]  /*b140*/  @!P0 BRA `(.L_x_252) ;  /* 0x0000000000708947 */ /* 0x000fea0003800000 */
[----:B------:R-:W-:-:S04]  /*b150*/  LOP3.LUT R21, R21, 0x2, RZ, 0xfc, !PT ;  /* 0x0000000215157812 */ /* 0x000fc800078efcff */
[----:B------:R-:W-:-:S13]  /*b160*/  ISETP.NE.AND P1, PT, R21, 0x3, PT ;  /* 0x000000031500780c */ /* 0x000fda0003f25270 */
[----:B------:R-:W-:Y:S05]  /*b170*/  @!P1 BRA `(.L_x_289) ;  /* 0x0000000000049947 */ /* 0x000fea0003800000 */
[----:B--2---:R-:W-:Y:S01]  /*b180*/  BPT.TRAP 0x1 ;  /* 0x000000040000795c */ /* 0x004fe20000300000 */
.L_x_289:
[----:B------:R-:W1:Y:S01]  /*b190*/  S2R R3, SR_CgaCtaId ;  /* 0x0000000000037919 */ /* 0x000e620000008800 */
[----:B------:R-:W-:-:S04]  /*b1a0*/  MOV R2, 0x400 ;  /* 0x0000040000027802 */ /* 0x000fc80000000f00 */
[----:B-1----:R-:W-:Y:S02]  /*b1b0*/  LEA R7, R3, R2, 0x18 ;  /* 0x0000000203077211 */ /* 0x002fe400078ec0ff */
[----:B------:R-:W-:-:S03]  /*b1c0*/  SHF.L.U32 R3, R0, 0x1f, RZ ;  /* 0x0000001f00037819 */ /* 0x000fc600000006ff */
[----:B------:R-:W-:-:S04]  /*b1d0*/  VIADD R2, R7, 0x31820 ;  /* 0x0003182007027836 */ /* 0x000fc80000000000 */
[----:B------:R-:W-:-:S04]  /*b1e0*/  IMAD R6, R5, 0x8, R2 ;  /* 0x0000000805067824 */ /* 0x000fc800078e0202 */
[----:B------:R-:W1:Y:S02]  /*b1f0*/  SYNCS.PHASECHK.TRANS64.TRYWAIT P0, [R6+URZ], R3 ;  /* 0x00000003060075a7 */ /* 0x000e64000800017f */
[----:B-1----:R-:W-:Y:S05]  /*b200*/  @!P0 BRA `(.L_x_290) ;  /* 0x0000000000d88947 */ /* 0x002fea0003800000 */
.L_x_299:
[----:B------:R-:W-:-:S05]  /*b210*/  VIADD R5, R5, 0x1 ;  /* 0x0000000105057836 */ /* 0x000fca0000000000 */
[----:B------:R-:W-:-:S04]  /*b220*/  ISETP.NE.AND P0, PT, R5, 0x2, PT ;  /* 0x000000020500780c */ /* 0x000fc80003f05270 */
[----:B-1----:R-:W-:Y:S02]  /*b230*/  SEL R3, RZ, 0x1, P0 ;  /* 0x00000001ff037807 */ /* 0x002fe40000000000 */
[----:B------:R-:W-:Y:S02]  /*b240*/  SEL R5, R5, RZ, P0 ;  /* 0x000000ff05057207 */ /* 0x000fe40000000000 */
[----:B------:R-:W-:-:S03]  /*b250*/  LOP3.LUT R0, R0, R3, RZ, 0x3c, !PT ;  /* 0x0000000300007212 */ /* 0x000fc600078e3cff */
[----:B------:R-:W-:Y:S01]  /*b260*/  IMAD R5, R5, 0x8, R2 ;  /* 0x0000000805057824 */ /* 0x000fe200078e0202 */
[----:B------:R-:W-:-:S04]  /*b270*/  SHF.L.U32 R0, R0, 0x1f, RZ ;  /* 0x0000001f00007819 */ /* 0x000fc800000006ff */
[----:B------:R-:W1:Y:S02]  /*b280*/  SYNCS.PHASECHK.TRANS64.TRYWAIT P0, [R5+URZ], R0 ;  /* 0x00000000050075a7 */ /* 0x000e64000800017f */
[----:B-1----:R-:W-:Y:S05]  /*b290*/  @!P0 BRA `(.L_x_291) ;  /* 0x0000000000c88947 */ /* 0x002fea0003800000 */
.L_x_300:
[----:B------:R-:W-:Y:S05]  /*b2a0*/  @!P1 BRA `(.L_x_292) ;  /* 0x0000000000049947 */ /* 0x000fea0003800000 */
[----:B--2---:R-:W-:Y:S01]  /*b2b0*/  BPT.TRAP 0x1 ;  /* 0x000000040000795c */ /* 0x004fe20000300000 */
.L_x_292:
[----:B------:R-:W-:-:S07]  /*b2c0*/  SHF.L.U32 R4, R4, 0x1f, RZ ;  /* 0x0000001f04047819 */ /* 0x000fce00000006ff */
.L_x_293:
[----:B---3--:R3:W4:Y:S02]  /*b2d0*/  SYNCS.PHASECHK.TRANS64.TRYWAIT P0, [R7+URZ+0x31838], R4 ;  /* 0x03183804070075a7 */ /* 0x008724000800017f */
[----:B----4-:R-:W-:Y:S05]  /*b2e0*/  @!P0 NANOSLEEP.SYNCS 0x989680 ;  /* 0x009896800000895d */ /* 0x010fea0003900000 */
[----:B------:R-:W4:Y:S02]  /*b2f0*/  @!P0 SYNCS.PHASECHK.TRANS64 P0, [R7+URZ+0x31838], R4 ;  /* 0x03183804070085a7 */ /* 0x000f24000800007f */
[----:B----4-:R-:W-:Y:S05]  /*b300*/  @!P0 BRA `(.L_x_293) ;  /* 0xfffffffc00f08947 */ /* 0x010fea000383ffff */
.L_x_252:
[----:B--2---:R-:W-:Y:S05]  /*b310*/  BSYNC B0 ;  /* 0x0000000000007941 */ /* 0x004fea0003800000 */
.L_x_246:
[----:B------:R-:W-:Y:S05]  /*b320*/  EXIT ;  /* 0x000000000000794d */ /* 0x000fea0003800000 */
.L_x_258:
[----:B-1----:R1:W2:Y:S02]  /*b330*/  SYNCS.PHASECHK.TRANS64.TRYWAIT P0, [R18+URZ+0x31800], R13 ;  /* 0x0318000d120075a7 */ /* 0x0022a4000800017f */
[----:B--2---:R-:W-:Y:S05]  /*b340*/  @!P0 NANOSLEEP.SYNCS 0x989680 ;  /* 0x009896800000895d */ /* 0x004fea0003900000 */
[----:B------:R-:W2:Y:S02]  /*b350*/  @!P0 SYNCS.PHASECHK.TRANS64 P0, [R18+URZ+0x31800], R13 ;  /* 0x0318000d120085a7 */ /* 0x000ea4000800007f */
[----:B--2---:R-:W-:Y:S05]  /*b360*/  @!P0 BRA `(.L_x_258) ;  /* 0xfffffffc00f08947 */ /* 0x004fea000383ffff */
[----:B------:R-:W-:Y:S05]  /*b370*/  BRA `(.L_x_257) ;  /* 0xffffff5c00587947 */ /* 0x000fea000383ffff */
.L_x_262:
[----:B--2---:R2:W3:Y:S02]  /*b380*/  SYNCS.PHASECHK.TRANS64.TRYWAIT P1, [R17+URZ+0x31810], R8 ;  /* 0x03181008110075a7 */ /* 0x0044e4000802017f */
[----:B---3--:R-:W-:Y:S05]  /*b390*/  @!P1 NANOSLEEP.SYNCS 0x989680 ;  /* 0x009896800000995d */ /* 0x008fea0003900000 */
[----:B------:R-:W3:Y:S02]  /*b3a0*/  @!P1 SYNCS.PHASECHK.TRANS64 P1, [R17+URZ+0x31810], R8 ;  /* 0x03181008110095a7 */ /* 0x000ee4000802007f */
[----:B---3--:R-:W-:Y:S05]  /*b3b0*/  @!P1 BRA `(.L_x_262) ;  /* 0xfffffffc00f09947 */ /* 0x008fea000383ffff */
[----:B------:R-:W-:Y:S05]  /*b3c0*/  BRA `(.L_x_261) ;  /* 0xffffff6400c07947 */ /* 0x000fea000383ffff */
.L_x_266:
[----:B----4-:R4:W1:Y:S02]  /*b3d0*/  SYNCS.PHASECHK.TRANS64.TRYWAIT P1, [R18+URZ+0x31830], R11 ;  /* 0x0318300b120075a7 */ /* 0x010864000802017f */
[----:B-1----:R-:W-:Y:S05]  /*b3e0*/  @!P1 NANOSLEEP.SYNCS 0x989680 ;  /* 0x009896800000995d */ /* 0x002fea0003900000 */
[----:B------:R-:W1:Y:S02]  /*b3f0*/  @!P1 SYNCS.PHASECHK.TRANS64 P1, [R18+URZ+0x31830], R11 ;  /* 0x0318300b120095a7 */ /* 0x000e64000802007f */
[----:B-1----:R-:W-:Y:S05]  /*b400*/  @!P1 BRA `(.L_x_266) ;  /* 0xfffffffc00f09947 */ /* 0x002fea000383ffff */
[----:B------:R-:W-:Y:S05]  /*b410*/  BRA `(.L_x_265) ;  /* 0xffffff8000c07947 */ /* 0x000fea000383ffff */
.L_x_279:
[----:B-1----:R1:W2:Y:S02]  /*b420*/  SYNCS.PHASECHK.TRANS64.TRYWAIT P0, [R0+URZ+0x31820], R5 ;  /* 0x03182005000075a7 */ /* 0x0022a4000800017f */
[----:B--2---:R-:W-:Y:S05]  /*b430*/  @!P0 NANOSLEEP.SYNCS 0x989680 ;  /* 0x009896800000895d */ /* 0x004fea0003900000 */
[----:B------:R-:W2:Y:S02]  /*b440*/  @!P0 SYNCS.PHASECHK.TRANS64 P0, [R0+URZ+0x31820], R5 ;  /* 0x03182005000085a7 */ /* 0x000ea4000800007f */
[----:B--2---:R-:W-:Y:S05]  /*b450*/  @!P0 BRA `(.L_x_279) ;  /* 0xfffffffc00f08947 */ /* 0x004fea000383ffff */
[----:B------:R-:W-:Y:S05]  /*b460*/  BRA `(.L_x_294) ;  /* 0xffffffe400947947 */ /* 0x000fea000383ffff */
.L_x_282:
[----:B-1----:R1:W2:Y:S02]  /*b470*/  SYNCS.PHASECHK.TRANS64.TRYWAIT P1, [R0+URZ+0x31838], R9 ;  /* 0x03183809000075a7 */ /* 0x0022a4000802017f */
[----:B--2---:R-:W-:Y:S05]  /*b480*/  @!P1 NANOSLEEP.SYNCS 0x989680 ;  /* 0x009896800000995d */ /* 0x004fea0003900000 */
[----:B------:R-:W2:Y:S02]  /*b490*/  @!P1 SYNCS.PHASECHK.TRANS64 P1, [R0+URZ+0x31838], R9 ;  /* 0x03183809000095a7 */ /* 0x000ea4000802007f */
[----:B--2---:R-:W-:Y:S05]  /*b4a0*/  @!P1 BRA `(.L_x_282) ;  /* 0xfffffffc00f09947 */ /* 0x004fea000383ffff */
[----:B------:R-:W-:Y:S05]  /*b4b0*/  BRA `(.L_x_295) ;  /* 0xfffffff000107947 */ /* 0x000fea000383ffff */
.L_x_284:
[----:B------:R-:W-:-:S07]  /*b4c0*/  SHF.L.U32 R20, R6, 0x1f, RZ ;  /* 0x0000001f06147819 */ /* 0x000fce00000006ff */
.L_x_296:
[----:B-1----:R1:W2:Y:S02]  /*b4d0*/  SYNCS.PHASECHK.TRANS64.TRYWAIT P1, [R19+URZ+0x31820], R20 ;  /* 0x03182014130075a7 */ /* 0x0022a4000802017f */
[----:B--2---:R-:W-:Y:S05]  /*b4e0*/  @!P1 NANOSLEEP.SYNCS 0x989680 ;  /* 0x009896800000995d */ /* 0x004fea0003900000 */
[----:B------:R-:W2:Y:S02]  /*b4f0*/  @!P1 SYNCS.PHASECHK.TRANS64 P1, [R19+URZ+0x31820], R20 ;  /* 0x03182014130095a7 */ /* 0x000ea4000802007f */
[----:B--2---:R-:W-:Y:S05]  /*b500*/  @!P1 BRA `(.L_x_296) ;  /* 0xfffffffc00f09947 */ /* 0x004fea000383ffff */
[----:B------:R-:W-:Y:S05]  /*b510*/  BRA `(.L_x_297) ;  /* 0xfffffff000e87947 */ /* 0x000fea000383ffff */
.L_x_287:
[----:B-1----:R1:W2:Y:S02]  /*b520*/  SYNCS.PHASECHK.TRANS64.TRYWAIT P1, [R0+URZ+0x31838], R7 ;  /* 0x03183807000075a7 */ /* 0x0022a4000802017f */
[----:B--2---:R-:W-:Y:S05]  /*b530*/  @!P1 NANOSLEEP.SYNCS 0x989680 ;  /* 0x009896800000995d */ /* 0x004fea0003900000 */
[----:B------:R-:W2:Y:S02]  /*b540*/  @!P1 SYNCS.PHASECHK.TRANS64 P1, [R0+URZ+0x31838], R7 ;  /* 0x03183807000095a7 */ /* 0x000ea4000802007f */
[----:B--2---:R-:W-:Y:S05]  /*b550*/  @!P1 BRA `(.L_x_287) ;  /* 0xfffffffc00f09947 */ /* 0x004fea000383ffff */
[----:B------:R-:W-:Y:S05]  /*b560*/  BRA `(.L_x_298) ;  /* 0xfffffff800007947 */ /* 0x000fea000383ffff */
.L_x_290:
[----:B-1----:R1:W3:Y:S02]  /*b570*/  SYNCS.PHASECHK.TRANS64.TRYWAIT P0, [R6+URZ], R3 ;  /* 0x00000003060075a7 */ /* 0x0022e4000800017f */
[----:B---3--:R-:W-:Y:S05]  /*b580*/  @!P0 NANOSLEEP.SYNCS 0x989680 ;  /* 0x009896800000895d */ /* 0x008fea0003900000 */
[----:B------:R-:W3:Y:S02]  /*b590*/  @!P0 SYNCS.PHASECHK.TRANS64 P0, [R6+URZ], R3 ;  /* 0x00000003060085a7 */ /* 0x000ee4000800007f */
[----:B---3--:R-:W-:Y:S05]  /*b5a0*/  @!P0 BRA `(.L_x_290) ;  /* 0xfffffffc00f08947 */ /* 0x008fea000383ffff */
[----:B------:R-:W-:Y:S05]  /*b5b0*/  BRA `(.L_x_299) ;  /* 0xfffffffc00147947 */ /* 0x000fea000383ffff */
.L_x_291:
[----:B-1----:R1:W3:Y:S02]  /*b5c0*/  SYNCS.PHASECHK.TRANS64.TRYWAIT P0, [R5+URZ], R0 ;  /* 0x00000000050075a7 */ /* 0x0022e4000800017f */
[----:B---3--:R-:W-:Y:S05]  /*b5d0*/  @!P0 NANOSLEEP.SYNCS 0x989680 ;  /* 0x009896800000895d */ /* 0x008fea0003900000 */
[----:B------:R-:W3:Y:S02]  /*b5e0*/  @!P0 SYNCS.PHASECHK.TRANS64 P0, [R5+URZ], R0 ;  /* 0x00000000050085a7 */ /* 0x000ee4000800007f */
[----:B---3--:R-:W-:Y:S05]  /*b5f0*/  @!P0 BRA `(.L_x_291) ;  /* 0xfffffffc00f08947 */ /* 0x008fea000383ffff */
[----:B------:R-:W-:Y:S05]  /*b600*/  BRA `(.L_x_300) ;  /* 0xfffffffc00247947 */ /* 0x000fea000383ffff */
.L_x_301:
        /* <DEDUP_REMOVED lines=15> */
.L_x_2200:


//--------------------- .text._ZN7cutlass13device_kernelIN5flash11enable_sm90INS1_16FlashAttnBwdSm90INS1_25CollectiveMainloopBwdSm90ILi2ELi1ELi1EN4cute5tupleIJNS5_1CILi1EEES8_S8_EEENS6_IJNS7_ILi64EEENS7_ILi80EEENS7_ILi256EEEEEENS_6half_tEfNS_4arch4Sm90ELb0ELb1ELb1ELb0ELb0ELb0ELb1ELb1ELi2ELi1ELi1ELi1ELb0EEENS1_21CollectiveEpilogueBwdISD_SE_SG_Li256ELb0ELb1ELi2EEENS1_19SingleTileSchedulerILb0ELb0ELb0ELi80EEEEEEEEEvNT_6ParamsE --------------------------
	.section	.text._ZN7cutlass13device_kernelIN5flash11enable_sm90INS1_16FlashAttnBwdSm90INS1_25CollectiveMainloopBwdSm90ILi2ELi1ELi1EN4cute5tupleIJNS5_1CILi1EEES8_S8_EEENS6_IJNS7_ILi64EEENS7_ILi80EEENS7_ILi256EEEEEENS_6half_tEfNS_4arch4Sm90ELb0ELb1ELb1ELb0ELb0ELb0ELb1ELb1ELi2ELi1ELi1ELi1ELb0EEENS1_21CollectiveEpilogueBwdISD_SE_SG_Li256ELb0ELb1ELi2EEENS1_19SingleTileSchedulerILb0ELb0ELb0ELi80EEEEEEEEEvNT_6ParamsE,"ax",@progbits
	.align	128
.text._ZN7cutlass13device_kernelIN5flash11enable_sm90INS1_16FlashAttnBwdSm90INS1_25CollectiveMainloopBwdSm90ILi2ELi1ELi1EN4cute5tupleIJNS5_1CILi1EEES8_S8_EEENS6_IJNS7_ILi64EEENS7_ILi80EEENS7_ILi256EEEEEENS_6half_tEfNS_4arch4Sm90ELb0ELb1ELb1ELb0ELb0ELb0ELb1ELb1ELi2ELi1ELi1ELi1ELb0EEENS1_21CollectiveEpilogueBwdISD_SE_SG_Li256ELb0ELb1ELi2EEENS1_19SingleTileSchedulerILb0ELb0ELb0ELi80EEEEEEEEEvNT_6ParamsE:
        .type           _ZN7cutlass13device_kernelIN5flash11enable_sm90INS1_16FlashAttnBwdSm90INS1_25CollectiveMainloopBwdSm90ILi2ELi1ELi1EN4cute5tupleIJNS5_1CILi1EEES8_S8_EEENS6_IJNS7_ILi64EEENS7_ILi80EEENS7_ILi256EEEEEENS_6half_tEfNS_4arch4Sm90ELb0ELb1ELb1ELb0ELb0ELb0ELb1ELb1ELi2ELi1ELi1ELi1ELb0EEENS1_21CollectiveEpilogueBwdISD_SE_SG_Li256ELb0ELb1ELi2EEENS1_19SingleTileSchedulerILb0ELb0ELb0ELi80EEEEEEEEEvNT_6ParamsE,@function
        .size           _ZN7cutlass13device_kernelIN5flash11enable_sm90INS1_16FlashAttnBwdSm90INS1_25CollectiveMainloopBwdSm90ILi2ELi1ELi1EN4cute5tupleIJNS5_1CILi1EEES8_S8_EEENS6_IJNS7_ILi64EEENS7_ILi80EEENS7_ILi256EEEEEENS_6half_tEfNS_4arch4Sm90ELb0ELb1ELb1ELb0ELb0ELb0ELb1ELb1ELi2ELi1ELi1ELi1ELb0EEENS1_21CollectiveEpilogueBwdISD_SE_SG_Li256ELb0ELb1ELi2EEENS1_19SingleTileSchedulerILb0ELb0ELb0ELi80EEEEEEEEEvNT_6ParamsE,(.L_x_2201 - _ZN7cutlass13device_kernelIN5flash11enable_sm90INS1_16FlashAttnBwdSm90INS1_25CollectiveMainloopBwdSm90ILi2ELi1ELi1EN4cute5tupleIJNS5_1CILi1EEES8_S8_EEENS6_IJNS7_ILi64EEENS7_ILi80EEENS7_ILi256EEEEEENS_6half_tEfNS_4arch4Sm90ELb0ELb1ELb1ELb0ELb0ELb0ELb1ELb1ELi2ELi1ELi1ELi1ELb0EEENS1_21CollectiveEpilogueBwdISD_SE_SG_Li256ELb0ELb1ELi2EEENS1_19SingleTileSchedulerILb0ELb0ELb0ELi80EEEEEEEEEvNT_6ParamsE)
        .other          _ZN7cutlass13device_kernelIN5flash11enable_sm90INS1_16FlashAttnBwdSm90INS1_25CollectiveMainloopBwdSm90ILi2ELi1ELi1EN4cute5tupleIJNS5_1CILi1EEES8_S8_EEENS6_IJNS7_ILi64EEENS7_ILi80EEENS7_ILi256EEEEEENS_6half_tEfNS_4arch4Sm90ELb0ELb1ELb1ELb0ELb0ELb0ELb1ELb1ELi2ELi1ELi1ELi1ELb0EEENS1_21CollectiveEpilogueBwdISD_SE_SG_Li256ELb0ELb1ELi2EEENS1_19SingleTileSchedulerILb0ELb0ELb0ELi80EEEEEEEEEvNT_6ParamsE,@"STO_CUDA_ENTRY STV_DEFAULT"
_ZN7cutlass13device_kernelIN5flash11enable_sm90INS1_16FlashAttnBwdSm90INS1_25CollectiveMainloopBwdSm90ILi2ELi1ELi1EN4cute5tupleIJNS5_1CILi1EEES8_S8_EEENS6_IJNS7_ILi64EEENS7_ILi80EEENS7_ILi256EEEEEENS_6half_tEfNS_4arch4Sm90ELb0ELb1ELb1ELb0ELb0ELb0ELb1ELb1ELi2ELi1ELi1ELi1ELb0EEENS1_21CollectiveEpilogueBwdISD_SE_SG_Li256ELb0ELb1ELi2EEENS1_19SingleTileSchedulerILb0ELb0ELb0ELi80EEEEEEEEEvNT_6ParamsE:
[----:B------:R-:W1:Y:S02]  /*0000*/  LDC R1, c[0x0][0x28] ;  /* 0x00000a00ff017b82 */ /* 0x000e640000000800 */
[----:B-1----:R-:W-:Y:S01]  /*0010*/  VIADD R1, R1, 0xfffffff8 ;  /* 0xfffffff801017836 */ /* 0x002fe20000000000 */
[----:B------:R-:W1:Y:S01]  /*0020*/  S2R R21, SR_TID.X ;  /* 0x0000000000157919 */ /* 0x000e620000002100 */
[----:B------:R-:W-:Y:S01]  /*0030*/  ELECT P0, URZ, PT ;  /* 0x00000000003f782f */ /* 0x000fe20003800000 */
[----:B------:R-:W-:Y:S01]  /*0040*/  BSSY B0, `(.L_x_302) ;  /* 0x000001a000007945 */ /* 0x000fe20003800000 */
[----:B-1----:R-:W-:-:S05]  /*0050*/  SHF.R.U32.HI R2, RZ, 0x5, R21 ;  /* 0x00000005ff027819 */ /* 0x002fca0000011615 */
[----:B------:R-:W1:Y:S02]  /*0060*/  SHFL.IDX PT, R0, R2, RZ, 0x1f ;  /* 0x00001fff02007589 */ /* 0x000e6400000e0000 */
[----:B-1----:R-:W-:Y:S02]  /*0070*/  ISETP.EQ.AND P0, PT, R0, RZ, P0 ;  /* 0x000000ff0000720c */ /* 0x002fe40000702270 */
[----:B------:R-:W-:-:S11]  /*0080*/  SHF.R.U32.HI R0, RZ, 0x7, R21 ;  /* 0x00000007ff007819 */ /* 0x000fd60000011615 */
        /* <DEDUP_REMOVED lines=21> */
.L_x_303:
[----:B------:R-:W-:Y:S05]  /*01e0*/  BSYNC B0 ;  /* 0x0000000000007941 */ /* 0x000fea0003800000 */
.L_x_302:
[----:B------:R-:W-:Y:S01]  /*01f0*/  VOTEU.ANY UP0, P0 ;  /* 0x00000000003f7886 */ /* 0x000fe20000000100 */
[----:B------:R-:W1:Y:S01]  /*0200*/  SHFL.IDX PT, R0, R0, RZ, 0x1f ;  /* 0x00001fff00007589 */ /* 0x000e6200000e0000 */
[----:B------:R-:W-:Y:S01]  /*0210*/  UMOV UR4, 0x1 ;  /* 0x0000000100047882 */ /* 0x000fe20000000000 */
[----:B------:R-:W-:Y:S02]  /*0220*/  VOTEU.ANY UP1, P0 ;  /* 0x00000000003f7886 */ /* 0x000fe40000020100 */
[----:B------:R-:W2:Y:S01]  /*0230*/  @UP0 S2UR UR7, SR_CgaCtaId ;  /* 0x00000000000709c3 */ /* 0x000ea20000008800 */
[----:B------:R-:W-:Y:S01]  /*0240*/  @UP0 UMOV UR6, 0x400 ;  /* 0x0000040000060882 */ /* 0x000fe20000000000 */
[----:B------:R-:W-:-:S04]  /*0250*/  @UP0 UIADD3 UR4, -UR4, 0x100000, URZ ;  /* 0x0010000004040890 */ /* 0x000fc8000fffe13f */
[----:B------:R-:W-:Y:S02]  /*0260*/  @UP0 USHF.L.U32 UR5, UR4, 0xb, URZ ;  /* 0x0000000b04050899 */ /* 0x000fe4000800063f */
[----:B------:R-:W-:Y:S01]  /*0270*/  @UP0 USHF.L.U32 UR4, UR4, 0x1, URZ ;  /* 0x0000000104040899 */ /* 0x000fe2000800063f */
[----:B------:R-:W3:Y:S01]  /*0280*/  SHFL.IDX PT, R3, R2, RZ, 0x1f ;  /* 0x00001fff02037589 */ /* 0x000ee200000e0000 */
[----:B-1----:R-:W-:Y:S01]  /*0290*/  R2UR UR8, R0 ;  /* 0x00000000000872ca */ /* 0x002fe200000e0000 */
[----:B--2---:R-:W-:-:S03]  /*02a0*/  @UP0 ULEA UR6, UR7, UR6, 0x18 ;  /* 0x0000000607060291 */ /* 0x004fc6000f8ec03f */
[----:B------:R-:W-:Y:S01]  /*02b0*/  UMOV UR7, 0x1 ;  /* 0x0000000100077882 */ /* 0x000fe20000000000 */
[----:B---3--:R-:W-:-:S08]  /*02c0*/  ISETP.NE.AND P1, PT, R3, RZ, PT ;  /* 0x000000ff0300720c */ /* 0x008fd00003f25270 */
[----:B------:R-:W-:Y:S01]  /*02d0*/  UISETP.NE.AND UP0, UPT, UR8, URZ, UPT ;  /* 0x0000003f0800728c */ /* 0x000fe2000bf05270 */
[----:B------:R-:W1:Y:S02]  /*02e0*/  FENCE.VIEW.ASYNC.S ;  /* 0x00000000000073c6 */ /* 0x000e640000000000 */
[----:B-1----:R1:W2:Y:S02]  /*02f0*/  @UP1 SYNCS.EXCH.64 URZ, [UR6+0x31800], UR4 ;  /* 0x03180004063f15b2 */ /* 0x0022a40008000100 */
[----:B-1----:R-:W-:-:S06]  /*0300*/  USEL UR4, UR7, 0x2, !UP0 ;  /* 0x0000000207047887 */ /* 0x002fcc000c000000 */
[----:B------:R-:W-:-:S05]  /*0310*/  IMAD.U32 R0, RZ, RZ, UR4 ;  /* 0x00000004ff007e24 */ /* 0x000fca000f8e00ff */
[----:B------:R1:W-:Y:S01]  /*0320*/  STL [R1], R0 ;  /* 0x0000000001007387 */ /* 0x0003e20000100800 */
[----:B------:R-:W-:Y:S05]  /*0330*/  @P1 BRA `(.L_x_304) ;  /* 0x0000000000481947 */ /* 0x000fea0003800000 */
[----:B------:R-:W3:Y:S01]  /*0340*/  S2UR UR5, SR_CgaCtaId ;  /* 0x00000000000579c3 */ /* 0x000ee20000008800 */
[----:B------:R-:W-:Y:S01]  /*0350*/  UMOV UR4, 0x400 ;  /* 0x0000040000047882 */ /* 0x000fe20000000000 */
[----:B------:R-:W-:Y:S01]  /*0360*/  UMOV UR6, 0x1 ;  /* 0x0000000100067882 */ /* 0x000fe20000000000 */
[----:B------:R-:W-:Y:S01]  /*0370*/  UMOV UR9, 0x100 ;  /* 0x0000010000097882 */ /* 0x000fe20000000000 */
[----:B------:R-:W-:-:S04]  /*0380*/  UIADD3 UR6, -UR6, 0x100000, URZ ;  /* 0x0010000006067890 */ /* 0x000fc8000fffe13f */
[----:B------:R-:W-:Y:S02]  /*0390*/  USHF.L.U32 UR7, UR6, 0xb, URZ ;  /* 0x0000000b06077899 */ /* 0x000fe4000800063f */
[----:B------:R-:W-:Y:S01]  /*03a0*/  USHF.L.U32 UR6, UR6, 0x1, URZ ;  /* 0x0000000106067899 */ /* 0x000fe2000800063f */
[----:B------:R-:W-:Y:S01]  /*03b0*/  ELECT P0, URZ, PT ;  /* 0x00000000003f782f */ /* 0x000fe20003800000 */
[----:B---3--:R-:W-:Y:S02]  /*03c0*/  ULEA UR8, UR5, UR4, 0x18 ;  /* 0x0000000405087291 */ /* 0x008fe4000f8ec03f */
[----:B------:R-:W-:-:S04]  /*03d0*/  UIADD3 UR4, -UR9, 0x100000, URZ ;  /* 0x0010000009047890 */ /* 0x000fc8000fffe13f */
[----:B------:R-:W-:Y:S02]  /*03e0*/  USHF.L.U32 UR5, UR4, 0xb, URZ ;  /* 0x0000000b04057899 */ /* 0x000fe4000800063f */
[----:B------:R-:W-:Y:S01]  /*03f0*/  USHF.L.U32 UR4, UR4, 0x1, URZ ;  /* 0x0000000104047899 */ /* 0x000fe2000800063f */
[----:B------:R-:W3:Y:S03]  /*0400*/  FENCE.VIEW.ASYNC.S ;  /* 0x00000000000073c6 */ /* 0x000ee60000000000 */
[----:B---3--:R3:W4:Y:S08]  /*0410*/  SYNCS.EXCH.64 URZ, [UR8+0x31810], UR6 ;  /* 0x03181006083f75b2 */ /* 0x0087300008000100 */
[----:B------:R3:W1:Y:S01]  /*0420*/  SYNCS.EXCH.64 URZ, [UR8+0x31820], UR4 ;  /* 0x03182004083f75b2 */ /* 0x0006620008000100 */
[----:B------:R3:W1:Y:S01]  /*0430*/  SYNCS.EXCH.64 URZ, [UR8+0x31818], UR6 ;  /* 0x03181806083f75b2 */ /* 0x0006620008000100 */
[----:B------:R3:W1:Y:S01]  /*0440*/  SYNCS.EXCH.64 URZ, [UR8+0x31828], UR4 ;  /* 0x03182804083f75b2 */ /* 0x0006620008000100 */
[----:B------:R-:W-:Y:S01]  /*0450*/  NOP ;  /* 0x0000000000007918 */ /* 0x000fe20000000000 */
.L_x_304:
[----:B-1----:R-:W1:Y:S01]  /*0460*/  SHFL.IDX PT, R0, R2, RZ, 0x1f ;  /* 0x00001fff02007589 */ /* 0x002e6200000e0000 */
[----:B------:R-:W-:Y:S01]  /*0470*/  NOP ;  /* 0x0000000000007918 */ /* 0x000fe20000000000 */
[----:B-1----:R-:W-:-:S13]  /*0480*/  ISETP.NE.AND P0, PT, R0, RZ, PT ;  /* 0x000000ff0000720c */ /* 0x002fda0003f05270 */
[----:B------:R-:W-:Y:S05]  /*0490*/  @P0 BRA `(.L_x_305) ;  /* 0x0000000000400947 */ /* 0x000fea0003800000 */
[----:B---3--:R-:W1:Y:S01]  /*04a0*/  S2UR UR5, SR_CgaCtaId ;  /* 0x00000000000579c3 */ /* 0x008e620000008800 */
        /* <DEDUP_REMOVED lines=12> */
[----:B-1----:R1:W3:Y:S08]  /*0570*/  SYNCS.EXCH.64 URZ, [UR8+0x31830], UR4 ;  /* 0x03183004083f75b2 */ /* 0x0022f00008000100 */
[----:B------:R1:W1:Y:S01]  /*0580*/  SYNCS.EXCH.64 URZ, [UR8+0x31838], UR6 ;  /* 0x03183806083f75b2 */ /* 0x0002620008000100 */
[----:B------:R-:W-:Y:S01]  /*0590*/  NOP ;  /* 0x0000000000007918 */ /* 0x000fe20000000000 */
.L_x_305:
[----:B------:R-:W-:Y:S01]  /*05a0*/  PLOP3.LUT P0, PT, PT, PT, UP0, 0x80, 0x0 ;  /* 0x000000000000781c */ /* 0x000fe20003f0f008 */
[----:B------:R-:W-:Y:S01]  /*05b0*/  NOP ;  /* 0x0000000000007918 */ /* 0x000fe20000000000 */
[----:B------:R-:W-:Y:S01]  /*05c0*/  LOP3.LUT R0, R21, 0x7f, RZ, 0xc0, !PT ;  /* 0x0000007f15007812 */ /* 0x000fe200078ec0ff */
[----:B-1234-:R-:W-:Y:S10]  /*05d0*/  BAR.SYNC.DEFER_BLOCKING 0x0 ;  /* 0x0000000000007b1d */ /* 0x01eff40000010000 */
[----:B------:R-:W-:Y:S05]  /*05e0*/  @!P0 BRA `(.L_x_306) ;  /* 0x000000d4004c8947 */ /* 0x000fea0003800000 */
.L_x_307:
[----:B------:R-:W-:-:S08]  /*05f0*/  NOP ;  /* 0x0000000000007918 */ /* 0x000fd00000000000 */
[----:B------:R-:W1:Y:S02]  /*0600*/  USETMAXREG.TRY_ALLOC.CTAPOOL UP0, 0xf0 ;  /* 0x000000f0000079c8 */ /* 0x000e640008000600 */
[----:B-1----:R-:W-:-:S13]  /*0610*/  PLOP3.LUT P0, PT, PT, PT, UP0, 0x80, 0x0 ;  /* 0x000000000000781c */ /* 0x002fda0003f0f008 */
[----:B------:R-:W-:Y:S05]  /*0620*/  @!P0 BRA `(.L_x_307) ;  /* 0xfffffffc00f08947 */ /* 0x000fea000383ffff */
[----:B------:R-:W1:Y:S02]  /*0630*/  S2UR UR4, SR_CTAID.Z ;  /* 0x00000000000479c3 */ /* 0x000e640000002700 */
[----:B-1----:R-:W-:-:S13]  /*0640*/  ISETP.LE.AND P0, PT, RZ, UR4, PT ;  /* 0x00000004ff007c0c */ /* 0x002fda000bf03270 */
[----:B------:R-:W-:Y:S05]  /*0650*/  @!P0 EXIT ;  /* 0x000000000000894d */ /* 0x000fea0003800000 */
[----:B------:R-:W1:Y:S01]  /*0660*/  S2R R13, SR_CTAID.X ;  /* 0x00000000000d7919 */ /* 0x000e620000002500 */
[----:B------:R-:W2:Y:S01]  /*0670*/  LDC R232, c[0x0][0x280] ;  /* 0x0000a000ffe87b82 */ /* 0x000ea20000000800 */
[----:B------:R-:W-:Y:S01]  /*0680*/  ULDC UR7, c[0x0][0x290] ;  /* 0x0000a40000077ab9 */ /* 0x000fe20000000800 */
[----:B------:R-:W-:Y:S02]  /*0690*/  PLOP3.LUT P0, PT, PT, PT, PT, 0x80, 0x0 ;  /* 0x000000000000781c */ /* 0x000fe40003f0f070 */
[----:B------:R-:W-:Y:S02]  /*06a0*/  CS2R R134, SRZ ;  /* 0x0000000000867805 */ /* 0x000fe4000001ff00 */
[----:B------:R-:W-:Y:S02]  /*06b0*/  CS2R R132, SRZ ;  /* 0x0000000000847805 */ /* 0x000fe4000001ff00 */
[----:B------:R-:W-:Y:S02]  /*06c0*/  CS2R R130, SRZ ;  /* 0x0000000000827805 */ /* 0x000fe4000001ff00 */
[----:B------:R-:W-:-:S02]  /*06d0*/  CS2R R128, SRZ ;  /* 0x0000000000807805 */ /* 0x000fc4000001ff00 */
[----:B------:R-:W-:Y:S01]  /*06e0*/  CS2R R94, SRZ ;  /* 0x00000000005e7805 */ /* 0x000fe2000001ff00 */
[----:B------:R-:W3:Y:S01]  /*06f0*/  LDC R2, c[0x0][0x74c] ;  /* 0x0001d300ff027b82 */ /* 0x000ee20000000800 */
        /* <DEDUP_REMOVED lines=15> */
[----:B--2---:R-:W-:Y:S01]  /*07f0*/  VIADD R0, R232, 0x3f ;  /* 0x0000003fe8007836 */ /* 0x004fe20000000000 */
[----:B------:R-:W-:Y:S02]  /*0800*/  CS2R R78, SRZ ;  /* 0x00000000004e7805 */ /* 0x000fe4000001ff00 */
[----:B------:R-:W-:-:S02]  /*0810*/  CS2R R76, SRZ ;  /* 0x00000000004c7805 */ /* 0x000fc4000001ff00 */
[----:B------:R-:W-:Y:S02]  /*0820*/  CS2R R74, SRZ ;  /* 0x00000000004a7805 */ /* 0x000fe4000001ff00 */
[----:B------:R-:W-:Y:S02]  /*0830*/  CS2R R72, SRZ ;  /* 0x0000000000487805 */ /* 0x000fe4000001ff00 */
[----:B------:R-:W-:Y:S02]  /*0840*/  CS2R R110, SRZ ;  /* 0x00000000006e7805 */ /* 0x000fe4000001ff00 */
[----:B------:R-:W-:Y:S01]  /*0850*/  CS2R R108, SRZ ;  /* 0x00000000006c7805 */ /* 0x000fe2000001ff00 */
[C---:B-1----:R-:W-:Y:S01]  /*0860*/  IMAD R3, R13.reuse, 0x50, R232 ;  /* 0x000000500d037824 */ /* 0x042fe200078e02e8 */
[----:B------:R-:W-:Y:S02]  /*0870*/  ISETP.GE.AND P1, PT, R13, RZ, PT ;  /* 0x000000ff0d00720c */ /* 0x000fe40003f26270 */
[----:B------:R-:W-:-:S02]  /*0880*/  CS2R R106, SRZ ;  /* 0x00000000006a7805 */ /* 0x000fc4000001ff00 */
[----:B------:R-:W-:Y:S02]  /*0890*/  CS2R R104, SRZ ;  /* 0x0000000000687805 */ /* 0x000fe4000001ff00 */
[----:B------:R-:W-:Y:S02]  /*08a0*/  CS2R R70, SRZ ;  /* 0x0000000000467805 */ /* 0x000fe4000001ff00 */
[----:B---3--:R-:W-:Y:S02]  /*08b0*/  IADD3 R2, R3, -UR7, -R2 ;  /* 0x8000000703027c10 */ /* 0x008fe4000fffe802 */
[----:B------:R-:W-:Y:S02]  /*08c0*/  CS2R R68, SRZ ;  /* 0x0000000000447805 */ /* 0x000fe4000001ff00 */
[----:B------:R-:W-:Y:S02]  /*08d0*/  SHF.R.S32.HI R3, RZ, 0x1f, R0 ;  /* 0x0000001fff037819 */ /* 0x000fe40000011400 */
[----:B------:R-:W-:-:S02]  /*08e0*/  CS2R R66, SRZ ;  /* 0x0000000000427805 */ /* 0x000fc4000001ff00 */
[----:B------:R-:W-:Y:S02]  /*08f0*/  SHF.R.S32.HI R5, RZ, 0x1f, R2 ;  /* 0x0000001fff057819 */ /* 0x000fe40000011402 */
[----:B------:R-:W-:Y:S02]  /*0900*/  CS2R R64, SRZ ;  /* 0x0000000000407805 */ /* 0x000fe4000001ff00 */
[----:B------:R-:W-:Y:S02]  /*0910*/  LEA.HI R3, R3, R0, RZ, 0x6 ;  /* 0x0000000003037211 */ /* 0x000fe400078f30ff */
[----:B------:R-:W-:Y:S02]  /*0920*/  CS2R R102, SRZ ;  /* 0x0000000000667805 */ /* 0x000fe4000001ff00 */
[----:B------:R-:W-:Y:S02]  /*0930*/  LEA.HI R5, R5, R2, RZ, 0x6 ;  /* 0x0000000205057211 */ /* 0x000fe400078f30ff */
[----:B------:R-:W-:-:S02]  /*0940*/  CS2R R100, SRZ ;  /* 0x0000000000647805 */ /* 0x000fc4000001ff00 */
[----:B------:R-:W-:Y:S02]  /*0950*/  CS2R R98, SRZ ;  /* 0x0000000000627805 */ /* 0x000fe4000001ff00 */
[----:B------:R-:W-:Y:S02]  /*0960*/  CS2R R96, SRZ ;  /* 0x0000000000607805 */ /* 0x000fe4000001ff00 */
[----:B------:R-:W-:Y:S02]  /*0970*/  SHF.R.S32.HI R5, RZ, 0x6, R5 ;  /* 0x00000006ff057819 */ /* 0x000fe40000011405 */
        /* <DEDUP_REMOVED lines=41> */
[----:B------:R-:W-:Y:S02]  /*0c10*/  VIMNMX R5, RZ, R5, !PT ;  /* 0x00000005ff057248 */ /* 0x000fe40007fe0100 */
[----:B------:R-:W-:Y:S01]  /*0c20*/  SHF.R.S32.HI R234, RZ, 0x6, R3 ;  /* 0x00000006ffea7819 */ /* 0x000fe20000011403 */
[----:B------:R-:W-:Y:S06]  /*0c30*/  @!P1 BRA `(.L_x_308) ;  /* 0x0000000000249947 */ /* 0x000fec0003800000 */
[----:B------:R-:W1:Y:S01]  /*0c40*/  LDC R3, c[0x0][0x290] ;  /* 0x0000a400ff037b82 */ /* 0x000e620000000800 */
[----:B------:R-:W-:-:S07]  /*0c50*/  IMAD R0, R13, 0x50, R232 ;  /* 0x000000500d007824 */ /* 0x000fce00078e02e8 */
[----:B------:R-:W2:Y:S01]  /*0c60*/  LDC R7, c[0x0][0x748] ;  /* 0x0001d200ff077b82 */ /* 0x000ea20000000800 */
[----:B-1----:R-:W-:-:S05]  /*0c70*/  IADD3 R0, -R3, 0x8f, R0 ;  /* 0x0000008f03007810 */ /* 0x002fca0007ffe100 */
[----:B--2---:R-:W-:-:S05]  /*0c80*/  IMAD.IADD R0, R0, 0x1, R7 ;  /* 0x0000000100007824 */ /* 0x004fca00078e0207 */
[----:B------:R-:W-:-:S04]  /*0c90*/  SHF.R.S32.HI R3, RZ, 0x1f, R0 ;  /* 0x0000001fff037819 */ /* 0x000fc80000011400 */
[----:B------:R-:W-:-:S04]  /*0ca0*/  LEA.HI R3, R3, R0, RZ, 0x6 ;  /* 0x0000000003037211 */ /* 0x000fc800078f30ff */
[----:B------:R-:W-:-:S04]  /*0cb0*/  SHF.R.S32.HI R3, RZ, 0x6, R3 ;  /* 0x00000006ff037819 */ /* 0x000fc80000011403 */
[----:B------:R-:W-:-:S07]  /*0cc0*/  VIMNMX R234, R234, R3, PT ;  /* 0x00000003eaea7248 */ /* 0x000fce0003fe0100 */
.L_x_308:
[----:B------:R-:W-:Y:S01]  /*0cd0*/  ISETP.GT.AND P1, PT, R234, R5, PT ;  /* 0x00000005ea00720c */ /* 0x000fe20003f24270 */
[----:B------:R-:W-:Y:S01]  /*0ce0*/  ULDC.64 UR60, c[0x0][0x208] ;  /* 0x00008200003c7ab9 */ /* 0x000fe20000000a00 */
[----:B------:R-:W-:Y:S02]  /*0cf0*/  CS2R R140, SRZ ;  /* 0x00000000008c7805 */ /* 0x000fe4000001ff00 */
[----:B------:R-:W-:Y:S02]  /*0d00*/  CS2R R138, SRZ ;  /* 0x00000000008a7805 */ /* 0x000fe4000001ff00 */
[----:B------:R-:W-:-:S07]  /*0d10*/  CS2R R136, SRZ ;  /* 0x0000000000887805 */ /* 0x000fce000001ff00 */
[----:B------:R-:W-:Y:S05]  /*0d20*/  @!P1 BRA `(.L_x_309) ;  /* 0x000000a400109947 */ /* 0x000fea0003800000 */
[----:B------:R-:W1:Y:S01]  /*0d30*/  S2R R0, SR_CgaCtaId ;  /* 0x0000000000007919 */ /* 0x000e620000008800 */
[----:B------:R-:W-:Y:S01]  /*0d40*/  MOV R17, 0x400 ;  /* 0x0000040000117802 */ /* 0x000fe20000000f00 */
[----:B------:R-:W-:Y:S01]  /*0d50*/  VIADD R21, R21, 0xffffff80 ;  /* 0xffffff8015157836 */ /* 0x000fe20000000000 */
[----:B------:R-:W-:Y:S02]  /*0d60*/  SHF.L.U32 R8, RZ, 0x1f, RZ ;  /* 0x0000001fff087819 */ /* 0x000fe400000006ff */
[----:B-1----:R-:W-:Y:S02]  /*0d70*/  LEA R17, R0, R17, 0x18 ;  /* 0x0000001100117211 */ /* 0x002fe400078ec0ff */
[----:B------:R-:W-:Y:S02]  /*0d80*/  SHF.R.S32.HI R0, RZ, 0x1f, R21 ;  /* 0x0000001fff007819 */ /* 0x000fe40000011415 */
[----:B------:R-:W1:Y:S02]  /*0d90*/  SYNCS.PHASECHK.TRANS64.TRYWAIT P0, [R17+URZ+0x31800], R8 ;  /* 0x03180008110075a7 */ /* 0x000e64000800017f */
[----:B------:R-:W-:-:S02]  /*0da0*/  LEA.HI R2, R0, R21, RZ, 0x7 ;  /* 0x0000001500027211 */ /* 0x000fc400078f38ff */
[CC--:B------:R-:W-:Y:S02]  /*0db0*/  LEA.HI R4, R0.reuse, R21.reuse, RZ, 0x5 ;  /* 0x0000001500047211 */ /* 0x0c0fe400078f28ff */
[----:B------:R-:W-:Y:S02]  /*0dc0*/  SHF.R.S32.HI R3, RZ, 0x7, R2 ;  /* 0x00000007ff037819 */ /* 0x000fe40000011402 */
[----:B------:R-:W-:Y:S02]  /*0dd0*/  LEA.HI R6, R0, R21, RZ, 0x4 ;  /* 0x0000001500067211 */ /* 0x000fe400078f20ff */
[--C-:B------:R-:W-:Y:S02]  /*0de0*/  SHF.R.S32.HI R0, RZ, 0x5, R4.reuse ;  /* 0x00000005ff007819 */ /* 0x100fe40000011404 */
[----:B------:R-:W-:Y:S02]  /*0df0*/  SHF.R.S32.HI R7, RZ, 0x1f, R4 ;  /* 0x0000001fff077819 */ /* 0x000fe40000011404 */
[----:B------:R2:W3:Y:S02]  /*0e00*/  SHFL.IDX PT, R4, R3, RZ, 0x1f ;  /* 0x00001fff03047589 */ /* 0x0004e400000e0000 */
[----:B-123--:R-:W-:Y:S05]  /*0e10*/  @P0 BRA `(.L_x_310) ;  /* 0x0000000000080947 */ /* 0x00efea0003800000 */
[----:B------:R-:W1:Y:S02]  /*0e20*/  SYNCS.PHASECHK.TRANS64.TRYWAIT P0, [R17+URZ+0x31800], R8 ;  /* 0x03180008110075a7 */ /* 0x000e64000800017f */
[----:B-1----:R-:W-:Y:S05]  /*0e30*/  @!P0 BRA `(.L_x_311) ;  /* 0x000000e800088947 */ /* 0x002fea0003800000 */
.L_x_310:
[----:B------:R-:W2:Y:S01]  /*0e40*/  LDL R9, [R1] ;  /* 0x0000000001097983 */ /* 0x000ea20000100800 */
[----:B------:R-:W-:Y:S01]  /*0e50*/  LOP3.LUT R2, R2, 0xffffff80, RZ, 0xc0, !PT ;  /* 0xffffff8002027812 */ /* 0x000fe200078ec0ff */
[----:B------:R-:W3:Y:S01]  /*0e60*/  S2UR UR5, SR_CTAID.Y ;  /* 0x00000000000579c3 */ /* 0x000ee20000002600 */
[----:B------:R-:W-:Y:S01]  /*0e70*/  LOP3.LUT R6, R6, 0xffffff0, RZ, 0xc0, !PT ;  /* 0x0ffffff006067812 */ /* 0x000fe200078ec0ff */
[----:B------:R-:W-:Y:S01]  /*0e80*/  IMAD R13, R13, -0x50, RZ ;  /* 0xffffffb00d0d7824 */ /* 0x000fe200078e02ff */
[----:B------:R-:W-:Y:S01]  /*0e90*/  LEA.HI R7, R7, R0, RZ, 0x2 ;  /* 0x0000000007077211 */ /* 0x000fe200078f10ff */
[----:B------:R-:W-:Y:S01]  /*0ea0*/  IMAD.IADD R2, R21, 0x1, -R2 ;  /* 0x0000000115027824 */ /* 0x000fe200078e0a02 */
[----:B-1----:R-:W-:Y:S01]  /*0eb0*/  LEA.HI R8, R3, R3, RZ, 0x1 ;  /* 0x0000000303087211 */ /* 0x002fe200078f08ff */
[----:B------:R-:W-:Y:S01]  /*0ec0*/  IMAD.IADD R6, R21, 0x1, -R6 ;  /* 0x0000000115067824 */ /* 0x000fe200078e0a06 */
[----:B------:R-:W-:Y:S01]  /*0ed0*/  CS2R R134, SRZ ;  /* 0x0000000000867805 */ /* 0x000fe2000001ff00 */
[----:B------:R-:W1:Y:S01]  /*0ee0*/  LDC.64 R20, c[0x0][0x2d8] ;  /* 0x0000b600ff147b82 */ /* 0x000e620000000a00 */
[----:B------:R-:W-:Y:S01]  /*0ef0*/  LOP3.LUT R8, R8, 0x1ffffffe, RZ, 0xc0, !PT ;  /* 0x1ffffffe08087812 */ /* 0x000fe200078ec0ff */
[C---:B------:R-:W-:Y:S01]  /*0f00*/  IMAD R15, R3.reuse, 0x40, R6 ;  /* 0x00000040030f7824 */ /* 0x040fe200078e0206 */
[----:B------:R-:W-:Y:S01]  /*0f10*/  CS2R R132, SRZ ;  /* 0x0000000000847805 */ /* 0x000fe2000001ff00 */
[C---:B------:R-:W-:Y:S01]  /*0f20*/  IMAD R14, R3.reuse, 0x800, R2 ;  /* 0x00000800030e7824 */ /* 0x040fe200078e0202 */
[----:B------:R-:W-:Y:S01]  /*0f30*/  CS2R R130, SRZ ;  /* 0x0000000000827805 */ /* 0x000fe2000001ff00 */
[----:B------:R-:W-:Y:S01]  /*0f40*/  IMAD.IADD R12, R3, 0x1, -R8 ;  /* 0x00000001030c7824 */ /* 0x000fe200078e0a08 */
[----:B------:R-:W-:Y:S01]  /*0f50*/  CS2R R128, SRZ ;  /* 0x0000000000807805 */ /* 0x000fe2000001ff00 */
[----:B------:R-:W4:Y:S01]  /*0f60*/  LDC.64 R230, c[0x0][0x2e0] ;  /* 0x0000b800ffe67b82 */ /* 0x000f220000000a00 */
[----:B------:R-:W-:Y:S01]  /*0f70*/  IMAD.MOV.U32 R19, RZ, RZ, RZ ;  /* 0x000000ffff137224 */ /* 0x000fe200078e00ff */
[----:B------:R-:W-:-:S02]  /*0f80*/  CS2R R126, SRZ ;  /* 0x00000000007e7805 */ /* 0x000fc4000001ff00 */
[----:B------:R-:W-:Y:S02]  /*0f90*/  CS2R R124, SRZ ;  /* 0x00000000007c7805 */ /* 0x000fe4000001ff00 */
[----:B------:R-:W-:Y:S02]  /*0fa0*/  CS2R R122, SRZ ;  /* 0x00000000007a7805 */ /* 0x000fe4000001ff00 */
[----:B------:R-:W-:Y:S02]  /*0fb0*/  CS2R R120, SRZ ;  /* 0x0000000000787805 */ /* 0x000fe4000001ff00 */
[----:B------:R-:W-:Y:S02]  /*0fc0*/  CS2R R118, SRZ ;  /* 0x0000000000767805 */ /* 0x000fe4000001ff00 */
[----:B------:R-:W-:Y:S01]  /*0fd0*/  CS2R R116, SRZ ;  /* 0x0000000000747805 */ /* 0x000fe2000001ff00 */
[----:B---3--:R-:W-:Y:S01]  /*0fe0*/  USHF.R.S32.HI UR6, URZ, 0x1f, UR5 ;  /* 0x0000001f3f067899 */ /* 0x008fe20008011405 */
        /* <DEDUP_REMOVED lines=70> */
[----:B--2---:R-:W-:Y:S02]  /*1450*/  R2UR UR8, R9 ;  /* 0x00000000090872ca */ /* 0x004fe400000e0000 */
[----:B------:R-:W-:Y:S02]  /*1460*/  LOP3.LUT R9, R7, 0xfffffc, RZ, 0xc0, !PT ;  /* 0x00fffffc07097812 */ /* 0x000fe400078ec0ff */
[----:B------:R-:W-:-:S03]  /*1470*/  SHF.R.S32.HI R7, RZ, 0x1f, R2 ;  /* 0x0000001fff077819 */ /* 0x000fc60000011402 */
[----:B------:R-:W-:Y:S01]  /*1480*/  IMAD.IADD R10, R0, 0x1, -R9 ;  /* 0x00000001000a7824 */ /* 0x000fe200078e0a09 */
[CC--:B------:R-:W-:Y:S02]  /*1490*/  LEA.HI R0, R7.reuse, R2.reuse, RZ, 0x2 ;  /* 0x0000000207007211 */ /* 0x0c0fe400078f10ff */
[----:B------:R-:W-:Y:S01]  /*14a0*/  LEA.HI R7, R7, R2, RZ, 0x5 ;  /* 0x0000000207077211 */ /* 0x000fe200078f28ff */
[----:B------:R-:W-:Y:S01]  /*14b0*/  IMAD R10, R10, 0x10, R15 ;  /* 0x000000100a0a7824 */ /* 0x000fe200078e020f */
[--C-:B------:R-:W-:Y:S02]  /*14c0*/  SHF.R.S32.HI R6, RZ, 0x2, R0.reuse ;  /* 0x00000002ff067819 */ /* 0x100fe40000011400 */
[----:B------:R-:W-:Y:S02]  /*14d0*/  LOP3.LUT R9, R0, 0x7ffffffc, RZ, 0xc0, !PT ;  /* 0x7ffffffc00097812 */ /* 0x000fe400078ec0ff */
[----:B------:R-:W-:Y:S02]  /*14e0*/  SHF.R.S32.HI R3, RZ, 0x1f, R0 ;  /* 0x0000001fff037819 */ /* 0x000fe40000011400 */
[----:B------:R-:W-:Y:S01]  /*14f0*/  LEA.HI R0, R4, R4, RZ, 0x1 ;  /* 0x0000000404007211 */ /* 0x000fe200078f08ff */
[----:B------:R-:W-:Y:S01]  /*1500*/  IMAD.IADD R11, R2, 0x1, -R9 ;  /* 0x00000001020b7824 */ /* 0x000fe200078e0a09 */
[----:B------:R-:W-:Y:S01]  /*1510*/  LEA.HI R8, R3, R6, RZ, 0x3 ;  /* 0x0000000603087211 */ /* 0x000fe200078f18ff */
[----:B------:R-:W-:Y:S01]  /*1520*/  IMAD.SHL.U32 R2, R14, 0x4, RZ ;  /* 0x000000040e027824 */ /* 0x000fe200078e00ff */
[----:B------:R-:W-:Y:S01]  /*1530*/  LOP3.LUT R3, R0, 0xfffffffe, RZ, 0xc0, !PT ;  /* 0xfffffffe00037812 */ /* 0x000fe200078ec0ff */
[----:B-1----:R-:W-:Y:S01]  /*1540*/  IMAD R0, R20, UR6, RZ ;  /* 0x0000000614007c24 */ /* 0x002fe2000f8e02ff */
[----:B------:R-:W-:Y:S01]  /*1550*/  LOP3.LUT R9, R8, 0xfffffff8, RZ, 0xc0, !PT ;  /* 0xfffffff808097812 */ /* 0x000fe200078ec0ff */
[----:B------:R-:W-:Y:S01]  /*1560*/  IMAD R11, R12, 0x4, R11 ;  /* 0x000000040c0b7824 */ /* 0x000fe200078e020b */
[----:B------:R-:W-:Y:S01]  /*1570*/  SHF.R.S32.HI R7, RZ, 0x5, R7 ;  /* 0x00000005ff077819 */ /* 0x000fe20000011407 */
[----:B------:R-:W-:Y:S01]  /*1580*/  IMAD.IADD R4, R4, 0x1, -R3 ;  /* 0x0000000104047824 */ /* 0x000fe200078e0a03 */
[----:B------:R-:W-:Y:S01]  /*1590*/  SHF.R.S32.HI R3, RZ, 0x1f, R2 ;  /* 0x0000001fff037819 */ /* 0x000fe20000011402 */
[----:B------:R-:W-:-:S02]  /*15a0*/  IMAD.IADD R18, R6, 0x1, -R9 ;  /* 0x0000000106127824 */ /* 0x000fc400078e0a09 */
[----:B------:R-:W-:Y:S01]  /*15b0*/  IMAD R9, R21, UR5, R0 ;  /* 0x0000000515097c24 */ /* 0x000fe2000f8e0200 */
[----:B------:R-:W-:Y:S01]  /*15c0*/  IADD3.X R0, R13, UR7, RZ, PT, !PT ;  /* 0x000000070d007c10 */ /* 0x000fe2000bffe4ff */
[----:B------:R-:W-:Y:S01]  /*15d0*/  IMAD.WIDE.U32 R2, R20, UR5, R2 ;  /* 0x0000000514027c25 */ /* 0x000fe2000f8e0002 */
[----:B------:R-:W-:-:S03]  /*15e0*/  USHF.R.S32.HI UR5, URZ, 0x1f, UR4 ;  /* 0x0000001f3f057899 */ /* 0x000fc60008011404 */
[----:B------:R-:W-:Y:S02]  /*15f0*/  IMAD.IADD R3, R3, 0x1, R9 ;  /* 0x0000000103037824 */ /* 0x000fe400078e0209 */
[----:B------:R-:W-:Y:S02]  /*1600*/  IMAD.SHL.U32 R229, R11, 0x2, RZ ;  /* 0x000000020be57824 */ /* 0x000fe400078e00ff */
[----:B----4-:R-:W-:Y:S02]  /*1610*/  IMAD R6, R230, UR5, RZ ;  /* 0x00000005e6067c24 */ /* 0x010fe4000f8e02ff */
[----:B------:R-:W-:Y:S01]  /*1620*/  IMAD R18, R7, 0x10, R18 ;  /* 0x0000001007127824 */ /* 0x000fe200078e0212 */
[----:B------:R-:W-:Y:S01]  /*1630*/  IADD3 R232, R0, -R232, -R229 ;  /* 0x800000e800e87210 */ /* 0x000fe20007ffe8e5 */
[----:B------:R-:W-:Y:S01]  /*1640*/  IMAD R235, R231, UR4, R6 ;  /* 0x00000004e7eb7c24 */ /* 0x000fe2000f8e0206 */
[----:B------:R-:W-:Y:S01]  /*1650*/  IADD3 R233, -R229, UR7, R13 ;  /* 0x00000007e5e97c10 */ /* 0x000fe2000fffe10d */
[----:B------:R-:W-:Y:S01]  /*1660*/  IMAD.WIDE.U32 R230, R230, UR4, R2 ;  /* 0x00000004e6e67c25 */ /* 0x000fe2000f8e0002 */
[----:B------:R-:W-:-:S03]  /*1670*/  ULOP3.LUT UR4, UR8, 0x1, URZ, 0xfc, !UPT ;  /* 0x0000000108047892 */ /* 0x000fc6000f8efc3f */
[----:B------:R-:W-:Y:S02]  /*1680*/  IMAD.SHL.U32 R0, R10, 0x8, RZ ;  /* 0x000000080a007824 */ /* 0x000fe400078e00ff */
[----:B------:R-:W-:Y:S02]  /*1690*/  IMAD.MOV.U32 R3, RZ, RZ, R5 ;  /* 0x000000ffff037224 */ /* 0x000fe400078e0005 */
[----:B------:R-:W-:Y:S01]  /*16a0*/  IMAD.U32 R236, RZ, RZ, UR4 ;  /* 0x00000004ffec7e24 */ /* 0x000fe2000f8e00ff */
[----:B------:R-:W-:Y:S01]  /*16b0*/  UMOV UR4, URZ ;  /* 0x0000003f00047c82 */ /* 0x000fe20008000000 */
[----:B------:R-:W-:Y:S02]  /*16c0*/  IMAD.MOV.U32 R2, RZ, RZ, RZ ;  /* 0x000000ffff027224 */ /* 0x000fe400078e00ff */
[----:B------:R-:W-:Y:S02]  /*16d0*/  IMAD R0, R0, 0x2, R17 ;  /* 0x0000000200007824 */ /* 0x000fe400078e0211 */
[----:B------:R-:W-:-:S02]  /*16e0*/  IMAD.IADD R229, R13, 0x1, -R229 ;  /* 0x000000010de57824 */ /* 0x000fc400078e0ae5 */
[----:B------:R-:W-:Y:S02]  /*16f0*/  IMAD.IADD R235, R231, 0x1, R235 ;  /* 0x00000001e7eb7824 */ /* 0x000fe400078e02eb */
[----:B------:R-:W-:-:S07]  /*1700*/  IMAD.U32 R228, RZ, RZ, UR4 ;  /* 0x00000004ffe47e24 */ /* 0x000fce000f8e00ff */
.L_x_330:
[----:B------:R-:W-:-:S13]  /*1710*/  R2UR UR4, R236 ;  /* 0x00000000ec0472ca */ /* 0x000fda00000e0000 */
[----:B------:R-:W-:-:S06]  /*1720*/  UISETP.NE.AND UP1, UPT, UR4, 0x3, UPT ;  /* 0x000000030400788c */ /* 0x000fcc000bf25270 */
[----:B------:R-:W-:-:S13]  /*1730*/  PLOP3.LUT P0, PT, PT, PT, UP1, 0x40, 0x0 ;  /* 0x000000000000781c */ /* 0x000fda0003f0e818 */
[----:B-1----:R-:W-:Y:S05]  /*1740*/  @P0 BRA `(.L_x_312) ;  /* 0x0000000000040947 */ /* 0x002fea0003800000 */
[----:B------:R-:W-:Y:S01]  /*1750*/  BPT.TRAP 0x1 ;  /* 0x000000040000795c */ /* 0x000fe20000300000 */
.L_x_312:
[----:B------:R-:W-:Y:S01]  /*1760*/  PLOP3.LUT P1, PT, PT, PT, UP1, 0x40, 0x0 ;  /* 0x000000000000781c */ /* 0x000fe20003f2e818 */
[----:B------:R-:W-:Y:S01]  /*1770*/  IMAD R16, R2, 0x8, R17 ;  /* 0x0000000802107824 */ /* 0x000fe200078e0211 */
[----:B------:R-:W-:-:S04]  /*1780*/  SHF.L.U32 R9, R19, 0x1f, RZ ;  /* 0x0000001f13097819 */ /* 0x000fc800000006ff */
[----:B------:R1:W2:Y:S07]  /*1790*/  SYNCS.PHASECHK.TRANS64.TRYWAIT P0, [R16+URZ+0x31810], R9 ;  /* 0x03181009100075a7 */ /* 0x0002ae000800017f */
[----:B------:R-:W-:Y:S05]  /*17a0*/  @P1 BRA `(.L_x_313) ;  /* 0x0000000000041947 */ /* 0x000fea0003800000 */
[----:B------:R-:W-:Y:S01]  /*17b0*/  BPT.TRAP 0x1 ;  /* 0x000000040000795c */ /* 0x000fe20000300000 */
.L_x_313:
[----:B------:R-:W-:Y:S02]  /*17c0*/  VIADD R5, R17, 0x14100 ;  /* 0x0001410011057836 */ /* 0x000fe40000000000 */
[----:B------:R-:W-:-:S03]  /*17d0*/  IMAD R7, R4, 0x400, R17 ;  /* 0x0000040004077824 */ /* 0x000fc600078e0211 */
[----:B------:R-:W-:Y:S02]  /*17e0*/  SHF.R.U32.HI R5, RZ, 0x4, R5 ;  /* 0x00000004ff057819 */ /* 0x000fe40000011605 */
[----:B------:R-:W-:Y:S02]  /*17f0*/  SHF.R.U32.HI R6, RZ, 0x4, R7 ;  /* 0x00000004ff067819 */ /* 0x000fe40000011607 */
[----:B------:R-:W-:Y:S02]  /*1800*/  LOP3.LUT R5, R5, 0x3fff, RZ, 0xc0, !PT ;  /* 0x00003fff05057812 */ /* 0x000fe400078ec0ff */
[----:B------:R-:W-:Y:S02]  /*1810*/  LOP3.LUT R6, R6, 0x3fff, RZ, 0xc0, !PT ;  /* 0x00003fff06067812 */ /* 0x000fe400078ec0ff */
[----:B------:R-:W-:Y:S02]  /*1820*/  LOP3.LUT R11, R5, 0x10000, RZ, 0xfc, !PT ;  /* 0x00010000050b7812 */ /* 0x000fe400078efcff */
[----:B------:R-:W-:-:S03]  /*1830*/  LOP3.LUT R5, R6, 0x10000, RZ, 0xfc, !PT ;  /* 0x0001000006057812 */ /* 0x000fc600078efcff */
[----:B------:R-:W-:Y:S01]  /*1840*/  IMAD R6, R2, 0x800, R11 ;  /* 0x0000080002067824 */ /* 0x000fe200078e020b */
[----:B--2---:R-:W-:Y:S06]  /*1850*/  @P0 BRA `(.L_x_314) ;  /* 0x0000000000080947 */ /* 0x004fec0003800000 */
[----:B------:R-:W2:Y:S02]  /*1860*/  SYNCS.PHASECHK.TRANS64.TRYWAIT P0, [R16+URZ+0x31810], R9 ;  /* 0x03181009100075a7 */ /* 0x000ea4000800017f */
[----:B--2---:R-:W-:Y:S05]  /*1870*/  @!P0 BRA `(.L_x_315) ;  /* 0x000000dc008c8947 */ /* 0x004fea0003800000 */
.L_x_314:
[C---:B------:R-:W-:Y:S01]  /*1880*/  R2UR UR6, R5.reuse ;  /* 0x00000000050672ca */ /* 0x040fe200000e0000 */
[----:B------:R-:W-:Y:S01]  /*1890*/  WARPGROUP.ARRIVE ;  /* 0x00000000000079c5 */ /* 0x000fe20000000000 */
[----:B------:R-:W-:Y:S01]  /*18a0*/  R2UR UR4, R6 ;  /* 0x00000000060472ca */ /* 0x000fe200000e0000 */
[----:B------:R-:W-:Y:S01]  /*18b0*/  UMOV UR7, 0x40000000 ;  /* 0x4000000000077882 */ /* 0x000fe20000000000 */
[----:B------:R-:W-:Y:S01]  /*18c0*/  UMOV UR5, 0x40000040 ;  /* 0x4000004000057882 */ /* 0x000fe20000000000 */
[C---:B------:R-:W-:Y:S01]  /*18d0*/  VIADD R8, R5.reuse, 0x80 ;  /* 0x0000008005087836 */ /* 0x040fe20000000000 */
[----:B------:R-:W-:Y:S01]  /*18e0*/  PLOP3.LUT P0, PT, PT, PT, UP1, 0x40, 0x0 ;  /* 0x000000000000781c */ /* 0x000fe20003f0e818 */
[----:B-12---:R-:W-:-:S03]  /*18f0*/  VIADD R9, R5, 0x100 ;  /* 0x0000010005097836 */ /* 0x006fc60000000000 */
[----:B------:R-:W-:Y:S01]  /*1900*/  R2UR UR8, R8 ;  /* 0x00000000080872ca */ /* 0x000fe200000e0000 */
[----:B------:R-:W-:Y:S01]  /*1910*/  VIADD R8, R5, 0x180 ;  /* 0x0000018005087836 */ /* 0x000fe20000000000 */
        /* <DEDUP_REMOVED lines=554> */
[----:B------:R-:W-:Y:S02]  /*3bc0*/  VIADD R5, R5, 0x986 ;  /* 0x0000098605057836 */ /* 0x000fe40000000000 */
[----:B------:R-:W-:Y:S01]  /*3bd0*/  IMAD R6, R2, 0x40, R18 ;  /* 0x0000004002067824 */ /* 0x000fe200078e0212 */
[----:B------:R-:W-:Y:S02]  /*3be0*/  R2UR UR10, R8 ;  /* 0x00000000080a72ca */ /* 0x000fe400000e0000 */
[----:B------:R-:W-:Y:S01]  /*3bf0*/  R2UR UR11, R5 ;  /* 0x00000000050b72ca */ /* 0x000fe200000e0000 */
[----:B------:R-:W-:Y:S01]  /*3c00*/  IMAD R8, R6, 0x4, R17 ;  /* 0x0000000406087824 */ /* 0x000fe200078e0211 */
[----:B------:R-:W-:-:S02]  /*3c10*/  WARPGROUP.DEPBAR.LE gsb0, 0x0 ;  /* 0x00008000000079c5 */ /* 0x000fc40000010000 */
        /* <DEDUP_REMOVED lines=25> */
[----:B------:R-:W-:Y:S05]  /*3db0*/  @P0 BRA `(.L_x_316) ;  /* 0x0000000000040947 */ /* 0x000fea0003800000 */
[----:B------:R-:W-:Y:S01]  /*3dc0*/  BPT.TRAP 0x1 ;  /* 0x000000040000795c */ /* 0x000fe20000300000 */
.L_x_316:
[----:B------:R-:W-:Y:S02]  /*3dd0*/  R2UR UR4, R228 ;  /* 0x00000000e40472ca */ /* 0x000fe400000e0000 */
[----:B------:R-:W-:-:S11]  /*3de0*/  PLOP3.LUT P1, PT, PT, PT, UP1, 0x40, 0x0 ;  /* 0x000000000000781c */ /* 0x000fd60003f2e818 */
[----:B------:R-:W-:-:S05]  /*3df0*/  IMAD.U32 R10, RZ, RZ, UR4 ;  /* 0x00000004ff0a7e24 */ /* 0x000fca000f8e00ff */
[----:B------:R-:W-:-:S04]  /*3e00*/  SHF.L.U32 R10, R10, 0x1f, RZ ;  /* 0x0000001f0a0a7819 */ /* 0x000fc800000006ff */
[----:B------:R4:W1:Y:S01]  /*3e10*/  SYNCS.PHASECHK.TRANS64.TRYWAIT P0, [R17+URZ+0x31830], R10 ;  /* 0x0318300a110075a7 */ /* 0x000862000800017f */
[----:B------:R-:W-:Y:S05]  /*3e20*/  @P1 BRA `(.L_x_317) ;  /* 0x0000000000041947 */ /* 0x000fea0003800000 */
[----:B------:R-:W-:Y:S01]  /*3e30*/  BPT.TRAP 0x1 ;  /* 0x000000040000795c */ /* 0x000fe20000300000 */
.L_x_317:
[----:B------:R-:W-:Y:S02]  /*3e40*/  VIADD R7, R7, 0xa000 ;  /* 0x0000a00007077836 */ /* 0x000fe40000000000 */
[----:B-1----:R-:W-:-:S03]  /*3e50*/  VIADD R8, R17, 0x24100 ;  /* 0x0002410011087836 */ /* 0x002fc60000000000 */
[----:B------:R-:W-:Y:S02]  /*3e60*/  SHF.R.U32.HI R7, RZ, 0x4, R7 ;  /* 0x00000004ff077819 */ /* 0x000fe40000011607 */
[----:B------:R-:W-:Y:S02]  /*3e70*/  SHF.R.U32.HI R8, RZ, 0x4, R8 ;  /* 0x00000004ff087819 */ /* 0x000fe40000011608 */
[----:B------:R-:W-:Y:S02]  /*3e80*/  LOP3.LUT R7, R7, 0x3fff, RZ, 0xc0, !PT ;  /* 0x00003fff07077812 */ /* 0x000fe400078ec0ff */
[----:B------:R-:W-:Y:S02]  /*3e90*/  LOP3.LUT R8, R8, 0x3fff, RZ, 0xc0, !PT ;  /* 0x00003fff08087812 */ /* 0x000fe400078ec0ff */
[----:B------:R-:W-:Y:S02]  /*3ea0*/  LOP3.LUT R22, R7, 0x10000, RZ, 0xfc, !PT ;  /* 0x0001000007167812 */ /* 0x000fe400078efcff */
[----:B------:R-:W-:Y:S01]  /*3eb0*/  LOP3.LUT R20, R8, 0x10000, RZ, 0xfc, !PT ;  /* 0x0001000008147812 */ /* 0x000fe200078efcff */
[----:B------:R-:W-:Y:S06]  /*3ec0*/  @P0 BRA `(.L_x_318) ;  /* 0x0000000000080947 */ /* 0x000fec0003800000 */
[----:B------:R-:W1:Y:S02]  /*3ed0*/  SYNCS.PHASECHK.TRANS64.TRYWAIT P0, [R17+URZ+0x31830], R10 ;  /* 0x0318300a110075a7 */ /* 0x000e64000800017f */
[----:B-1----:R-:W-:Y:S05]  /*3ee0*/  @!P0 BRA `(.L_x_319) ;  /* 0x000000b800048947 */ /* 0x002fea0003800000 */
.L_x_318:
[----:B------:R-:W-:Y:S01]  /*3ef0*/  R2UR UR4, R20 ;  /* 0x00000000140472ca */ /* 0x000fe200000e0000 */
[----:B------:R-:W-:Y:S01]  /*3f00*/  WARPGROUP.ARRIVE ;  /* 0x00000000000079c5 */ /* 0x000fe20000000000 */
[C---:B------:R-:W-:Y:S01]  /*3f10*/  R2UR UR6, R22.reuse ;  /* 0x00000000160672ca */ /* 0x040fe200000e0000 */
[----:B------:R-:W-:Y:S01]  /*3f20*/  UMOV UR5, 0x40000040 ;  /* 0x4000004000057882 */ /* 0x000fe20000000000 */
[----:B------:R-:W-:Y:S01]  /*3f30*/  UMOV UR7, 0x40000000 ;  /* 0x4000000000077882 */ /* 0x000fe20000000000 */
[C---:B------:R-:W-:Y:S02]  /*3f40*/  VIADD R7, R22.reuse, 0x80 ;  /* 0x0000008016077836 */ /* 0x040fe40000000000 */
[C---:B------:R-:W-:Y:S02]  /*3f50*/  VIADD R8, R22.reuse, 0x180 ;  /* 0x0000018016087836 */ /* 0x040fe40000000000 */
[C---:B------:R-:W-:Y:S01]  /*3f60*/  VIADD R9, R22.reuse, 0x200 ;  /* 0x0000020016097836 */ /* 0x040fe20000000000 */
[----:B------:R-:W-:Y:S01]  /*3f70*/  R2UR UR8, R7 ;  /* 0x00000000070872ca */ /* 0x000fe200000e0000 */
[----:B------:R-:W-:Y:S01]  /*3f80*/  VIADD R7, R22, 0x100 ;  /* 0x0000010016077836 */ /* 0x000fe20000000000 */
[----:B------:R-:W-:Y:S01]  /*3f90*/  R2UR UR10, R8 ;  /* 0x00000000080a72ca */ /* 0x000fe200000e0000 */
[----:B----4-:R-:W-:Y:S01]  /*3fa0*/  VIADD R10, R22, 0x2 ;  /* 0x00000002160a7836 */ /* 0x010fe20000000000 */
[----:B------:R-:W-:Y:S01]  /*3fb0*/  R2UR UR11, R9 ;  /* 0x00000000090b72ca */ /* 0x000fe200000e0000 */
[----:B------:R-:W-:Y:S01]  /*3fc0*/  HGMMA.64x8x16.F32 R44, gdesc[UR4], RZ, !UPT, gsb0 ;  /* 0x00000000042c79f0 */ /* 0x000fe2000c0008ff */
[----:B------:R-:W-:Y:S01]  /*3fd0*/  UMOV UR7, 0x40000000 ;  /* 0x4000000000077882 */ /* 0x000fe20000000000 */
[----:B------:R-:W-:Y:S01]  /*3fe0*/  R2UR UR9, R7 ;  /* 0x00000000070972ca */ /* 0x000fe200000e0000 */
[----:B------:R-:W-:Y:S01]  /*3ff0*/  VIADD R7, R20, 0x2 ;  /* 0x0000000214077836 */ /* 0x000fe20000000000 */
[----:B------:R-:W-:Y:S01]  /*4000*/  R2UR UR12, R10 ;  /* 0x000000000a0c72ca */ /* 0x000fe200000e0000 */
[----:B------:R-:W-:-:S02]  /*4010*/  VIADD R8, R20, 0x604 ;  /* 0x0000060414087836 */ /* 0x000fc40000000000 */
[C---:B------:R-:W-:Y:S01]  /*4020*/  VIADD R10, R22.reuse, 0x804 ;  /* 0x00000804160a7836 */ /* 0x040fe20000000000 */
[----:B------:R-:W-:Y:S01]  /*4030*/  UMOV UR6, UR8 ;  /* 0x0000000800067c82 */ /* 0x000fe20008000000 */
[----:B------:R-:W-:Y:S01]  /*4040*/  R2UR UR8, R7 ;  /* 0x00000000070872ca */ /* 0x000fe200000e0000 */
[C---:B------:R-:W-:Y:S02]  /*4050*/  VIADD R7, R22.reuse, 0x82 ;  /* 0x0000008216077836 */ /* 0x040fe40000000000 */
[C---:B------:R-:W-:Y:S02]  /*4060*/  VIADD R11, R22.reuse, 0x884 ;  /* 0x00000884160b7836 */ /* 0x040fe40000000000 */
[C---:B------:R-:W-:Y:S02]  /*4070*/  VIADD R12, R22.reuse, 0x904 ;  /* 0x00000904160c7836 */ /* 0x040fe40000000000 */
[----:B------:R-:W-:Y:S02]  /*4080*/  VIADD R13, R22, 0x984 ;  /* 0x00000984160d7836 */ /* 0x000fe40000000000 */
[----:B------:R-:W-:-:S02]  /*4090*/  VIADD R21, R20, 0x606 ;  /* 0x0000060614157836 */ /* 0x000fc40000000000 */
[----:B------:R-:W-:Y:S01]  /*40a0*/  VIADD R23, R22, 0x806 ;  /* 0x0000080616177836 */ /* 0x000fe20000000000 */
        /* <DEDUP_REMOVED lines=471> */
[----:B------:R-:W-:Y:S02]  /*5e20*/  WARPGROUP.DEPBAR.LE gsb0, 0x0 ;  /* 0x00008000000079c5 */ /* 0x000fe40000010000 */
[----:B------:R-:W-:-:S06]  /*5e30*/  WARPGROUP.ARRIVE ;  /* 0x00000000000079c5 */ /* 0x000fcc0000000000 */
[----:B------:R-:W-:Y:S01]  /*5e40*/  HGMMA.64x8x16.F32 R48, gdesc[UR4], R48, gsb0 ;  /* 0x00000000043079f0 */ /* 0x000fe20008000830 */
[----:B------:R-:W-:Y:S01]  /*5e50*/  UMOV UR6, UR8 ;  /* 0x0000000800067c82 */ /* 0x000fe20008000000 */
[----:B------:R-:W-:Y:S01]  /*5e60*/  UMOV UR7, 0x40000000 ;  /* 0x4000000000077882 */ /* 0x000fe20000000000 */
[----:B------:R-:W-:Y:S02]  /*5e70*/  ULDC UR8, c[0x0][0x75c] ;  /* 0x0001d70000087ab9 */ /* 0x000fe40000000800 */
        /* <DEDUP_REMOVED lines=8> */
[----:B------:R1:W4:Y:S01]  /*5f00*/  MUFU.TANH R20, R33 ;  /* 0x0000002100147308 */ /* 0x0003220000002400 */
[----:B------:R-:W-:Y:S01]  /*5f10*/  FMUL.FTZ R15, R32, UR8 ;  /* 0x00000008200f7c20 */ /* 0x000fe20008410000 */
[----:B------:R-:W-:Y:S01]  /*5f20*/  FMUL.FTZ R26, R37, UR8 ;  /* 0x00000008251a7c20 */ /* 0x000fe20008410000 */
[----:B------:R-:W-:Y:S01]  /*5f30*/  FMUL.FTZ R31, R42, UR8 ;  /* 0x000000082a1f7c20 */ /* 0x000fe20008410000 */
[----:B------:R-:W-:Y:S01]  /*5f40*/  FMUL.FTZ R34, R34, UR8 ;  /* 0x0000000822227c20 */ /* 0x000fe20008410000 */
[----:B------:R-:W-:Y:S01]  /*5f50*/  FMUL.FTZ R35, R35, UR8 ;  /* 0x0000000823237c20 */ /* 0x000fe20008410000 */
[----:B------:R-:W-:-:S02]  /*5f60*/  IMAD R25, R3, 0x40, R18 ;  /* 0x0000004003197824 */ /* 0x000fc400078e0212 */
[----:B------:R-:W2:Y:S01]  /*5f70*/  MUFU.TANH R8, R8 ;  /* 0x0000000800087308 */ /* 0x000ea20000002400 */
[----:B-1----:R-:W-:-:S07]  /*5f80*/  FMUL.FTZ R33, R43, UR8 ;  /* 0x000000082b217c20 */ /* 0x002fce0008410000 */
[----:B------:R-:W1:Y:S08]  /*5f90*/  MUFU.TANH R9, R9 ;  /* 0x0000000900097308 */ /* 0x000e700000002400 */
[----:B------:R-:W1:Y:S08]  /*5fa0*/  MUFU.TANH R14, R14 ;  /* 0x0000000e000e7308 */ /* 0x000e700000002400 */
[----:B------:R-:W1:Y:S01]  /*5fb0*/  MUFU.TANH R15, R15 ;  /* 0x0000000f000f7308 */ /* 0x000e620000002400 */
[----:B------:R-:W-:-:S02]  /*5fc0*/  WARPGROUP.DEPBAR.LE gsb0, 0x0 ;  /* 0x00008000000079c5 */ /* 0x000fc40000010000 */
[----:B------:R-:W-:-:S05]  /*5fd0*/  WARPGROUP.ARRIVE ;  /* 0x00000000000079c5 */ /* 0x000fca0000000000 */
[----:B------:R-:W1:Y:S01]  /*5fe0*/  MUFU.TANH R26, R26 ;  /* 0x0000001a001a7308 */ /* 0x000e620000002400 */
[----:B------:R-:W-:Y:S01]  /*5ff0*/  HGMMA.64x8x16.F32 R52, gdesc[UR4], R52, gsb0 ;  /* 0x00000000043479f0 */ /* 0x000fe20008000834 */
[----:B------:R-:W-:Y:S01]  /*6000*/  UMOV UR6, UR9 ;  /* 0x0000000900067c82 */ /* 0x000fe20008000000 */
[----:B------:R-:W-:Y:S01]  /*6010*/  UMOV UR7, 0x40000000 ;  /* 0x4000000000077882 */ /* 0x000fe20000000000 */
[----:B------:R-:W-:Y:S01]  /*6020*/  R2UR UR9, R7 ;  /* 0x00000000070972ca */ /* 0x000fe200000e0000 */
[----:B------:R-:W-:-:S03]  /*6030*/  VIADD R7, R22, 0x902 ;  /* 0x0000090216077836 */ /* 0x000fc60000000000 */
[----:B------:R-:W1:Y:S08]  /*6040*/  MUFU.TANH R31, R31 ;  /* 0x0000001f001f7308 */ /* 0x000e700000002400 */
[----:B------:R-:W1:Y:S01]  /*6050*/  MUFU.TANH R33, R33 ;  /* 0x0000002100217308 */ /* 0x000e620000002400 */
        /* <DEDUP_REMOVED lines=10> */
[----:B------:R-:W-:Y:S01]  /*6100*/  FMUL.FTZ R7, R24, UR8 ;  /* 0x0000000818077c20 */ /* 0x000fe20008410000 */
[----:B------:R-:W-:-:S05]  /*6110*/  VIADD R24, R22, 0x886 ;  /* 0x0000088616187836 */ /* 0x000fca0000000000 */
[----:B------:R-:W1:Y:S01]  /*6120*/  MUFU.TANH R7, R7 ;  /* 0x0000000700077308 */ /* 0x000e620000002400 */
[----:B------:R-:W-:Y:S02]  /*6130*/  WARPGROUP.DEPBAR.LE gsb0, 0x0 ;  /* 0x00008000000079c5 */ /* 0x000fe40000010000 */
[----:B------:R-:W-:-:S06]  /*6140*/  WARPGROUP.ARRIVE ;  /* 0x00000000000079c5 */ /* 0x000fcc0000000000 */
[----:B------:R-:W-:Y:S01]  /*6150*/  HGMMA.64x8x16.F32 R220, gdesc[UR4], R220, gsb0 ;  /* 0x0000000004dc79f0 */ /* 0x000fe200080008dc */
[----:B------:R-:W-:Y:S01]  /*6160*/  UMOV UR6, UR11 ;  /* 0x0000000b00067c82 */ /* 0x000fe20008000000 */
[----:B------:R-:W-:Y:S01]  /*6170*/  UMOV UR7, 0x40000000 ;  /* 0x4000000000077882 */ /* 0x000fe20000000000 */
[----:B------:R-:W-:Y:S01]  /*6180*/  UMOV UR4, UR12 ;  /* 0x0000000c00047c82 */ /* 0x000fe20008000000 */
[----:B------:R-:W-:Y:S01]  /*6190*/  UMOV UR5, 0x40000040 ;  /* 0x4000004000057882 */ /* 0x000fe20000000000 */
[----:B------:R-:W-:Y:S02]  /*61a0*/  R2UR UR11, R12 ;  /* 0x000000000c0b72ca */ /* 0x000fe400000e0000 */
[----:B------:R-:W-:Y:S01]  /*61b0*/  R2UR UR12, R13 ;  /* 0x000000000d0c72ca */ /* 0x000fe200000e0000 */
[----:B------:R5:W1:Y:S08]  /*61c0*/  MUFU.TANH R12, R29 ;  /* 0x0000001d000c7308 */ /* 0x000a700000002400 */
[----:B------:R3:W1:Y:S01]  /*61d0*/  MUFU.TANH R13, R30 ;  /* 0x0000001e000d7308 */ /* 0x0006620000002400 */
[----:B-----5:R-:W-:-:S07]  /*61e0*/  FMUL.FTZ R29, R40, UR8 ;  /* 0x00000008281d7c20 */ /* 0x020fce0008410000 */
[----:B------:R-:W1:Y:S01]  /*61f0*/  MUFU.TANH R29, R29 ;  /* 0x0000001d001d7308 */ /* 0x000e620000002400 */
[----:B---3--:R-:W-:-:S07]  /*6200*/  FMUL.FTZ R30, R41, UR8 ;  /* 0x00000008291e7c20 */ /* 0x008fce0008410000 */
[----:B------:R-:W3:Y:S01]  /*6210*/  MUFU.TANH R30, R30 ;  /* 0x0000001e001e7308 */ /* 0x000ee20000002400 */
        /* <DEDUP_REMOVED lines=10> */
[----:B------:R-:W-:Y:S02]  /*62c0*/  R2UR UR9, R10 ;  /* 0x000000000a0972ca */ /* 0x000fe400000e0000 */
[----:B------:R5:W1:Y:S02]  /*62d0*/  MUFU.TANH R10, R27 ;  /* 0x0000001b000a7308 */ /* 0x000a640000002400 */
[----:B-----5:R-:W-:-:S06]  /*62e0*/  FMUL.FTZ R27, R38, UR8 ;  /* 0x00000008261b7c20 */ /* 0x020fcc0008410000 */
[----:B------:R-:W1:Y:S01]  /*62f0*/  MUFU.TANH R27, R27 ;  /* 0x0000001b001b7308 */ /* 0x000e620000002400 */
        /* <DEDUP_REMOVED lines=41> */
[----:B------:R-:W-:-:S06]  /*6590*/  FMUL.FTZ R23, R36, UR8 ;  /* 0x0000000824177c20 */ /* 0x000fcc0008410000 */
[----:B------:R-:W1:Y:S01]  /*65a0*/  MUFU.TANH R23, R23 ;  /* 0x0000001700177308 */ /* 0x000e620000002400 */
        /* <DEDUP_REMOVED lines=9> */
[----:B------:R-:W-:Y:S01]  /*6640*/  R2UR UR4, R21 ;  /* 0x00000000150472ca */ /* 0x000fe200000e0000 */
[----:B------:R-:W-:Y:S01]  /*6650*/  VIADD R21, R22, 0x786 ;  /* 0x0000078616157836 */ /* 0x000fe20000000000 */
[----:B------:R-:W-:Y:S01]  /*6660*/  UMOV UR5, 0x40000040 ;  /* 0x4000004000057882 */ /* 0x000fe20000000000 */
[----:B------:R-:W-:Y:S01]  /*6670*/  UMOV UR7, 0x40000000 ;  /* 0x4000000000077882 */ /* 0x000fe20000000000 */
[----:B------:R1:W1:Y:S02]  /*6680*/  MUFU.TANH R22, R35 ;  /* 0x0000002300167308 */ /* 0x0002640000002400 */
[----:B------:R-:W-:-:S06]  /*6690*/  R2UR UR6, R21 ;  /* 0x00000000150672ca */ /* 0x000fcc00000e0000 */
[----:B------:R1:W1:Y:S01]  /*66a0*/  MUFU.TANH R21, R34 ;  /* 0x0000002200157308 */ /* 0x0002620000002400 */
        /* <DEDUP_REMOVED lines=23> */
[----:B------:R-:W-:Y:S01]  /*6820*/  ULDC UR6, c[0x0][0x750] ;  /* 0x0001d40000067ab9 */ /* 0x000fe20000000800 */
[----:B------:R-:W-:Y:S01]  /*6830*/  ULDC.64 UR4, c[0x0][0x748] ;  /* 0x0001d20000047ab9 */ /* 0x000fe20000000a00 */
[----:B------:R-:W-:Y:S01]  /*6840*/  UISETP.GE.AND UP0, UPT, UR6, 0x1, UPT ;  /* 0x000000010600788c */ /* 0x000fe2000bf06270 */
[----:B------:R-:W-:Y:S01]  /*6850*/  VIADD R24, R232, UR5 ;  /* 0x00000005e8187c36 */ /* 0x000fe20008000000 */
[----:B------:R-:W-:-:S04]  /*6860*/  ULOP3.LUT UR4, URZ, UR4, URZ, 0x33, !UPT ;  /* 0x000000043f047292 */ /* 0x000fc8000f8e333f */
[----:B------:R-:W-:Y:S02]  /*6870*/  PLOP3.LUT P1, PT, PT, PT, UP0, 0x80, 0x0 ;  /* 0x000000000000781c */ /* 0x000fe40003f2f008 */
[----:B------:R-:W-:Y:S01]  /*6880*/  VIADD R32, R232, UR4 ;  /* 0x00000004e8207c36 */ /* 0x000fe20008000000 */
[----:B------:R-:W-:-:S03]  /*6890*/  VIADDMNMX R39, R25, R24, R233, PT ;  /* 0x0000001819277246 */ /* 0x000fc600038001e9 */
[----:B------:R-:W-:Y:S01]  /*68a0*/  IMAD.IADD R42, R25, 0x1, R32 ;  /* 0x00000001192a7824 */ /* 0x000fe200078e0220 */
[----:B------:R-:W-:-:S06]  /*68b0*/  WARPGROUP.DEPBAR.LE gsb0, 0x0 ;  /* 0x00008000000079c5 */ /* 0x000fcc0000010000 */
[----:B-1234-:R-:W-:Y:S05]  /*68c0*/  @!P1 BRA `(.L_x_320) ;  /* 0x0000000000649947 */ /* 0x01efea0003800000 */
[----:B------:R-:W1:Y:S01]  /*68d0*/  LDC R34, c[0x0][0x280] ;  /* 0x0000a000ff227b82 */ /* 0x000e620000000800 */
[----:B------:R-:W-:Y:S01]  /*68e0*/  ULDC UR4, c[0x0][0x290] ;  /* 0x0000a40000047ab9 */ /* 0x000fe20000000800 */
[----:B------:R-:W-:Y:S01]  /*68f0*/  BSSY B0, `(.L_x_321) ;  /* 0x0000013000007945 */ /* 0x000fe20003800000 */
[----:B-1----:R-:W-:-:S04]  /*6900*/  IADD3 R34, R25, UR4, -R34 ;  /* 0x0000000419227c10 */ /* 0x002fc8000fffe822 */
[----:B------:R-:W-:-:S13]  /*6910*/  ISETP.GT.AND P0, PT, R34, -0x1, PT ;  /* 0xffffffff2200780c */ /* 0x000fda0003f04270 */
[----:B------:R-:W-:Y:S05]  /*6920*/  @P0 BRA `(.L_x_322) ;  /* 0x0000000000240947 */ /* 0x000fea0003800000 */
[----:B------:R-:W-:Y:S01]  /*6930*/  UISETP.NE.AND UP0, UPT, UR6, 0x1, UPT ;  /* 0x000000010600788c */ /* 0x000fe2000bf05270 */
[----:B------:R-:W-:-:S05]  /*6940*/  LOP3.LUT R34, RZ, R34, RZ, 0x33, !PT ;  /* 0x00000022ff227212 */ /* 0x000fca00078e33ff */
[----:B------:R-:W-:-:S05]  /*6950*/  PLOP3.LUT P0, PT, PT, PT, UP0, 0x80, 0x0 ;  /* 0x000000000000781c */ /* 0x000fca0003f0f008 */
[----:B------:R-:W-:-:S08]  /*6960*/  @UP0 ULDC UR4, c[0x0][0x754] ;  /* 0x0001d50000040ab9 */ /* 0x000fd00000000800 */
[----:B------:R-:W-:Y:S01]  /*6970*/  @P0 IMAD.HI.U32 R35, R34, UR4, RZ ;  /* 0x0000000422230c27 */ /* 0x000fe2000f8e00ff */
[----:B------:R-:W-:-:S04]  /*6980*/  @UP0 ULDC UR4, c[0x0][0x758] ;  /* 0x0001d60000040ab9 */ /* 0x000fc80000000800 */
[----:B------:R-:W-:-:S04]  /*6990*/  @P0 SHF.R.U32.HI R34, RZ, UR4, R35 ;  /* 0x00000004ff220c19 */ /* 0x000fc80008011623 */
[----:B------:R-:W-:Y:S01]  /*69a0*/  LOP3.LUT R34, RZ, R34, RZ, 0x33, !PT ;  /* 0x00000022ff227212 */ /* 0x000fe200078e33ff */
[----:B------:R-:W-:Y:S06]  /*69b0*/  BRA `(.L_x_323) ;  /* 0x0000000000187947 */ /* 0x000fec0003800000 */
.L_x_322:
[----:B------:R-:W-:-:S06]  /*69c0*/  UISETP.NE.AND UP0, UPT, UR6, 0x1, UPT ;  /* 0x000000010600788c */ /* 0x000fcc000bf05270 */
[----:B------:R-:W-:-:S05]  /*69d0*/  PLOP3.LUT P0, PT, PT, PT, UP0, 0x80, 0x0 ;  /* 0x000000000000781c */ /* 0x000fca0003f0f008 */
[----:B------:R-:W-:-:S08]  /*69e0*/  @UP0 ULDC UR4, c[0x0][0x754] ;  /* 0x0001d50000040ab9 */ /* 0x000fd00000000800 */
[----:B------:R-:W-:Y:S01]  /*69f0*/  @P0 IMAD.HI.U32 R35, R34, UR4, RZ ;  /* 0x0000000422230c27 */ /* 0x000fe2000f8e00ff */
[----:B------:R-:W-:-:S04]  /*6a00*/  @UP0 ULDC UR4, c[0x0][0x758] ;  /* 0x0001d60000040ab9 */ /* 0x000fc80000000800 */
[----:B------:R-:W-:-:S07]  /*6a10*/  @P0 SHF.R.U32.HI R34, RZ, UR4, R35 ;  /* 0x00000004ff220c19 */ /* 0x000fce0008011623 */
.L_x_323:
[----:B------:R-:W-:Y:S05]  /*6a20*/  BSYNC B0 ;  /* 0x0000000000007941 */ /* 0x000fea0003800000 */
.L_x_321:
[----:B------:R-:W-:-:S05]  /*6a30*/  IMAD R34, R34, UR6, R229 ;  /* 0x0000000622227c24 */ /* 0x000fca000f8e02e5 */
[----:B------:R-:W-:Y:S02]  /*6a40*/  VIMNMX R42, R42, R34, !PT ;  /* 0x000000222a2a7248 */ /* 0x000fe40007fe0100 */
[----:B------:R-:W-:-:S07]  /*6a50*/  VIADDMNMX R39, R34, UR6, R39, PT ;  /* 0x0000000622277c46 */ /* 0x000fce000b800127 */
.L_x_320:
[----:B------:R-:W-:-:S05]  /*6a60*/  VIADD R35, R25, 0x8 ;  /* 0x0000000819237836 */ /* 0x000fca0000000000 */
[----:B------:R-:W-:Y:S01]  /*6a70*/  VIADDMNMX R25, R35, R24, R233, PT ;  /* 0x0000001823197246 */ /* 0x000fe200038001e9 */
[----:B------:R-:W-:Y:S01]  /*6a80*/  IMAD.IADD R24, R32, 0x1, R35 ;  /* 0x0000000120187824 */ /* 0x000fe200078e0223 */
[----:B------:R-:W-:Y:S06]  /*6a90*/  @!P1 BRA `(.L_x_324) ;  /* 0x0000000000649947 */ /* 0x000fec0003800000 */
        /* <DEDUP_REMOVED lines=15> */
.L_x_326:
[----:B------:R-:W-:-:S06]  /*6b90*/  UISETP.NE.AND UP0, UPT, UR6, 0x1, UPT ;  /* 0x000000010600788c */ /* 0x000fcc000bf05270 */
[----:B------:R-:W-:-:S05]  /*6ba0*/  PLOP3.LUT P0, PT, PT, PT, UP0, 0x80, 0x0 ;  /* 0x000000000000781c */ /* 0x000fca0003f0f008 */
[----:B------:R-:W-:-:S08]  /*6bb0*/  @UP0 ULDC UR4, c[0x0][0x754] ;  /* 0x0001d50000040ab9 */ /* 0x000fd00000000800 */
[----:B------:R-:W-:Y:S01]  /*6bc0*/  @P0 IMAD.HI.U32 R34, R32, UR4, RZ ;  /* 0x0000000420220c27 */ /* 0x000fe2000f8e00ff */
[----:B------:R-:W-:-:S04]  /*6bd0*/  @UP0 ULDC UR4, c[0x0][0x758] ;  /* 0x0001d60000040ab9 */ /* 0x000fc80000000800 */
[----:B------:R-:W-:-:S07]  /*6be0*/  @P0 SHF.R.U32.HI R32, RZ, UR4, R34 ;  /* 0x00000004ff200c19 */ /* 0x000fce0008011622 */
.L_x_327:
[----:B------:R-:W-:Y:S05]  /*6bf0*/  BSYNC B0 ;  /* 0x0000000000007941 */ /* 0x000fea0003800000 */
.L_x_325:
[----:B------:R-:W-:-:S05]  /*6c00*/  IMAD R32, R32, UR6, R229 ;  /* 0x0000000620207c24 */ /* 0x000fca000f8e02e5 */
[----:B------:R-:W-:Y:S02]  /*6c10*/  VIMNMX R24, R24, R32, !PT ;  /* 0x0000002018187248 */ /* 0x000fe40007fe0100 */
[----:B------:R-:W-:-:S07]  /*6c20*/  VIADDMNMX R25, R32, UR6, R25, PT ;  /* 0x0000000620197c46 */ /* 0x000fce000b800119 */
.L_x_324:
[----:B------:R-:W1:Y:S01]  /*6c30*/  S2R R226, SR_CTAID.X ;  /* 0x0000000000e27919 */ /* 0x000e620000002500 */
[----:B------:R-:W-:Y:S01]  /*6c40*/  LOP3.LUT R40, R40, 0xffffffef, RZ, 0xc0, !PT ;  /* 0xffffffef28287812 */ /* 0x000fe200078ec0ff */
[----:B------:R-:W-:Y:S01]  /*6c50*/  ULDC UR4, c[0x0][0x744] ;  /* 0x0001d10000047ab9 */ /* 0x000fe20000000800 */
[----:B------:R-:W-:Y:S01]  /*6c60*/  UMOV UR57, 0x40000040 ;  /* 0x4000004000397882 */ /* 0x000fe20000000000 */
[----:B------:R-:W-:Y:S01]  /*6c70*/  UMOV UR59, 0x40 ;  /* 0x00000040003b7882 */ /* 0x000fe20000000000 */
[----:B------:R-:W-:Y:S01]  /*6c80*/  UMOV UR9, UR57 ;  /* 0x0000003900097c82 */ /* 0x000fe20008000000 */
        /* <DEDUP_REMOVED lines=23> */
[----:B-1----:R-:W-:-:S05]  /*6e00*/  IMAD R226, R226, -0x50, RZ ;  /* 0xffffffb0e2e27824 */ /* 0x002fca00078e02ff */
[C---:B------:R-:W-:Y:S02]  /*6e10*/  ISETP.GE.AND P4, PT, R226.reuse, 0x2, PT ;  /* 0x00000002e200780c */ /* 0x040fe40003f86270 */
[----:B------:R-:W-:Y:S02]  /*6e20*/  ISETP.GE.AND P2, PT, R226, 0x11, PT ;  /* 0x00000011e200780c */ /* 0x000fe40003f46270 */
[----:B------:R-:W-:Y:S02]  /*6e30*/  ISETP.GT.AND P5, PT, R24, 0x1, !P4 ;  /* 0x000000011800780c */ /* 0x000fe400067a4270 */
[C---:B------:R-:W-:Y:S02]  /*6e40*/  ISETP.GT.AND P4, PT, R42.reuse, 0x1, !P4 ;  /* 0x000000012a00780c */ /* 0x040fe40006784270 */
[----:B------:R-:W-:Y:S02]  /*6e50*/  ISETP.GT.AND P3, PT, R42, 0x10, !P2 ;  /* 0x000000102a00780c */ /* 0x000fe40005764270 */
[----:B------:R-:W-:-:S02]  /*6e60*/  ISETP.LT.OR P4, PT, R39, 0x2, P4 ;  /* 0x000000022700780c */ /* 0x000fc40002781670 */
[----:B------:R-:W-:Y:S02]  /*6e70*/  ISETP.GT.AND P2, PT, R24, 0x10, !P2 ;  /* 0x000000101800780c */ /* 0x000fe40005744270 */
[----:B------:R-:W-:Y:S02]  /*6e80*/  ISETP.LT.OR P3, PT, R39, 0x11, P3 ;  /* 0x000000112700780c */ /* 0x000fe40001f61670 */
[C---:B------:R-:W-:Y:S02]  /*6e90*/  ISETP.GE.AND P6, PT, R226.reuse, 0x12, PT ;  /* 0x00000012e200780c */ /* 0x040fe40003fc6270 */
[----:B------:R-:W-:Y:S02]  /*6ea0*/  ISETP.GE.AND P1, PT, R226, 0x21, PT ;  /* 0x00000021e200780c */ /* 0x000fe40003f26270 */
[----:B------:R-:W-:Y:S02]  /*6eb0*/  FSEL R227, R8, -INF , !P4 ;  /* 0xff80000008e37808 */ /* 0x000fe40006000000 */
[----:B------:R-:W-:-:S02]  /*6ec0*/  ISETP.LT.OR P2, PT, R25, 0x11, P2 ;  /* 0x000000111900780c */ /* 0x000fc40001741670 */
[----:B------:R-:W-:Y:S02]  /*6ed0*/  FSEL R35, R11, -INF , !P3 ;  /* 0xff8000000b237808 */ /* 0x000fe40005800000 */
[----:B------:R-:W-:Y:S02]  /*6ee0*/  ISETP.LT.OR P5, PT, R25, 0x2, P5 ;  /* 0x000000021900780c */ /* 0x000fe40002fa1670 */
[----:B------:R-:W-:Y:S01]  /*6ef0*/  ISETP.GE.AND P0, PT, R226, 0x22, PT ;  /* 0x00000022e200780c */ /* 0x000fe20003f06270 */
[----:B------:R-:W-:Y:S01]  /*6f00*/  FFMA.FTZ R35, R35, UR4, -R6 ;  /* 0x0000000423237c23 */ /* 0x000fe20008010806 */
[C---:B------:R-:W-:Y:S02]  /*6f10*/  ISETP.GT.AND P4, PT, R42.reuse, 0x11, !P6 ;  /* 0x000000112a00780c */ /* 0x040fe40007784270 */
[----:B------:R-:W-:Y:S02]  /*6f20*/  ISETP.GT.AND P3, PT, R42, 0x20, !P1 ;  /* 0x000000202a00780c */ /* 0x000fe40004f64270 */
[----:B------:R-:W-:Y:S01]  /*6f30*/  FSEL R37, R13, -INF , !P2 ;  /* 0xff8000000d257808 */ /* 0x000fe20005000000 */
[----:B------:R-:W-:Y:S01]  /*6f40*/  MUFU.EX2 R35, R35 ;  /* 0x0000002300237308 */ /* 0x000fe20000000800 */
[C---:B------:R-:W-:Y:S01]  /*6f50*/  FSEL R41, R10.reuse, -INF , !P5 ;  /* 0xff8000000a297808 */ /* 0x040fe20006800000 */
[----:B------:R-:W-:Y:S01]  /*6f60*/  FFMA.FTZ R10, -R10, R10, 1 ;  /* 0x3f8000000a0a7423 */ /* 0x000fe2000001010a */
[----:B------:R-:W-:-:S02]  /*6f70*/  ISETP.LT.OR P4, PT, R39, 0x12, P4 ;  /* 0x000000122700780c */ /* 0x000fc40002781670 */
[----:B------:R-:W-:Y:S01]  /*6f80*/  ISETP.GT.AND P2, PT, R42, 0x21, !P0 ;  /* 0x000000212a00780c */ /* 0x000fe20004744270 */
[----:B------:R-:W-:Y:S01]  /*6f90*/  FFMA.FTZ R41, R41, UR4, -R5 ;  /* 0x0000000429297c23 */ /* 0x000fe20008010805 */
[C---:B------:R-:W-:Y:S02]  /*6fa0*/  ISETP.LT.OR P3, PT, R39.reuse, 0x21, P3 ;  /* 0x000000212700780c */ /* 0x040fe40001f61670 */
[----:B------:R-:W-:Y:S02]  /*6fb0*/  ISETP.GE.AND P5, PT, R226, 0x31, PT ;  /* 0x00000031e200780c */ /* 0x000fe40003fa6270 */
[----:B------:R-:W-:Y:S01]  /*6fc0*/  FSEL R38, R12, -INF , !P4 ;  /* 0xff8000000c267808 */ /* 0x000fe20006000000 */
[----:B------:R-:W-:Y:S01]  /*6fd0*/  MUFU.EX2 R41, R41 ;  /* 0x0000002900297308 */ /* 0x000fe20000000800 */
[----:B------:R-:W-:Y:S02]  /*6fe0*/  ISETP.LT.OR P2, PT, R39, 0x22, P2 ;  /* 0x000000222700780c */ /* 0x000fe40001741670 */
[----:B------:R-:W-:Y:S01]  /*6ff0*/  FSEL R224, R15, -INF , !P3 ;  /* 0xff8000000fe07808 */ /* 0x000fe20005800000 */
[----:B------:R-:W-:Y:S01]  /*7000*/  FFMA.FTZ R38, R38, UR4, -R6 ;  /* 0x0000000426267c23 */ /* 0x000fe20008010806 */
[----:B------:R-:W-:-:S02]  /*7010*/  ISETP.GE.AND P4, PT, R226, 0x32, PT ;  /* 0x00000032e200780c */ /* 0x000fc40003f86270 */
[----:B------:R-:W-:Y:S02]  /*7020*/  ISETP.GT.AND P3, PT, R42, 0x30, !P5 ;  /* 0x000000302a00780c */ /* 0x000fe40006f64270 */
[----:B------:R-:W-:Y:S01]  /*7030*/  FSEL R32, R20, -INF , !P2 ;  /* 0xff80000014207808 */ /* 0x000fe20005000000 */
[----:B------:R-:W-:Y:S01]  /*7040*/  MUFU.EX2 R38, R38 ;  /* 0x0000002600267308 */ /* 0x000fe20000000800 */
[----:B------:R-:W-:Y:S02]  /*7050*/  ISETP.GT.AND P2, PT, R42, 0x31, !P4 ;  /* 0x000000312a00780c */ /* 0x000fe40006744270 */
[C---:B------:R-:W-:Y:S02]  /*7060*/  ISETP.LT.OR P3, PT, R39.reuse, 0x31, P3 ;  /* 0x000000312700780c */ /* 0x040fe40001f61670 */
[----:B------:R-:W-:Y:S02]  /*7070*/  ISETP.LT.OR P2, PT, R39, 0x32, P2 ;  /* 0x000000322700780c */ /* 0x000fe40001741670 */
[----:B------:R-:W-:-:S02]  /*7080*/  FSEL R43, R23, -INF , !P3 ;  /* 0xff800000172b7808 */ /* 0x000fc40005800000 */
[----:B------:R-:W-:Y:S02]  /*7090*/  ISETP.GE.AND P3, PT, R226, 0x41, PT ;  /* 0x00000041e200780c */ /* 0x000fe40003f66270 */
[C---:B------:R-:W-:Y:S01]  /*70a0*/  FSEL R36, R26.reuse, -INF , !P2 ;  /* 0xff8000001a247808 */ /* 0x040fe20005000000 */
[----:B------:R-:W-:Y:S01]  /*70b0*/  FFMA.FTZ R26, -R26, R26, 1 ;  /* 0x3f8000001a1a7423 */ /* 0x000fe2000001011a */
[----:B------:R-:W-:Y:S02]  /*70c0*/  ISETP.GT.AND P2, PT, R42, 0x40, !P3 ;  /* 0x000000402a00780c */ /* 0x000fe40005f44270 */
[----:B------:R-:W-:Y:S02]  /*70d0*/  ISETP.GE.AND P6, PT, R226, 0x1, PT ;  /* 0x00000001e200780c */ /* 0x000fe40003fc6270 */
[----:B------:R-:W-:Y:S02]  /*70e0*/  ISETP.LT.OR P2, PT, R39, 0x41, P2 ;  /* 0x000000412700780c */ /* 0x000fe40001741670 */
[----:B------:R-:W-:-:S02]  /*70f0*/  @P1 LOP3.LUT R40, R40, 0x10, RZ, 0xfc, !PT ;  /* 0x0000001028281812 */ /* 0x000fc400078efcff */
[----:B------:R-:W-:Y:S02]  /*7100*/  FSEL R34, R29, -INF , !P2 ;  /* 0xff8000001d227808 */ /* 0x000fe40005000000 */
[----:B------:R-:W-:Y:S02]  /*7110*/  ISETP.GT.AND P2, PT, R42, RZ, !P6 ;  /* 0x000000ff2a00720c */ /* 0x000fe40007744270 */
[----:B------:R-:W-:Y:S02]  /*7120*/  ISETP.GT.AND P6, PT, R24, RZ, !P6 ;  /* 0x000000ff1800720c */ /* 0x000fe400077c4270 */
[----:B------:R-:W-:Y:S02]  /*7130*/  ISETP.LT.OR P2, PT, R39, 0x1, P2 ;  /* 0x000000012700780c */ /* 0x000fe40001741670 */
[----:B------:R-:W-:Y:S02]  /*7140*/  ISETP.LT.OR P6, PT, R25, 0x1, P6 ;  /* 0x000000011900780c */ /* 0x000fe400037c1670 */
[----:B------:R-:W-:-:S02]  /*7150*/  FSEL R225, R7, -INF , !P2 ;  /* 0xff80000007e17808 */ /* 0x000fc40005000000 */
[----:B------:R-:W-:Y:S02]  /*7160*/  ISETP.GE.AND P2, PT, R226, 0x42, PT ;  /* 0x00000042e200780c */ /* 0x000fe40003f46270 */
[----:B------:R-:W-:Y:S01]  /*7170*/  ISETP.GT.AND P0, PT, R24, 0x21, !P0 ;  /* 0x000000211800780c */ /* 0x000fe20004704270 */
[----:B------:R-:W-:Y:S01]  /*7180*/  FFMA.FTZ R225, R225, UR4, -R6 ;  /* 0x00000004e1e17c23 */ /* 0x000fe20008010806 */
[----:B------:R-:W-:Y:S02]  /*7190*/  ISETP.GT.AND P1, PT, R42, 0x41, !P2 ;  /* 0x000000412a00780c */ /* 0x000fe40005724270 */
[----:B------:R-:W-:Y:S02]  /*71a0*/  ISETP.GT.AND P5, PT, R24, 0x30, !P5 ;  /* 0x000000301800780c */ /* 0x000fe40006fa4270 */
[----:B------:R-:W-:Y:S01]  /*71b0*/  ISETP.LT.OR P1, PT, R39, 0x42, P1 ;  /* 0x000000422700780c */ /* 0x000fe20000f21670 */
[----:B------:R-:W-:Y:S01]  /*71c0*/  IMAD R39, R18, 0x4, R17 ;  /* 0x0000000412277824 */ /* 0x000fe200078e0211 */
[----:B------:R-:W-:Y:S01]  /*71d0*/  ISETP.GT.AND P4, PT, R24, 0x31, !P4 ;  /* 0x000000311800780c */ /* 0x000fe20006784270 */
[----:B------:R-:W-:Y:S01]  /*71e0*/  MUFU.EX2 R225, R225 ;  /* 0x000000e100e17308 */ /* 0x000fe20000000800 */
[C---:B------:R-:W-:Y:S01]  /*71f0*/  FSEL R42, R30.reuse, -INF , !P1 ;  /* 0xff8000001e2a7808 */ /* 0x040fe20004800000 */
[----:B------:R-:W-:Y:S01]  /*7200*/  FFMA.FTZ R30, -R30, R30, 1 ;  /* 0x3f8000001e1e7423 */ /* 0x000fe2000001011e */
[----:B------:R-:W-:-:S02]  /*7210*/  LOP3.LUT P1, RZ, R40, 0x10, RZ, 0xc0, !PT ;  /* 0x0000001028ff7812 */ /* 0x000fc4000782c0ff */
[----:B------:R-:W-:Y:S01]  /*7220*/  FSEL R40, R9, -INF , !P6 ;  /* 0xff80000009287808 */ /* 0x000fe20007000000 */
[--C-:B------:R-:W-:Y:S01]  /*7230*/  FFMA.FTZ R42, R42, UR4, -R6.reuse ;  /* 0x000000042a2a7c23 */ /* 0x100fe20008010806 */
[----:B------:R-:W-:Y:S01]  /*7240*/  ISETP.GE.AND P6, PT, R226, 0x12, PT ;  /* 0x00000012e200780c */ /* 0x000fe20003fc6270 */
[----:B------:R-:W-:Y:S01]  /*7250*/  FFMA.FTZ R226, R227, UR4, -R6 ;  /* 0x00000004e3e27c23 */ /* 0x000fe20008010806 */
[----:B------:R-:W-:Y:S01]  /*7260*/  ISETP.GT.AND P1, PT, R24, 0x20, !P1 ;  /* 0x000000201800780c */ /* 0x000fe20004f24270 */
[----:B------:R-:W-:Y:S01]  /*7270*/  FFMA.FTZ R40, R40, UR4, -R5 ;  /* 0x0000000428287c23 */ /* 0x000fe20008010805 */
[C---:B------:R-:W-:Y:S02]  /*7280*/  ISETP.GT.AND P6, PT, R24.reuse, 0x11, !P6 ;  /* 0x000000111800780c */ /* 0x040fe400077c4270 */
[C---:B------:R-:W-:Y:S01]  /*7290*/  ISETP.GT.AND P3, PT, R24.reuse, 0x40, !P3 ;  /* 0x000000401800780c */ /* 0x040fe20005f64270 */
[----:B------:R-:W-:Y:S01]  /*72a0*/  MUFU.EX2 R226, R226 ;  /* 0x000000e200e27308 */ /* 0x000fe20000000800 */
[----:B------:R-:W-:-:S02]  /*72b0*/  ISETP.GT.AND P2, PT, R24, 0x41, !P2 ;  /* 0x000000411800780c */ /* 0x000fc40005744270 */
[----:B------:R-:W1:Y:S01]  /*72c0*/  LDS R24, [R39+0x2c300] ;  /* 0x02c3000027187984 */ /* 0x000e620000000800 */
[C---:B------:R-:W-:Y:S02]  /*72d0*/  ISETP.LT.OR P6, PT, R25.reuse, 0x12, P6 ;  /* 0x000000121900780c */ /* 0x040fe400037c1670 */
[C---:B------:R-:W-:Y:S01]  /*72e0*/  ISETP.LT.OR P1, PT, R25.reuse, 0x21, P1 ;  /* 0x000000211900780c */ /* 0x040fe20000f21670 */
[----:B------:R-:W2:Y:S01]  /*72f0*/  LDS R39, [R39+0x2c320] ;  /* 0x02c3200027277984 */ /* 0x000ea20000000800 */
[----:B------:R-:W3:Y:S01]  /*7300*/  MUFU.EX2 R40, R40 ;  /* 0x0000002800287308 */ /* 0x000ee20000000800 */
[C---:B------:R-:W-:Y:S02]  /*7310*/  ISETP.LT.OR P0, PT, R25.reuse, 0x22, P0 ;  /* 0x000000221900780c */ /* 0x040fe40000701670 */
[C---:B------:R-:W-:Y:S02]  /*7320*/  ISETP.LT.OR P5, PT, R25.reuse, 0x31, P5 ;  /* 0x000000311900780c */ /* 0x040fe40002fa1670 */
[----:B------:R-:W-:-:S02]  /*7330*/  ISETP.LT.OR P4, PT, R25, 0x32, P4 ;  /* 0x000000321900780c */ /* 0x000fc40002781670 */
[C---:B------:R-:W-:Y:S02]  /*7340*/  ISETP.LT.OR P3, PT, R25.reuse, 0x41, P3 ;  /* 0x000000411900780c */ /* 0x040fe40001f61670 */
[----:B------:R-:W-:Y:S02]  /*7350*/  ISETP.LT.OR P2, PT, R25, 0x42, P2 ;  /* 0x000000421900780c */ /* 0x000fe40001741670 */
[----:B---3--:R-:W-:Y:S01]  /*7360*/  F2FP.F16.F32.PACK_AB R25, R41, R40 ;  /* 0x000000282919723e */ /* 0x008fe200000000ff */
[--C-:B-1----:R-:W-:Y:S01]  /*7370*/  FADD.FTZ R45, R45, -R24.reuse ;  /* 0x800000182d2d7221 */ /* 0x102fe20000010000 */
[--C-:B------:R-:W-:Y:S01]  /*7380*/  FADD.FTZ R44, R44, -R24.reuse ;  /* 0x800000182c2c7221 */ /* 0x100fe20000010000 */
[--C-:B------:R-:W-:Y:S01]  /*7390*/  FADD.FTZ R48, R48, -R24.reuse ;  /* 0x8000001830307221 */ /* 0x100fe20000010000 */
[--C-:B------:R-:W-:Y:S01]  /*73a0*/  FADD.FTZ R49, R49, -R24.reuse ;  /* 0x8000001831317221 */ /* 0x100fe20000010000 */
[--C-:B------:R-:W-:Y:S01]  /*73b0*/  FADD.FTZ R52, R52, -R24.reuse ;  /* 0x8000001834347221 */ /* 0x100fe20000010000 */
[--C-:B------:R-:W-:Y:S01]  /*73c0*/  FADD.FTZ R53, R53, -R24.reuse ;  /* 0x8000001835357221 */ /* 0x100fe20000010000 */
[--C-:B------:R-:W-:Y:S01]  /*73d0*/  FADD.FTZ R216, R216, -R24.reuse ;  /* 0x80000018d8d87221 */ /* 0x100fe20000010000 */
[--C-:B------:R-:W-:Y:S01]  /*73e0*/  FADD.FTZ R217, R217, -R24.reuse ;  /* 0x80000018d9d97221 */ /* 0x100fe20000010000 */
[--C-:B------:R-:W-:Y:S01]  /*73f0*/  FADD.FTZ R220, R220, -R24.reuse ;  /* 0x80000018dcdc7221 */ /* 0x100fe20000010000 */
[----:B------:R-:W-:Y:S01]  /*7400*/  FADD.FTZ R221, R221, -R24 ;  /* 0x80000018dddd7221 */ /* 0x000fe20000010000 */
[C---:B------:R-:W-:Y:S01]  /*7410*/  F2FP.F16.F32.PACK_AB R24, R226.reuse, R225 ;  /* 0x000000e1e218723e */ /* 0x040fe200000000ff */
[----:B------:R-:W-:Y:S01]  /*7420*/  BAR.SYNC.DEFER_BLOCKING 0x9, 0x100 ;  /* 0x0244000000007b1d */ /* 0x000fe20000010000 */
[----:B------:R-:W-:Y:S01]  /*7430*/  FMUL.FTZ R226, R226, R45 ;  /* 0x0000002de2e27220 */ /* 0x000fe20000410000 */
[--C-:B------:R-:W-:Y:S01]  /*7440*/  FFMA.FTZ R45, R224, UR4, -R6.reuse ;  /* 0x00000004e02d7c23 */ /* 0x100fe20008010806 */
[--C-:B------:R-:W-:Y:S01]  /*7450*/  FFMA.FTZ R224, R32, UR4, -R6.reuse ;  /* 0x0000000420e07c23 */ /* 0x100fe20008010806 */
[----:B------:R-:W-:Y:S01]  /*7460*/  FFMA.FTZ R32, -R11, R11, 1 ;  /* 0x3f8000000b207423 */ /* 0x000fe2000001010b */
[----:B------:R-:W-:Y:S01]  /*7470*/  FMUL.FTZ R11, R35, R48 ;  /* 0x00000030230b7220 */ /* 0x000fe20000410000 */
[----:B------:R-:W-:Y:S01]  /*7480*/  FMUL.FTZ R44, R225, R44 ;  /* 0x0000002ce12c7220 */ /* 0x000fe20000410000 */
[--C-:B--2---:R-:W-:Y:S01]  /*7490*/  FADD.FTZ R54, R54, -R39.reuse ;  /* 0x8000002736367221 */ /* 0x104fe20000010000 */
[----:B------:R-:W1:Y:S01]  /*74a0*/  MUFU.EX2 R45, R45 ;  /* 0x0000002d002d7308 */ /* 0x000e620000000800 */
[----:B------:R-:W-:Y:S01]  /*74b0*/  FMUL.FTZ R11, R11, R32 ;  /* 0x000000200b0b7220 */ /* 0x000fe20000410000 */
[--C-:B------:R-:W-:Y:S01]  /*74c0*/  FFMA.FTZ R32, R36, UR4, -R6.reuse ;  /* 0x0000000424207c23 */ /* 0x100fe20008010806 */
[----:B------:R-:W-:Y:S01]  /*74d0*/  FFMA.FTZ R36, R34, UR4, -R6 ;  /* 0x0000000422247c23 */ /* 0x000fe20008010806 */
[----:B------:R-:W-:Y:S01]  /*74e0*/  FFMA.FTZ R34, -R20, R20, 1 ;  /* 0x3f80000014227423 */ /* 0x000fe20000010114 */
[--C-:B------:R-:W-:Y:S01]  /*74f0*/  FADD.FTZ R55, R55, -R39.reuse ;  /* 0x8000002737377221 */ /* 0x100fe20000010000 */
[--C-:B------:R-:W-:Y:S01]  /*7500*/  FADD.FTZ R218, R218, -R39.reuse ;  /* 0x80000027dada7221 */ /* 0x100fe20000010000 */
[--C-:B------:R-:W-:Y:S01]  /*7510*/  FADD.FTZ R219, R219, -R39.reuse ;  /* 0x80000027dbdb7221 */ /* 0x100fe20000010000 */
[----:B------:R-:W-:Y:S01]  /*7520*/  MUFU.EX2 R32, R32 ;  /* 0x0000002000207308 */ /* 0x000fe20000000800 */
[--C-:B------:R-:W-:Y:S01]  /*7530*/  FADD.FTZ R222, R222, -R39.reuse ;  /* 0x80000027dede7221 */ /* 0x100fe20000010000 */
[----:B------:R-:W-:Y:S01]  /*7540*/  FADD.FTZ R223, R223, -R39 ;  /* 0x80000027dfdf7221 */ /* 0x000fe20000010000 */
[----:B------:R-:W-:Y:S01]  /*7550*/  FFMA.FTZ R48, -R33, R33, 1 ;  /* 0x3f80000021307423 */ /* 0x000fe20000010121 */
[----:B------:R-:W-:Y:S01]  /*7560*/  FFMA.FTZ R225, -R8, R8, 1 ;  /* 0x3f80000008e17423 */ /* 0x000fe20000010108 */
[----:B------:R2:W-:Y:S01]  /*7570*/  STSM.16.M88.2 [R0+0x2c500], R24 ;  /* 0x02c5001800007844 */ /* 0x0005e20000000100 */
[----:B-1----:R-:W-:-:S02]  /*7580*/  FMUL.FTZ R52, R45, R52 ;  /* 0x000000342d347220 */ /* 0x002fc40000410000 */
[----:B------:R1:W-:Y:S01]  /*7590*/  MUFU.EX2 R20, R42 ;  /* 0x0000002a00147308 */ /* 0x0003e20000000800 */
[----:B------:R-:W-:Y:S01]  /*75a0*/  FMUL.FTZ R8, R226, R225 ;  /* 0x000000e1e2087220 */ /* 0x000fe20000410000 */
[----:B-1----:R-:W-:Y:S01]  /*75b0*/  FADD.FTZ R42, R51, -R39 ;  /* 0x80000027332a7221 */ /* 0x002fe20000010000 */
[----:B--2---:R-:W-:-:S05]  /*75c0*/  FFMA.FTZ R25, R43, UR4, -R6 ;  /* 0x000000042b197c23 */ /* 0x004fca0008010806 */
[----:B------:R-:W1:Y:S01]  /*75d0*/  MUFU.EX2 R24, R224 ;  /* 0x000000e000187308 */ /* 0x000e620000000800 */
[----:B------:R-:W-:Y:S01]  /*75e0*/  FFMA.FTZ R43, -R12, R12, 1 ;  /* 0x3f8000000c2b7423 */ /* 0x000fe2000001010c */
[----:B------:R-:W-:Y:S01]  /*75f0*/  FMUL.FTZ R12, R38, R49 ;  /* 0x00000031260c7220 */ /* 0x000fe20000410000 */
[----:B------:R-:W-:Y:S01]  /*7600*/  FADD.FTZ R49, R46, -R39 ;  /* 0x800000272e317221 */ /* 0x000fe20000010000 */
[----:B------:R-:W-:Y:S01]  /*7610*/  FFMA.FTZ R46, -R13, R13, 1 ;  /* 0x3f8000000d2e7423 */ /* 0x000fe2000001010d */
[----:B------:R-:W-:Y:S02]  /*7620*/  VIADD R13, R17, 0x2c500 ;  /* 0x0002c500110d7836 */ /* 0x000fe40000000000 */
[----:B------:R-:W-:Y:S01]  /*7630*/  FMUL.FTZ R12, R12, R43 ;  /* 0x0000002b0c0c7220 */ /* 0x000fe20000410000 */
[----:B------:R-:W-:Y:S01]  /*7640*/  FFMA.FTZ R43, -R15, R15, 1 ;  /* 0x3f8000000f2b7423 */ /* 0x000fe2000001010f */
[----:B------:R-:W2:Y:S01]  /*7650*/  MUFU.EX2 R25, R25 ;  /* 0x0000001900197308 */ /* 0x000ea20000000800 */
[----:B------:R-:W-:Y:S01]  /*7660*/  FMUL.FTZ R49, R40, R49 ;  /* 0x0000003128317220 */ /* 0x000fe20000410000 */
[----:B------:R-:W-:Y:S01]  /*7670*/  FFMA.FTZ R40, -R9, R9, 1 ;  /* 0x3f80000009287423 */ /* 0x000fe20000010109 */
[----:B------:R-:W-:Y:S01]  /*7680*/  FMUL.FTZ R6, R52, R43 ;  /* 0x0000002b34067220 */ /* 0x000fe20000410000 */
[----:B------:R-:W-:Y:S01]  /*7690*/  FFMA.FTZ R43, -R23, R23, 1 ;  /* 0x3f800000172b7423 */ /* 0x000fe20000010117 */
[----:B------:R-:W-:Y:S01]  /*76a0*/  SHF.R.U32.HI R13, RZ, 0x4, R13 ;  /* 0x00000004ff0d7819 */ /* 0x000fe2000001160d */
[----:B------:R-:W-:Y:S01]  /*76b0*/  FMUL.FTZ R9, R49, R40 ;  /* 0x0000002831097220 */ /* 0x000fe20000410000 */
[----:B------:R-:W-:Y:S01]  /*76c0*/  F2FP.F16.F32.PACK_AB R38, R38, R35 ;  /* 0x000000232626723e */ /* 0x000fe200000000ff */
[----:B------:R3:W4:Y:S01]  /*76d0*/  MUFU.EX2 R15, R36 ;  /* 0x00000024000f7308 */ /* 0x0007220000000800 */
[----:B-1----:R-:W-:Y:S01]  /*76e0*/  FMUL.FTZ R23, R24, R53 ;  /* 0x0000003518177220 */ /* 0x002fe20000410000 */
[----:B------:R-:W-:-:S03]  /*76f0*/  LOP3.LUT R13, R13, 0x3fff, RZ, 0xc0, !PT ;  /* 0x00003fff0d0d7812 */ /* 0x000fc600078ec0ff */
[----:B------:R-:W-:Y:S01]  /*7700*/  FMUL.FTZ R23, R23, R34 ;  /* 0x0000002217177220 */ /* 0x000fe20000410000 */
[----:B------:R-:W-:Y:S01]  /*7710*/  LOP3.LUT R13, R13, 0x80000, RZ, 0xfc, !PT ;  /* 0x000800000d0d7812 */ /* 0x000fe200078efcff */
[----:B--2---:R-:W-:Y:S01]  /*7720*/  FMUL.FTZ R216, R25, R216 ;  /* 0x000000d819d87220 */ /* 0x004fe20000410000 */
[----:B---3--:R-:W-:Y:S02]  /*7730*/  FSEL R36, R14, -INF , !P6 ;  /* 0xff8000000e247808 */ /* 0x008fe40007000000 */
[----:B------:R-:W-:Y:S01]  /*7740*/  F2FP.F16.F32.PACK_AB R6, R23, R6 ;  /* 0x000000061706723e */ /* 0x000fe200000000ff */
[----:B------:R-:W-:Y:S01]  /*7750*/  FMUL.FTZ R34, R216, R43 ;  /* 0x0000002bd8227220 */ /* 0x000fe20000410000 */
[----:B------:R-:W-:Y:S01]  /*7760*/  FFMA.FTZ R43, -R29, R29, 1 ;  /* 0x3f8000001d2b7423 */ /* 0x000fe2000001011d */
[C---:B------:R-:W-:Y:S01]  /*7770*/  FMUL.FTZ R29, R32.reuse, R217 ;  /* 0x000000d9201d7220 */ /* 0x040fe20000410000 */
[----:B------:R-:W-:Y:S01]  /*7780*/  F2FP.F16.F32.PACK_AB R32, R32, R25 ;  /* 0x000000192020723e */ /* 0x000fe200000000ff */
[----:B----4-:R-:W-:Y:S01]  /*7790*/  FMUL.FTZ R220, R15, R220 ;  /* 0x000000dc0fdc7220 */ /* 0x010fe20000410000 */
[----:B------:R-:W-:Y:S01]  /*77a0*/  R2UR UR58, R13 ;  /* 0x000000000d3a72ca */ /* 0x000fe200000e0000 */
[----:B------:R-:W-:-:S02]  /*77b0*/  FMUL.FTZ R29, R29, R26 ;  /* 0x0000001a1d1d7220 */ /* 0x000fc40000410000 */
[----:B------:R-:W-:Y:S01]  /*77c0*/  FMUL.FTZ R26, R220, R43 ;  /* 0x0000002bdc1a7220 */ /* 0x000fe20000410000 */
[----:B------:R-:W-:Y:S01]  /*77d0*/  FFMA.FTZ R43, -R7, R7, 1 ;  /* 0x3f800000072b7423 */ /* 0x000fe20000010107 */
[C---:B------:R-:W-:Y:S01]  /*77e0*/  FMUL.FTZ R7, R20.reuse, R221 ;  /* 0x000000dd14077220 */ /* 0x040fe20000410000 */
[----:B------:R-:W-:Y:S02]  /*77f0*/  F2FP.F16.F32.PACK_AB R20, R20, R15 ;  /* 0x0000000f1414723e */ /* 0x000fe400000000ff */
[----:B------:R-:W-:Y:S01]  /*7800*/  FMUL.FTZ R43, R44, R43 ;  /* 0x0000002b2c2b7220 */ /* 0x000fe20000410000 */
[----:B------:R-:W-:Y:S01]  /*7810*/  FMUL.FTZ R7, R7, R30 ;  /* 0x0000001e07077220 */ /* 0x000fe20000410000 */
[----:B------:R-:W-:Y:S01]  /*7820*/  FFMA.FTZ R30, R37, UR4, -R5 ;  /* 0x00000004251e7c23 */ /* 0x000fe20008010805 */
[--C-:B------:R-:W-:Y:S01]  /*7830*/  FADD.FTZ R44, R47, -R39.reuse ;  /* 0x800000272f2c7221 */ /* 0x100fe20000010000 */
[----:B------:R-:W-:Y:S01]  /*7840*/  FADD.FTZ R47, R50, -R39 ;  /* 0x80000027322f7221 */ /* 0x000fe20000010000 */
[--C-:B------:R-:W-:Y:S01]  /*7850*/  FFMA.FTZ R39, R36, UR4, -R5.reuse ;  /* 0x0000000424277c23 */ /* 0x100fe20008010805 */
[----:B------:R-:W-:Y:S01]  /*7860*/  FSEL R36, R21, -INF , !P1 ;  /* 0xff80000015247808 */ /* 0x000fe20004800000 */
[----:B------:R-:W-:Y:S01]  /*7870*/  FMUL.FTZ R37, R41, R44 ;  /* 0x0000002c29257220 */ /* 0x000fe20000410000 */
[----:B------:R-:W1:Y:S01]  /*7880*/  MUFU.EX2 R30, R30 ;  /* 0x0000001e001e7308 */ /* 0x000e620000000800 */
[----:B------:R-:W-:Y:S01]  /*7890*/  FSEL R44, R27, -INF , !P5 ;  /* 0xff8000001b2c7808 */ /* 0x000fe20006800000 */
[----:B------:R-:W-:Y:S01]  /*78a0*/  FFMA.FTZ R21, -R21, R21, 1 ;  /* 0x3f80000015157423 */ /* 0x000fe20000010115 */
[----:B------:R-:W-:Y:S01]  /*78b0*/  FFMA.FTZ R41, R36, UR4, -R5 ;  /* 0x0000000424297c23 */ /* 0x000fe20008010805 */
[C---:B------:R-:W-:Y:S01]  /*78c0*/  FSEL R36, R22.reuse, -INF , !P0 ;  /* 0xff80000016247808 */ /* 0x040fe20004000000 */
[----:B------:R-:W-:Y:S01]  /*78d0*/  FFMA.FTZ R22, -R22, R22, 1 ;  /* 0x3f80000016167423 */ /* 0x000fe20000010116 */
[----:B------:R-:W-:-:S02]  /*78e0*/  F2FP.F16.F32.PACK_AB R8, R8, R43 ;  /* 0x0000002b0808723e */ /* 0x000fc400000000ff */
[----:B------:R-:W2:Y:S01]  /*78f0*/  MUFU.EX2 R39, R39 ;  /* 0x0000002700277308 */ /* 0x000ea20000000800 */
[----:B------:R-:W-:Y:S01]  /*7900*/  FFMA.FTZ R40, R36, UR4, -R5 ;  /* 0x0000000424287c23 */ /* 0x000fe20008010805 */
[----:B------:R-:W-:Y:S01]  /*7910*/  FMUL.FTZ R36, R37, R10 ;  /* 0x0000000a25247220 */ /* 0x000fe20000410000 */
[----:B------:R-:W-:Y:S02]  /*7920*/  F2FP.F16.F32.PACK_AB R26, R7, R26 ;  /* 0x0000001a071a723e */ /* 0x000fe400000000ff */
[----:B------:R-:W-:Y:S02]  /*7930*/  F2FP.F16.F32.PACK_AB R34, R29, R34 ;  /* 0x000000221d22723e */ /* 0x000fe400000000ff */
[----:B------:R-:W-:Y:S01]  /*7940*/  F2FP.F16.F32.PACK_AB R9, R36, R9 ;  /* 0x000000092409723e */ /* 0x000fe200000000ff */
[----:B------:R-:W3:Y:S01]  /*7950*/  MUFU.EX2 R41, R41 ;  /* 0x0000002900297308 */ /* 0x000ee20000000800 */
[----:B-1----:R-:W-:-:S04]  /*7960*/  FMUL.FTZ R47, R30, R47 ;  /* 0x0000002f1e2f7220 */ /* 0x002fc80000410000 */
[----:B------:R-:W-:Y:S01]  /*7970*/  FMUL.FTZ R10, R47, R46 ;  /* 0x0000002e2f0a7220 */ /* 0x000fe20000410000 */
[----:B------:R-:W-:Y:S01]  /*7980*/  FFMA.FTZ R46, -R14, R14, 1 ;  /* 0x3f8000000e2e7423 */ /* 0x000fe2000001010e */
[----:B------:R-:W-:Y:S01]  /*7990*/  FSEL R14, R28, -INF , !P4 ;  /* 0xff8000001c0e7808 */ /* 0x000fe20006000000 */
[--C-:B------:R-:W-:Y:S01]  /*79a0*/  FFMA.FTZ R47, R44, UR4, -R5.reuse ;  /* 0x000000042c2f7c23 */ /* 0x100fe20008010805 */
[----:B--2---:R-:W-:Y:S01]  /*79b0*/  FMUL.FTZ R37, R39, R42 ;  /* 0x0000002a27257220 */ /* 0x004fe20000410000 */
[----:B------:R-:W-:Y:S01]  /*79c0*/  FSEL R44, R33, -INF , !P2 ;  /* 0xff800000212c7808 */ /* 0x000fe20005000000 */
[----:B------:R-:W-:Y:S01]  /*79d0*/  MUFU.EX2 R40, R40 ;  /* 0x0000002800287308 */ /* 0x000fe20000000800 */
[--C-:B------:R-:W-:Y:S01]  /*79e0*/  FFMA.FTZ R42, R14, UR4, -R5.reuse ;  /* 0x000000040e2a7c23 */ /* 0x100fe20008010805 */
[----:B------:R-:W-:Y:S01]  /*79f0*/  FSEL R14, R31, -INF , !P3 ;  /* 0xff8000001f0e7808 */ /* 0x000fe20005800000 */
[----:B------:R-:W-:Y:S01]  /*7a00*/  FMUL.FTZ R37, R37, R46 ;  /* 0x0000002e25257220 */ /* 0x000fe20000410000 */
[----:B------:R-:W-:Y:S01]  /*7a10*/  FFMA.FTZ R44, R44, UR4, -R5 ;  /* 0x000000042c2c7c23 */ /* 0x000fe20008010805 */
[----:B------:R-:W-:-:S02]  /*7a20*/  VIADD R46, R13, 0x180 ;  /* 0x000001800d2e7836 */ /* 0x000fc40000000000 */
[----:B---3--:R-:W-:Y:S01]  /*7a30*/  FMUL.FTZ R54, R41, R54 ;  /* 0x0000003629367220 */ /* 0x008fe20000410000 */
[----:B------:R-:W-:Y:S01]  /*7a40*/  FFMA.FTZ R14, R14, UR4, -R5 ;  /* 0x000000040e0e7c23 */ /* 0x000fe20008010805 */
[----:B------:R-:W1:Y:S01]  /*7a50*/  MUFU.EX2 R42, R42 ;  /* 0x0000002a002a7308 */ /* 0x000e620000000800 */
[----:B------:R-:W-:Y:S01]  /*7a60*/  FFMA.FTZ R31, -R31, R31, 1 ;  /* 0x3f8000001f1f7423 */ /* 0x000fe2000001011f */
[----:B------:R-:W-:Y:S01]  /*7a70*/  R2UR UR6, R46 ;  /* 0x000000002e0672ca */ /* 0x000fe200000e0000 */
[----:B------:R-:W-:Y:S01]  /*7a80*/  VIADD R46, R13, 0x200 ;  /* 0x000002000d2e7836 */ /* 0x000fe20000000000 */
[----:B------:R-:W-:Y:S01]  /*7a90*/  F2FP.F16.F32.PACK_AB R39, R39, R30 ;  /* 0x0000001e2727723e */ /* 0x000fe200000000ff */
[----:B------:R-:W-:Y:S01]  /*7aa0*/  VIADD R5, R13, 0x80 ;  /* 0x000000800d057836 */ /* 0x000fe20000000000 */
[----:B------:R-:W-:Y:S02]  /*7ab0*/  F2FP.F16.F32.PACK_AB R30, R24, R45 ;  /* 0x0000002d181e723e */ /* 0x000fe400000000ff */
[----:B------:R2:W3:Y:S01]  /*7ac0*/  MUFU.EX2 R49, R14 ;  /* 0x0000000e00317308 */ /* 0x0004e20000000800 */
[----:B------:R-:W-:Y:S01]  /*7ad0*/  R2UR UR7, R46 ;  /* 0x000000002e0772ca */ /* 0x000fe200000e0000 */
[----:B------:R-:W-:Y:S01]  /*7ae0*/  STSM.16.M88.2 [R0+0x2cd00], R38 ;  /* 0x02cd002600007844 */ /* 0x000fe20000000100 */
[----:B------:R-:W-:Y:S01]  /*7af0*/  R2UR UR4, R5 ;  /* 0x00000000050472ca */ /* 0x000fe200000e0000 */
[----:B------:R-:W-:Y:S01]  /*7b00*/  VIADD R5, R13, 0x100 ;  /* 0x000001000d057836 */ /* 0x000fe20000000000 */
[----:B------:R-:W-:-:S02]  /*7b10*/  F2FP.F16.F32.PACK_AB R24, R12, R11 ;  /* 0x0000000b0c18723e */ /* 0x000fc400000000ff */
[----:B------:R-:W-:Y:S01]  /*7b20*/  F2FP.F16.F32.PACK_AB R25, R37, R10 ;  /* 0x0000000a2519723e */ /* 0x000fe200000000ff */
[----:B------:R-:W4:Y:S01]  /*7b30*/  MUFU.EX2 R47, R47 ;  /* 0x0000002f002f7308 */ /* 0x000f220000000800 */
[----:B--2---:R-:W-:Y:S01]  /*7b40*/  FMUL.FTZ R14, R54, R21 ;  /* 0x00000015360e7220 */ /* 0x004fe20000410000 */
[----:B------:R-:W-:Y:S01]  /*7b50*/  FFMA.FTZ R21, -R28, R28, 1 ;  /* 0x3f8000001c157423 */ /* 0x000fe2000001011c */
[----:B-1----:R-:W-:Y:S01]  /*7b60*/  FMUL.FTZ R28, R42, R219 ;  /* 0x000000db2a1c7220 */ /* 0x002fe20000410000 */
[----:B------:R-:W-:Y:S01]  /*7b70*/  R2UR UR5, R5 ;  /* 0x00000000050572ca */ /* 0x000fe200000e0000 */
[----:B------:R-:W-:Y:S01]  /*7b80*/  FMUL.FTZ R5, R40, R55 ;  /* 0x0000003728057220 */ /* 0x000fe20000410000 */
[----:B------:R-:W-:Y:S01]  /*7b90*/  UMOV UR18, UR6 ;  /* 0x0000000600127c82 */ /* 0x000fe20008000000 */
[----:B------:R-:W-:Y:S01]  /*7ba0*/  FMUL.FTZ R28, R28, R21 ;  /* 0x000000151c1c7220 */ /* 0x000fe20000410000 */
[----:B------:R-:W1:Y:S01]  /*7bb0*/  MUFU.EX2 R44, R44 ;  /* 0x0000002c002c7308 */ /* 0x000e620000000800 */
[----:B---3--:R-:W-:Y:S01]  /*7bc0*/  FMUL.FTZ R46, R49, R222 ;  /* 0x000000de312e7220 */ /* 0x008fe20000410000 */
[----:B------:R-:W-:Y:S01]  /*7bd0*/  FMUL.FTZ R5, R5, R22 ;  /* 0x0000001605057220 */ /* 0x000fe20000410000 */
[----:B------:R-:W-:Y:S01]  /*7be0*/  FFMA.FTZ R22, -R27, R27, 1 ;  /* 0x3f8000001b167423 */ /* 0x000fe2000001011b */
[----:B------:R-:W-:Y:S01]  /*7bf0*/  UMOV UR10, UR4 ;  /* 0x00000004000a7c82 */ /* 0x000fe20008000000 */
[----:B------:R-:W-:Y:S01]  /*7c00*/  FMUL.FTZ R46, R46, R31 ;  /* 0x0000001f2e2e7220 */ /* 0x000fe20000410000 */
[----:B------:R-:W-:-:S02]  /*7c10*/  F2FP.F16.F32.PACK_AB R31, R40, R41 ;  /* 0x00000029281f723e */ /* 0x000fc400000000ff */
[----:B------:R-:W-:Y:S01]  /*7c20*/  F2FP.F16.F32.PACK_AB R7, R5, R14 ;  /* 0x0000000e0507723e */ /* 0x000fe200000000ff */
[----:B----4-:R-:W-:Y:S01]  /*7c30*/  FMUL.FTZ R27, R47, R218 ;  /* 0x000000da2f1b7220 */ /* 0x010fe20000410000 */
[----:B------:R-:W-:Y:S01]  /*7c40*/  F2FP.F16.F32.PACK_AB R33, R42, R47 ;  /* 0x0000002f2a21723e */ /* 0x000fe200000000ff */
[----:B------:R-:W-:Y:S01]  /*7c50*/  STSM.16.M88.2 [R0+0x2d500], R30 ;  /* 0x02d5001e00007844 */ /* 0x000fe20000000100 */
[----:B------:R-:W-:Y:S01]  /*7c60*/  UMOV UR14, UR5 ;  /* 0x00000005000e7c82 */ /* 0x000fe20008000000 */
[----:B------:R-:W-:Y:S01]  /*7c70*/  FMUL.FTZ R27, R27, R22 ;  /* 0x000000161b1b7220 */ /* 0x000fe20000410000 */
[----:B------:R-:W-:Y:S01]  /*7c80*/  IMAD R22, R4, 0x2000, R17 ;  /* 0x0000200004167824 */ /* 0x000fe200078e0211 */
[----:B------:R-:W-:Y:S01]  /*7c90*/  STSM.16.M88.2 [R0+0x2dd00], R32 ;  /* 0x02dd002000007844 */ /* 0x000fe20000000100 */
[----:B------:R-:W-:Y:S01]  /*7ca0*/  VIADD R14, R13, 0xb0 ;  /* 0x000000b00d0e7836 */ /* 0x000fe20000000000 */
[----:B-1----:R-:W-:Y:S01]  /*7cb0*/  F2FP.F16.F32.PACK_AB R21, R44, R49 ;  /* 0x000000312c15723e */ /* 0x002fe200000000ff */
[----:B------:R-:W-:-:S02]  /*7cc0*/  VIADD R15, R22, 0x24100 ;  /* 0x00024100160f7836 */ /* 0x000fc40000000000 */
[----:B------:R-:W-:Y:S01]  /*7cd0*/  FMUL.FTZ R223, R44, R223 ;  /* 0x000000df2cdf7220 */ /* 0x000fe20000410000 */
[----:B------:R-:W-:Y:S01]  /*7ce0*/  F2FP.F16.F32.PACK_AB R35, R28, R27 ;  /* 0x0000001b1c23723e */ /* 0x000fe200000000ff */
[----:B------:R-:W-:Y:S01]  /*7cf0*/  STSM.16.M88.2 [R0+0x2e500], R20 ;  /* 0x02e5001400007844 */ /* 0x000fe20000000100 */
[----:B------:R-:W-:Y:S01]  /*7d00*/  SHF.R.U32.HI R15, RZ, 0x4, R15 ;  /* 0x00000004ff0f7819 */ /* 0x000fe2000001160f */
[----:B------:R-:W-:Y:S01]  /*7d10*/  FMUL.FTZ R223, R223, R48 ;  /* 0x00000030dfdf7220 */ /* 0x000fe20000410000 */
[----:B------:R-:W-:Y:S01]  /*7d20*/  @!PT LDS RZ, [RZ] ;  /* 0x00000000fffff984 */ /* 0x000fe20000000800 */
[----:B------:R-:W-:Y:S01]  /*7d30*/  @!PT LDS RZ, [RZ] ;  /* 0x00000000fffff984 */ /* 0x000fe20000000800 */
[----:B------:R-:W-:Y:S01]  /*7d40*/  @!PT LDS RZ, [RZ] ;  /* 0x00000000fffff984 */ /* 0x000fe20000000800 */
[----:B------:R-:W-:Y:S01]  /*7d50*/  @!PT LDS RZ, [RZ] ;  /* 0x00000000fffff984 */ /* 0x000fe20000000800 */
[----:B------:R1:W-:Y:S06]  /*7d60*/  MEMBAR.ALL.CTA ;  /* 0x0000000000007992 */ /* 0x0003ec0000008000 */
[----:B-1----:R-:W1:Y:S01]  /*7d70*/  FENCE.VIEW.ASYNC.S ;  /* 0x00000000000073c6 */ /* 0x002e620000000000 */
[----:B------:R-:W-:Y:S01]  /*7d80*/  LOP3.LUT R23, R15, 0x3fff, RZ, 0xc0, !PT ;  /* 0x00003fff0f177812 */ /* 0x000fe200078ec0ff */
[----:B------:R-:W-:Y:S01]  /*7d90*/  VIADD R15, R13, 0x130 ;  /* 0x000001300d0f7836 */ /* 0x000fe20000000000 */
[----:B------:R-:W-:-:S02]  /*7da0*/  F2FP.F16.F32.PACK_AB R27, R223, R46 ;  /* 0x0000002edf1b723e */ /* 0x000fc400000000ff */
[C---:B------:R-:W-:Y:S01]  /*7db0*/  R2UR UR56, R23.reuse ;  /* 0x00000000173872ca */ /* 0x040fe200000e0000 */
[----:B------:R-:W-:-:S05]  /*7dc0*/  VIADD R5, R23, 0x80 ;  /* 0x0000008017057836 */ /* 0x000fca0000000000 */
[----:B------:R-:W-:Y:S01]  /*7dd0*/  R2UR UR48, R5 ;  /* 0x00000000053072ca */ /* 0x000fe200000e0000 */
[----:B------:R-:W-:-:S05]  /*7de0*/  VIADD R5, R13, 0x90 ;  /* 0x000000900d057836 */ /* 0x000fca0000000000 */
[----:B------:R-:W-:Y:S01]  /*7df0*/  R2UR UR4, R5 ;  /* 0x00000000050472ca */ /* 0x000fe200000e0000 */
[----:B------:R-:W-:Y:S01]  /*7e00*/  UMOV UR8, UR56 ;  /* 0x0000003800087c82 */ /* 0x000fe20008000000 */
[----:B------:R-:W-:Y:S01]  /*7e10*/  UMOV UR12, UR56 ;  /* 0x00000038000c7c82 */ /* 0x000fe20008000000 */
[----:B------:R-:W-:Y:S01]  /*7e20*/  UMOV UR16, UR56 ;  /* 0x0000003800107c82 */ /* 0x000fe20008000000 */
[----:B------:R-:W-:Y:S01]  /*7e30*/  VIADD R5, R13, 0x190 ;  /* 0x000001900d057836 */ /* 0x000fe20000000000 */
[----:B-1----:R-:W-:Y:S04]  /*7e40*/  BAR.SYNC.DEFER_BLOCKING 0x9, 0x100 ;  /* 0x0244000000007b1d */ /* 0x002fe80000010000 */
[----:B------:R-:W-:Y:S01]  /*7e50*/  R2UR UR54, R5 ;  /* 0x00000000053672ca */ /* 0x000fe200000e0000 */
[----:B------:R-:W-:Y:S01]  /*7e60*/  VIADD R5, R23, 0x100 ;  /* 0x0000010017057836 */ /* 0x000fe20000000000 */
[----:B------:R-:W-:Y:S01]  /*7e70*/  UMOV UR52, UR48 ;  /* 0x0000003000347c82 */ /* 0x000fe20008000000 */
[----:B------:R-:W-:-:S03]  /*7e80*/  UMOV UR44, UR48 ;  /* 0x00000030002c7c82 */ /* 0x000fc60008000000 */
[----:B------:R-:W-:Y:S01]  /*7e90*/  R2UR UR28, R5 ;  /* 0x00000000051c72ca */ /* 0x000fe200000e0000 */
[----:B------:R-:W-:-:S05]  /*7ea0*/  VIADD R5, R13, 0xa0 ;  /* 0x000000a00d057836 */ /* 0x000fca0000000000 */
[----:B------:R-:W-:Y:S01]  /*7eb0*/  R2UR UR42, R5 ;  /* 0x00000000052a72ca */ /* 0x000fe200000e0000 */
[----:B------:R-:W-:-:S05]  /*7ec0*/  VIADD R5, R13, 0x1a0 ;  /* 0x000001a00d057836 */ /* 0x000fca0000000000 */
[----:B------:R-:W-:Y:S01]  /*7ed0*/  R2UR UR34, R5 ;  /* 0x00000000052272ca */ /* 0x000fe200000e0000 */
[----:B------:R-:W-:Y:S01]  /*7ee0*/  UMOV UR40, UR28 ;  /* 0x0000001c00287c82 */ /* 0x000fe20008000000 */
[----:B------:R-:W-:Y:S01]  /*7ef0*/  UMOV UR36, UR28 ;  /* 0x0000001c00247c82 */ /* 0x000fe20008000000 */
[----:B------:R-:W-:Y:S01]  /*7f00*/  UMOV UR32, UR28 ;  /* 0x0000001c00207c82 */ /* 0x000fe20008000000 */
[----:B------:R1:W-:Y:S01]  /*7f10*/  STSM.16.M88.2 [R0+0x2ed00], R8 ;  /* 0x02ed000800007844 */ /* 0x0003e20000000100 */
[----:B------:R-:W-:Y:S01]  /*7f20*/  UMOV UR24, UR28 ;  /* 0x0000001c00187c82 */ /* 0x000fe20008000000 */
[----:B------:R-:W-:Y:S02]  /*7f30*/  VIADD R5, R23, 0x180 ;  /* 0x0000018017057836 */ /* 0x000fe40000000000 */
[----:B------:R-:W-:Y:S03]  /*7f40*/  STSM.16.M88.2 [R0+0x2f500], R24 ;  /* 0x02f5001800007844 */ /* 0x000fe60000000100 */
[----:B------:R-:W-:Y:S01]  /*7f50*/  R2UR UR20, R5 ;  /* 0x00000000051472ca */ /* 0x000fe200000e0000 */
[----:B------:R2:W-:Y:S01]  /*7f60*/  STSM.16.M88.2 [R0+0x2fd00], R6 ;  /* 0x02fd000600007844 */ /* 0x0005e20000000100 */
[----:B------:R-:W-:-:S03]  /*7f70*/  IMAD R5, R4, 0x2800, R17 ;  /* 0x0000280004057824 */ /* 0x000fc600078e0211 */
[----:B------:R-:W-:Y:S01]  /*7f80*/  STSM.16.M88.2 [R0+0x30500], R34 ;  /* 0x0305002200007844 */ /* 0x000fe20000000100 */
[----:B-1----:R-:W-:Y:S02]  /*7f90*/  MOV R8, UR59 ;  /* 0x0000003b00087c02 */ /* 0x002fe40008000f00 */
[----:B------:R-:W-:Y:S01]  /*7fa0*/  MOV R9, UR58 ;  /* 0x0000003a00097c02 */ /* 0x000fe20008000f00 */
[----:B------:R1:W-:Y:S01]  /*7fb0*/  STSM.16.M88.2 [R0+0x30d00], R26 ;  /* 0x030d001a00007844 */ /* 0x0003e20000000100 */
[----:B------:R-:W-:Y:S01]  /*7fc0*/  WARPGROUP.ARRIVE ;  /* 0x00000000000079c5 */ /* 0x000fe20000000000 */
[----:B------:R-:W-:Y:S01]  /*7fd0*/  SHF.R.U32.HI R5, RZ, 0x4, R5 ;  /* 0x00000004ff057819 */ /* 0x000fe20000011605 */
[----:B--2---:R-:W-:-:S03]  /*7fe0*/  VIADD R6, R13, 0x10 ;  /* 0x000000100d067836 */ /* 0x004fc60000000000 */
[----:B------:R-:W-:Y:S01]  /*7ff0*/  LOP3.LUT R5, R5, 0x3fff, RZ, 0xc0, !PT ;  /* 0x00003fff05057812 */ /* 0x000fe200078ec0ff */
[----:B------:R-:W-:Y:S01]  /*8000*/  HGMMA.64x16x16.F32 R136, gdesc[UR56].tnspA.tnspB, R136, gsb0 ;  /* 0x60200000388879f0 */ /* 0x000fe20008000888 */
        /* <DEDUP_REMOVED lines=14> */
[----:B------:R-:W-:-:S04]  /*80f0*/  SHF.R.U32.HI R6, RZ, 0x4, R6 ;  /* 0x00000004ff067819 */ /* 0x000fc80000011606 */
[----:B------:R-:W-:Y:S01]  /*8100*/  LOP3.LUT R216, R6, 0x3fff, RZ, 0xc0, !PT ;  /* 0x00003fff06d87812 */ /* 0x000fe200078ec0ff */
[----:B------:R-:W-:Y:S02]  /*8110*/  WARPGROUP.DEPBAR.LE gsb0, 0x0 ;  /* 0x00008000000079c5 */ /* 0x000fe40000010000 */
[----:B------:R-:W-:Y:S01]  /*8120*/  WARPGROUP.ARRIVE ;  /* 0x00000000000079c5 */ /* 0x000fe20000000000 */
[----:B------:R-:W-:-:S05]  /*8130*/  LOP3.LUT R6, R216, 0x400000, RZ, 0xfc, !PT ;  /* 0x00400000d8067812 */ /* 0x000fca00078efcff */
        /* <DEDUP_REMOVED lines=29> */
[----:B------:R-:W-:Y:S01]  /*8310*/  MOV R7, UR59 ;  /* 0x0000003b00077c02 */ /* 0x000fe20008000f00 */
[----:B------:R-:W-:Y:S01]  /*8320*/  UMOV UR59, UR7 ;  /* 0x00000007003b7c82 */ /* 0x000fe20008000000 */
[----:B------:R-:W-:Y:S01]  /*8330*/  MOV R11, UR58 ;  /* 0x0000003a000b7c02 */ /* 0x000fe20008000f00 */
[----:B------:R-:W-:Y:S01]  /*8340*/  UMOV UR58, UR10 ;  /* 0x0000000a003a7c82 */ /* 0x000fe20008000000 */
[----:B------:R-:W-:Y:S01]  /*8350*/  R2UR UR10, R14 ;  /* 0x000000000e0a72ca */ /* 0x000fe200000e0000 */
[----:B------:R-:W-:Y:S01]  /*8360*/  UMOV UR4, UR20 ;  /* 0x0000001400047c82 */ /* 0x000fe20008000000 */
[----:B------:R-:W-:Y:S01]  /*8370*/  MOV R10, UR59 ;  /* 0x0000003b000a7c02 */ /* 0x000fe20008000f00 */
[----:B------:R-:W-:Y:S01]  /*8380*/  UMOV UR59, UR11 ;  /* 0x0000000b003b7c82 */ /* 0x000fe20008000000 */
[----:B------:R-:W-:Y:S01]  /*8390*/  UMOV UR11, 0x40 ;  /* 0x00000040000b7882 */ /* 0x000fe20000000000 */
[----:B------:R-:W-:Y:S01]  /*83a0*/  R2UR UR6, R15 ;  /* 0x000000000f0672ca */ /* 0x000fe200000e0000 */
[----:B------:R-:W-:Y:S01]  /*83b0*/  UMOV UR7, 0x40 ;  /* 0x0000004000077882 */ /* 0x000fe20000000000 */
[C---:B------:R-:W-:Y:S01]  /*83c0*/  VIADD R14, R13.reuse, 0x1b0 ;  /* 0x000001b00d0e7836 */ /* 0x040fe20000000000 */
[----:B------:R-:W-:Y:S01]  /*83d0*/  MOV R12, UR59 ;  /* 0x0000003b000c7c02 */ /* 0x000fe20008000f00 */
[----:B------:R-:W-:Y:S01]  /*83e0*/  VIADD R13, R13, 0x230 ;  /* 0x000002300d0d7836 */ /* 0x000fe20000000000 */
[----:B------:R-:W-:Y:S01]  /*83f0*/  MOV R222, UR58 ;  /* 0x0000003a00de7c02 */ /* 0x000fe20008000f00 */
[----:B------:R-:W-:Y:S01]  /*8400*/  UMOV UR59, 0x8 ;  /* 0x00000008003b7882 */ /* 0x000fe20000000000 */
[----:B------:R-:W-:Y:S01]  /*8410*/  R2UR UR14, R14 ;  /* 0x000000000e0e72ca */ /* 0x000fe200000e0000 */
[----:B------:R-:W-:-:S02]  /*8420*/  VIADD R14, R6, 0x80 ;  /* 0x00000080060e7836 */ /* 0x000fc40000000000 */
[----:B------:R-:W-:Y:S01]  /*8430*/  IMAD.U32 R21, RZ, RZ, UR59 ;  /* 0x0000003bff157e24 */ /* 0x000fe2000f8e00ff */
        /* <DEDUP_REMOVED lines=12> */
[----:B------:R-:W-:Y:S01]  /*8500*/  UMOV UR57, UR19 ;  /* 0x0000001300397c82 */ /* 0x000fe20008000000 */
[----:B------:R-:W-:Y:S01]  /*8510*/  MOV R219, UR56 ;  /* 0x0000003800db7c02 */ /* 0x000fe20008000f00 */
[----:B------:R-:W-:Y:S01]  /*8520*/  UMOV UR56, UR12 ;  /* 0x0000000c00387c82 */ /* 0x000fe20008000000 */
[----:B------:R-:W-:Y:S01]  /*8530*/  MOV R218, UR57 ;  /* 0x0000003900da7c02 */ /* 0x000fe20008000f00 */
[----:B------:R-:W-:Y:S01]  /*8540*/  UMOV UR57, UR13 ;  /* 0x0000000d00397c82 */ /* 0x000fe20008000000 */
[----:B------:R-:W-:Y:S01]  /*8550*/  UMOV UR12, UR20 ;  /* 0x00000014000c7c82 */ /* 0x000fe20008000000 */
[----:B------:R-:W-:Y:S01]  /*8560*/  UMOV UR13, UR21 ;  /* 0x00000015000d7c82 */ /* 0x000fe20008000000 */
[----:B------:R-:W-:-:S02]  /*8570*/  MOV R221, UR56 ;  /* 0x0000003800dd7c02 */ /* 0x000fc40008000f00 */
[----:B------:R-:W-:Y:S01]  /*8580*/  MOV R220, UR57 ;  /* 0x0000003900dc7c02 */ /* 0x000fe20008000f00 */
[----:B------:R-:W-:Y:S01]  /*8590*/  UMOV UR57, 0x40000040 ;  /* 0x4000004000397882 */ /* 0x000fe20000000000 */
[----:B------:R-:W-:Y:S02]  /*85a0*/  WARPGROUP.DEPBAR.LE gsb0, 0x0 ;  /* 0x00008000000079c5 */ /* 0x000fe40000010000 */
[----:B------:R-:W-:-:S06]  /*85b0*/  WARPGROUP.ARRIVE ;  /* 0x00000000000079c5 */ /* 0x000fcc0000000000 */
[----:B------:R-:W-:Y:S01]  /*85c0*/  HGMMA.64x16x16.F32 R168, gdesc[UR16].tnspA.tnspB, R168, gsb0 ;  /* 0x6020000010a879f0 */ /* 0x000fe200080008a8 */
[----:B------:R-:W-:Y:S01]  /*85d0*/  R2UR UR16, R5 ;  /* 0x00000000051072ca */ /* 0x000fe200000e0000 */
[----:B------:R-:W-:Y:S01]  /*85e0*/  UMOV UR17, UR21 ;  /* 0x0000001500117c82 */ /* 0x000fe20008000000 */
[----:B------:R-:W-:Y:S01]  /*85f0*/  R2UR UR18, R13 ;  /* 0x000000000d1272ca */ /* 0x000fe200000e0000 */
[----:B------:R-:W-:Y:S01]  /*8600*/  UMOV UR19, 0x40 ;  /* 0x0000004000137882 */ /* 0x000fe20000000000 */
[----:B------:R-:W-:-:S09]  /*8610*/  VIADD R13, R5, 0x80 ;  /* 0x00000080050d7836 */ /* 0x000fd20000000000 */
        /* <DEDUP_REMOVED lines=15> */
[----:B------:R-:W-:Y:S02]  /*8710*/  UMOV UR29, 0x40000040 ;  /* 0x40000040001d7882 */ /* 0x000fe40000000000 */
        /* <DEDUP_REMOVED lines=14> */
[----:B------:R-:W-:-:S13]  /*8800*/  R2UR UR24, R6 ;  /* 0x00000000061872ca */ /* 0x000fda00000e0000 */
[----:B------:R-:W-:Y:S02]  /*8810*/  UMOV UR58, UR24 ;  /* 0x00000018003a7c82 */ /* 0x000fe40008000000 */
[----:B------:R-:W-:Y:S01]  /*8820*/  IMAD.U32 R20, RZ, RZ, UR58 ;  /* 0x0000003aff147e24 */ /* 0x000fe2000f8e00ff */
        /* <DEDUP_REMOVED lines=10> */
[----:B------:R-:W-:Y:S01]  /*88d0*/  VIADD R13, R6, 0x100 ;  /* 0x00000100060d7836 */ /* 0x000fe20000000000 */
[----:B------:R-:W-:Y:S01]  /*88e0*/  R2UR UR5, R14 ;  /* 0x000000000e0572ca */ /* 0x000fe200000e0000 */
[----:B------:R-:W-:Y:S02]  /*88f0*/  WARPGROUP.DEPBAR.LE gsb0, 0x0 ;  /* 0x00008000000079c5 */ /* 0x000fe40000010000 */
[----:B------:R-:W-:-:S06]  /*8900*/  WARPGROUP.ARRIVE ;  /* 0x00000000000079c5 */ /* 0x000fcc0000000000 */
[----:B------:R-:W-:Y:S03]  /*8910*/  HGMMA.64x16x16.F32 R184, gdesc[UR12].tnspA.tnspB, R184, gsb0 ;  /* 0x602000000cb879f0 */ /* 0x000fe600080008b8 */
[----:B------:R-:W-:Y:S02]  /*8920*/  WARPGROUP.DEPBAR.LE gsb0, 0x0 ;  /* 0x00008000000079c5 */ /* 0x000fe40000010000 */
[----:B------:R-:W-:-:S06]  /*8930*/  WARPGROUP.ARRIVE ;  /* 0x00000000000079c5 */ /* 0x000fcc0000000000 */
[----:B------:R-:W-:Y:S03]  /*8940*/  HGMMA.64x16x16.F32 R200, gdesc[UR16].tnspA.tnspB, R200, gsb0 ;  /* 0x6020000010c879f0 */ /* 0x000fe600080008c8 */
        /* <DEDUP_REMOVED lines=14> */
[----:B------:R-:W-:Y:S01]  /*8a30*/  IMAD.U32 R14, RZ, RZ, UR58 ;  /* 0x0000003aff0e7e24 */ /* 0x000fe2000f8e00ff */
[----:B------:R-:W-:Y:S01]  /*8a40*/  R2UR UR5, R13 ;  /* 0x000000000d0572ca */ /* 0x000fe200000e0000 */
[----:B------:R-:W-:Y:S01]  /*8a50*/  IMAD.U32 R15, RZ, RZ, UR59 ;  /* 0x0000003bff0f7e24 */ /* 0x000fe2000f8e00ff */
[----:B------:R-:W-:Y:S02]  /*8a60*/  WARPGROUP.DEPBAR.LE gsb0, 0x0 ;  /* 0x00008000000079c5 */ /* 0x000fe40000010000 */
[----:B------:R-:W-:-:S06]  /*8a70*/  WARPGROUP.ARRIVE ;  /* 0x00000000000079c5 */ /* 0x000fcc0000000000 */
[----:B------:R-:W-:Y:S01]  /*8a80*/  HGMMA.64x64x16.F32 R24, gdesc[UR56].tnspA, R24, gsb0 ;  /* 0x20e00000381879f0 */ /* 0x000fe20008000818 */
[----:B------:R-:W-:Y:S01]  /*8a90*/  R2UR UR59, R12 ;  /* 0x000000000c3b72ca */ /* 0x000fe200000e0000 */
[----:B------:R-:W-:Y:S01]  /*8aa0*/  VIADD R12, R5, 0x100 ;  /* 0x00000100050c7836 */ /* 0x000fe20000000000 */
[----:B------:R-:W-:Y:S02]  /*8ab0*/  R2UR UR58, R222 ;  /* 0x00000000de3a72ca */ /* 0x000fe400000e0000 */
[----:B------:R-:W-:Y:S02]  /*8ac0*/  R2UR UR57, R220 ;  /* 0x00000000dc3972ca */ /* 0x000fe400000e0000 */
[----:B------:R-:W-:Y:S02]  /*8ad0*/  R2UR UR56, R221 ;  /* 0x00000000dd3872ca */ /* 0x000fe400000e0000 */
[----:B------:R-:W-:-:S05]  /*8ae0*/  R2UR UR4, R12 ;  /* 0x000000000c0472ca */ /* 0x000fca00000e0000 */
        /* <DEDUP_REMOVED lines=10> */
[----:B------:R-:W-:-:S02]  /*8b90*/  WARPGROUP.DEPBAR.LE gsb0, 0x0 ;  /* 0x00008000000079c5 */ /* 0x000fc40000010000 */
[----:B------:R-:W-:-:S06]  /*8ba0*/  WARPGROUP.ARRIVE ;  /* 0x00000000000079c5 */ /* 0x000fcc0000000000 */
[----:B------:R-:W-:Y:S01]  /*8bb0*/  HGMMA.64x64x16.F32 R24, gdesc[UR56].tnspA, R24, gsb0 ;  /* 0x20e00000381879f0 */ /* 0x000fe20008000818 */
[----:B------:R-:W-:Y:S01]  /*8bc0*/  R2UR UR59, R10 ;  /* 0x000000000a3b72ca */ /* 0x000fe200000e0000 */
[----:B------:R-:W-:Y:S01]  /*8bd0*/  VIADD R10, R5, 0x180 ;  /* 0x00000180050a7836 */ /* 0x000fe20000000000 */
[----:B------:R-:W-:Y:S01]  /*8be0*/  R2UR UR58, R11 ;  /* 0x000000000b3a72ca */ /* 0x000fe200000e0000 */
[C---:B------:R-:W-:Y:S01]  /*8bf0*/  VIADD R11, R6.reuse, 0x180 ;  /* 0x00000180060b7836 */ /* 0x040fe20000000000 */
[----:B------:R-:W-:Y:S01]  /*8c00*/  UMOV UR57, 0x40000040 ;  /* 0x4000004000397882 */ /* 0x000fe20000000000 */
[----:B------:R-:W-:Y:S01]  /*8c10*/  VIADD R6, R6, 0x200 ;  /* 0x0000020006067836 */ /* 0x000fe20000000000 */
[----:B------:R-:W-:Y:S02]  /*8c20*/  R2UR UR4, R10 ;  /* 0x000000000a0472ca */ /* 0x000fe400000e0000 */
[----:B------:R-:W-:-:S05]  /*8c30*/  R2UR UR5, R11 ;  /* 0x000000000b0572ca */ /* 0x000fca00000e0000 */
[----:B------:R-:W-:Y:S01]  /*8c40*/  UMOV UR49, UR59 ;  /* 0x0000003b00317c82 */ /* 0x000fe20008000000 */
[----:B------:R-:W-:Y:S01]  /*8c50*/  UMOV UR59, 0x8 ;  /* 0x00000008003b7882 */ /* 0x000fe20000000000 */
[----:B------:R-:W-:Y:S01]  /*8c60*/  UMOV UR48, UR58 ;  /* 0x0000003a00307c82 */ /* 0x000fe20008000000 */
[----:B------:R-:W-:-:S03]  /*8c70*/  IMAD.U32 R11, RZ, RZ, UR59 ;  /* 0x0000003bff0b7e24 */ /* 0x000fc6000f8e00ff */
[----:B------:R-:W-:Y:S02]  /*8c80*/  UMOV UR56, UR4 ;  /* 0x0000000400387c82 */ /* 0x000fe40008000000 */
[----:B------:R-:W-:Y:S01]  /*8c90*/  UMOV UR58, UR5 ;  /* 0x00000005003a7c82 */ /* 0x000fe20008000000 */
[----:B------:R-:W-:Y:S01]  /*8ca0*/  R2UR UR5, R6 ;  /* 0x00000000060572ca */ /* 0x000fe200000e0000 */
[----:B------:R-:W-:Y:S01]  /*8cb0*/  IMAD.U32 R10, RZ, RZ, UR58 ;  /* 0x0000003aff0a7e24 */ /* 0x000fe2000f8e00ff */
[----:B------:R-:W-:Y:S02]  /*8cc0*/  WARPGROUP.DEPBAR.LE gsb0, 0x0 ;  /* 0x00008000000079c5 */ /* 0x000fe40000010000 */
[----:B------:R-:W-:-:S06]  /*8cd0*/  WARPGROUP.ARRIVE ;  /* 0x00000000000079c5 */ /* 0x000fcc0000000000 */
[----:B------:R-:W-:Y:S01]  /*8ce0*/  HGMMA.64x64x16.F32 R24, gdesc[UR56].tnspA, R24, gsb0 ;  /* 0x20e00000381879f0 */ /* 0x000fe20008000818 */
[----:B------:R-:W-:Y:S01]  /*8cf0*/  R2UR UR59, R7 ;  /* 0x00000000073b72ca */ /* 0x000fe200000e0000 */
[----:B------:R-:W-:Y:S01]  /*8d00*/  VIADD R7, R5, 0x200 ;  /* 0x0000020005077836 */ /* 0x000fe20000000000 */
[----:B------:R-:W-:Y:S01]  /*8d10*/  R2UR UR58, R217 ;  /* 0x00000000d93a72ca */ /* 0x000fe200000e0000 */
[----:B------:R-:W-:Y:S01]  /*8d20*/  VIADD R217, R23, 0x400 ;  /* 0x0000040017d97836 */ /* 0x000fe20000000000 */
        /* <DEDUP_REMOVED lines=13> */
[----:B------:R-:W-:Y:S01]  /*8e00*/  UMOV UR25, UR29 ;  /* 0x0000001d00197c82 */ /* 0x000fe20008000000 */
[----:B------:R-:W-:Y:S01]  /*8e10*/  UMOV UR21, 0x40000040 ;  /* 0x4000004000157882 */ /* 0x000fe20000000000 */
[----:B------:R-:W-:Y:S01]  /*8e20*/  ULDC.64 UR4, c[0x0][0x2c0] ;  /* 0x0000b00000047ab9 */ /* 0x000fe20000000a00 */
[----:B------:R-:W-:-:S02]  /*8e30*/  WARPGROUP.DEPBAR.LE gsb0, 0x0 ;  /* 0x00008000000079c5 */ /* 0x000fc40000010000 */
[----:B------:R-:W-:-:S06]  /*8e40*/  WARPGROUP.ARRIVE ;  /* 0x00000000000079c5 */ /* 0x000fcc0000000000 */
[----:B------:R-:W-:Y:S01]  /*8e50*/  HGMMA.64x64x16.F32 R24, gdesc[UR56].tnspA, R24, gsb0 ;  /* 0x20e00000381879f0 */ /* 0x000fe20008000818 */
[----:B------:R-:W-:Y:S01]  /*8e60*/  R2UR UR59, R8 ;  /* 0x00000000083b72ca */ /* 0x000fe200000e0000 */
[----:B------:R-:W-:Y:S01]  /*8e70*/  UMOV UR57, 0x40000040 ;  /* 0x4000004000397882 */ /* 0x000fe20000000000 */
[----:B------:R-:W-:Y:S01]  /*8e80*/  R2UR UR58, R9 ;  /* 0x00000000093a72ca */ /* 0x000fe200000e0000 */
[----:B------:R-:W-:Y:S01]  /*8e90*/  VIADD R8, R23, 0x480 ;  /* 0x0000048017087836 */ /* 0x000fe20000000000 */
[----:B------:R-:W-:Y:S01]  /*8ea0*/  R2UR UR56, R217 ;  /* 0x00000000d93872ca */ /* 0x000fe200000e0000 */
[----:B------:R-:W-:-:S05]  /*8eb0*/  VIADD R217, R23, 0x500 ;  /* 0x0000050017d97836 */ /* 0x000fca0000000000 */
[----:B------:R-:W-:Y:S01]  /*8ec0*/  R2UR UR28, R217 ;  /* 0x00000000d91c72ca */ /* 0x000fe200000e0000 */
        /* <DEDUP_REMOVED lines=26> */
[----:B------:R-:W-:Y:S01]  /*9070*/  UMOV UR32, UR28 ;  /* 0x0000001c00207c82 */ /* 0x000fe20008000000 */
[----:B------:R-:W-:Y:S01]  /*9080*/  UMOV UR33, UR29 ;  /* 0x0000001d00217c82 */ /* 0x000fe20008000000 */
[----:B------:R-:W-:Y:S01]  /*9090*/  UMOV UR24, UR28 ;  /* 0x0000001c00187c82 */ /* 0x000fe20008000000 */
[----:B------:R-:W-:Y:S01]  /*90a0*/  VIADD R23, R23, 0x580 ;  /* 0x0000058017177836 */ /* 0x000fe20000000000 */
[----:B------:R-:W-:Y:S01]  /*90b0*/  UMOV UR9, UR21 ;  /* 0x0000001500097c82 */ /* 0x000fe20008000000 */
[----:B------:R-:W-:Y:S01]  /*90c0*/  IMAD.SHL.U32 R8, R3, 0x4000, RZ ;  /* 0x0000400003087824 */ /* 0x000fe200078e00ff */
[----:B------:R-:W-:-:S02]  /*90d0*/  WARPGROUP.DEPBAR.LE gsb0, 0x0 ;  /* 0x00008000000079c5 */ /* 0x000fc40000010000 */
[----:B------:R-:W-:Y:S01]  /*90e0*/  WARPGROUP.ARRIVE ;  /* 0x00000000000079c5 */ /* 0x000fe20000000000 */
[----:B------:R-:W-:Y:S02]  /*90f0*/  R2UR UR20, R23 ;  /* 0x00000000171472ca */ /* 0x000fe400000e0000 */
[----:B------:R-:W-:-:S03]  /*9100*/  IADD3 R9, P0, R8, R230, RZ ;  /* 0x000000e608097210 */ /* 0x000fc60007f1e0ff */
[----:B------:R-:W-:Y:S01]  /*9110*/  HGMMA.64x16x16.F32 R208, gdesc[UR56].tnspA.tnspB, R208, gsb0 ;  /* 0x6020000038d079f0 */ /* 0x000fe200080008d0 */
[----:B------:R-:W-:Y:S02]  /*9120*/  LEA.HI.X.SX32 R218, R8, R235, 0x1, P0 ;  /* 0x000000eb08da7211 */ /* 0x000fe400000f0eff */
[----:B------:R-:W-:-:S04]  /*9130*/  LEA R8, P0, R9, UR4, 0x2 ;  /* 0x0000000409087c11 */ /* 0x000fc8000f8010ff */
[----:B------:R-:W-:Y:S01]  /*9140*/  LEA.HI.X R9, R9, UR5, R218, 0x2, P0 ;  /* 0x0000000509097c11 */ /* 0x000fe200080f14da */
[----:B------:R-:W-:Y:S02]  /*9150*/  WARPGROUP.DEPBAR.LE gsb0, 0x0 ;  /* 0x00008000000079c5 */ /* 0x000fe40000010000 */
[----:B------:R-:W-:Y:S01]  /*9160*/  WARPGROUP.ARRIVE ;  /* 0x00000000000079c5 */ /* 0x000fe20000000000 */
[----:B------:R-:W-:Y:S01]  /*9170*/  UMOV UR8, UR20 ;  /* 0x0000001400087c82 */ /* 0x000fe20008000000 */
[----:B------:R-:W-:Y:S01]  /*9180*/  UMOV UR4, UR20 ;  /* 0x0000001400047c82 */ /* 0x000fe20008000000 */
[----:B------:R-:W-:Y:S01]  /*9190*/  UMOV UR5, UR21 ;  /* 0x0000001500057c82 */ /* 0x000fe20008000000 */
[----:B------:R-:W-:Y:S01]  /*91a0*/  UMOV UR12, UR20 ;  /* 0x00000014000c7c82 */ /* 0x000fe20008000000 */
[----:B------:R-:W-:Y:S01]  /*91b0*/  UMOV UR13, UR21 ;  /* 0x00000015000d7c82 */ /* 0x000fe20008000000 */
[----:B------:R-:W-:Y:S01]  /*91c0*/  HGMMA.64x16x16.F32 R144, gdesc[UR48].tnspA.tnspB, R144, gsb0 ;  /* 0x60200000309079f0 */ /* 0x000fe20008000890 */
[----:B------:R-:W-:Y:S01]  /*91d0*/  UMOV UR50, UR44 ;  /* 0x0000002c00327c82 */ /* 0x000fe20008000000 */
[----:B------:R-:W-:Y:S01]  /*91e0*/  UMOV UR51, UR45 ;  /* 0x0000002d00337c82 */ /* 0x000fe20008000000 */
[----:B------:R-:W-:Y:S01]  /*91f0*/  UMOV UR44, UR48 ;  /* 0x00000030002c7c82 */ /* 0x000fe20008000000 */
[----:B------:R-:W-:Y:S01]  /*9200*/  UMOV UR45, UR49 ;  /* 0x00000031002d7c82 */ /* 0x000fe20008000000 */
[----:B------:R-:W-:Y:S01]  /*9210*/  UMOV UR16, UR20 ;  /* 0x0000001400107c82 */ /* 0x000fe20008000000 */
[----:B------:R-:W-:Y:S01]  /*9220*/  UMOV UR17, UR21 ;  /* 0x0000001500117c82 */ /* 0x000fe20008000000 */
[----:B------:R-:W-:Y:S01]  /*9230*/  VIADD R22, R22, 0x14100 ;  /* 0x0001410016167836 */ /* 0x000fe20000000000 */
[----:B------:R1:W-:Y:S01]  /*9240*/  REDG.E.ADD.F32x4.FTZ.RN.STRONG.GPU desc[UR60][R8.64], R24 ;  /* 0x00000018080079a6 */ /* 0x0003e2000c10f7bc */
[----:B------:R-:W-:-:S02]  /*9250*/  WARPGROUP.DEPBAR.LE gsb0, 0x0 ;  /* 0x00008000000079c5 */ /* 0x000fc40000010000 */
[----:B------:R-:W-:Y:S01]  /*9260*/  WARPGROUP.ARRIVE ;  /* 0x00000000000079c5 */ /* 0x000fe20000000000 */
[----:B------:R-:W-:Y:S01]  /*9270*/  SHF.R.U32.HI R22, RZ, 0x4, R22 ;  /* 0x00000004ff167819 */ /* 0x000fe20000011616 */
[----:B------:R-:W-:Y:S01]  /*9280*/  UMOV UR59, 0x40 ;  /* 0x00000040003b7882 */ /* 0x000fe20000000000 */
[----:B-1----:R-:W-:Y:S01]  /*9290*/  LOP3.LUT R24, R216, 0x80000, RZ, 0xfc, !PT ;  /* 0x00080000d8187812 */ /* 0x002fe200078efcff */
[----:B------:R1:W-:Y:S02]  /*92a0*/  REDG.E.ADD.F32x4.FTZ.RN.STRONG.GPU desc[UR60][R8.64+0x800], R28 ;  /* 0x0008001c080079a6 */ /* 0x0003e4000c10f7bc */
[----:B------:R-:W-:Y:S01]  /*92b0*/  HGMMA.64x16x16.F32 R160, gdesc[UR48].tnspA.tnspB, R160, gsb0 ;  /* 0x6020000030a079f0 */ /* 0x000fe200080008a0 */
[----:B------:R-:W-:Y:S01]  /*92c0*/  UMOV UR50, UR52 ;  /* 0x0000003400327c82 */ /* 0x000fe20008000000 */
[----:B------:R-:W-:Y:S01]  /*92d0*/  UMOV UR51, UR53 ;  /* 0x0000003500337c82 */ /* 0x000fe20008000000 */
[----:B------:R-:W-:Y:S01]  /*92e0*/  UMOV UR52, UR48 ;  /* 0x0000003000347c82 */ /* 0x000fe20008000000 */
[----:B------:R-:W-:Y:S01]  /*92f0*/  UMOV UR53, UR49 ;  /* 0x0000003100357c82 */ /* 0x000fe20008000000 */
[----:B------:R-:W-:Y:S01]  /*9300*/  LOP3.LUT R237, R22, 0x3fff, RZ, 0xc0, !PT ;  /* 0x00003fff16ed7812 */ /* 0x000fe200078ec0ff */
[C---:B------:R-:W-:Y:S01]  /*9310*/  VIADD R23, R24.reuse, 0x80 ;  /* 0x0000008018177836 */ /* 0x040fe20000000000 */
[----:B------:R-:W-:Y:S01]  /*9320*/  PLOP3.LUT P0, PT, PT, PT, UP1, 0x40, 0x0 ;  /* 0x000000000000781c */ /* 0x000fe20003f0e818 */
[----:B------:R-:W-:Y:S01]  /*9330*/  VIADD R25, R24, 0x200 ;  /* 0x0000020018197836 */ /* 0x000fe20000000000 */
[----:B------:R1:W-:Y:S01]  /*9340*/  REDG.E.ADD.F32x4.FTZ.RN.STRONG.GPU desc[UR60][R8.64+0x1000], R32 ;  /* 0x00100020080079a6 */ /* 0x0003e2000c10f7bc */
[----:B------:R-:W-:-:S02]  /*9350*/  WARPGROUP.DEPBAR.LE gsb0, 0x0 ;  /* 0x00008000000079c5 */ /* 0x000fc40000010000 */
[----:B------:R-:W-:Y:S01]  /*9360*/  WARPGROUP.ARRIVE ;  /* 0x00000000000079c5 */ /* 0x000fe20000000000 */
[----:B------:R-:W-:Y:S01]  /*9370*/  IMAD R237, R2, 0x800, R237 ;  /* 0x0000080002ed7824 */ /* 0x000fe200078e02ed */
[----:B------:R1:W-:Y:S04]  /*9380*/  REDG.E.ADD.F32x4.FTZ.RN.STRONG.GPU desc[UR60][R8.64+0x1800], R36 ;  /* 0x00180024080079a6 */ /* 0x0003e8000c10f7bc */
[----:B------:R-:W-:Y:S01]  /*9390*/  HGMMA.64x16x16.F32 R176, gdesc[UR48].tnspA.tnspB, R176, gsb0 ;  /* 0x6020000030b079f0 */ /* 0x000fe200080008b0 */
[C---:B------:R-:W-:Y:S01]  /*93a0*/  VIADD R22, R24.reuse, 0x100 ;  /* 0x0000010018167836 */ /* 0x040fe20000000000 */
[----:B------:R1:W-:Y:S01]  /*93b0*/  REDG.E.ADD.F32x4.FTZ.RN.STRONG.GPU desc[UR60][R8.64+0x2000], R40 ;  /* 0x00200028080079a6 */ /* 0x0003e2000c10f7bc */
[----:B------:R-:W-:Y:S01]  /*93c0*/  VIADD R26, R24, 0x10 ;  /* 0x00000010181a7836 */ /* 0x000fe20000000000 */
[----:B------:R-:W-:-:S02]  /*93d0*/  UMOV UR51, 0x40 ;  /* 0x0000004000337882 */ /* 0x000fc40000000000 */
[----:B------:R1:W-:Y:S04]  /*93e0*/  REDG.E.ADD.F32x4.FTZ.RN.STRONG.GPU desc[UR60][R8.64+0x2800], R44 ;  /* 0x0028002c080079a6 */ /* 0x0003e8000c10f7bc */
[----:B------:R1:W-:Y:S04]  /*93f0*/  REDG.E.ADD.F32x4.FTZ.RN.STRONG.GPU desc[UR60][R8.64+0x3000], R48 ;  /* 0x00300030080079a6 */ /* 0x0003e8000c10f7bc */
[----:B------:R1:W-:Y:S01]  /*9400*/  REDG.E.ADD.F32x4.FTZ.RN.STRONG.GPU desc[UR60][R8.64+0x3800], R52 ;  /* 0x00380034080079a6 */ /* 0x0003e2000c10f7bc */
        /* <DEDUP_REMOVED lines=36> */
[----:B------:R-:W-:Y:S02]  /*9650*/  R2UR UR54, R24 ;  /* 0x00000000183672ca */ /* 0x000fe400000e0000 */
[----:B------:R-:W-:Y:S01]  /*9660*/  R2UR UR52, R237 ;  /* 0x00000000ed3472ca */ /* 0x000fe200000e0000 */
[----:B------:R-:W-:Y:S01]  /*9670*/  UMOV UR55, 0x40 ;  /* 0x0000004000377882 */ /* 0x000fe20000000000 */
[----:B------:R-:W-:Y:S01]  /*9680*/  UMOV UR53, 0x40000040 ;  /* 0x4000004000357882 */ /* 0x000fe20000000000 */
[----:B------:R-:W-:Y:S02]  /*9690*/  WARPGROUP.DEPBAR.LE gsb0, 0x0 ;  /* 0x00008000000079c5 */ /* 0x000fe40000010000 */
[----:B------:R-:W-:-:S08]  /*96a0*/  WARPGROUP.ARRIVE ;  /* 0x00000000000079c5 */ /* 0x000fd00000000000 */
[----:B------:R-:W-:Y:S01]  /*96b0*/  HGMMA.64x16x16.F32 R56, gdesc[UR52].tnspA.tnspB, R56, gsb0 ;  /* 0x60200000343879f0 */ /* 0x000fe20008000838 */
[----:B------:R-:W-:Y:S01]  /*96c0*/  R2UR UR24, R23 ;  /* 0x00000000171872ca */ /* 0x000fe200000e0000 */
[----:B------:R-:W-:Y:S01]  /*96d0*/  UMOV UR56, UR52 ;  /* 0x0000003400387c82 */ /* 0x000fe20008000000 */
[----:B------:R-:W-:-:S11]  /*96e0*/  UMOV UR57, UR53 ;  /* 0x0000003500397c82 */ /* 0x000fd60008000000 */
[----:B------:R-:W-:Y:S01]  /*96f0*/  UMOV UR58, UR24 ;  /* 0x00000018003a7c82 */ /* 0x000fe20008000000 */
[----:B------:R-:W-:Y:S02]  /*9700*/  WARPGROUP.DEPBAR.LE gsb0, 0x0 ;  /* 0x00008000000079c5 */ /* 0x000fe40000010000 */
[----:B------:R-:W-:-:S06]  /*9710*/  WARPGROUP.ARRIVE ;  /* 0x00000000000079c5 */ /* 0x000fcc0000000000 */
[----:B------:R-:W-:Y:S01]  /*9720*/  HGMMA.64x16x16.F32 R64, gdesc[UR56].tnspA.tnspB, R64, gsb0 ;  /* 0x60200000384079f0 */ /* 0x000fe20008000840 */
[----:B------:R-:W-:Y:S01]  /*9730*/  R2UR UR8, R22 ;  /* 0x00000000160872ca */ /* 0x000fe200000e0000 */
[----:B------:R-:W-:Y:S01]  /*9740*/  UMOV UR12, UR52 ;  /* 0x00000034000c7c82 */ /* 0x000fe20008000000 */
[----:B------:R-:W-:Y:S01]  /*9750*/  UMOV UR13, UR53 ;  /* 0x00000035000d7c82 */ /* 0x000fe20008000000 */
[----:B------:R-:W-:-:S10]  /*9760*/  UMOV UR15, 0x40 ;  /* 0x00000040000f7882 */ /* 0x000fd40000000000 */
[----:B------:R-:W-:Y:S01]  /*9770*/  UMOV UR14, UR8 ;  /* 0x00000008000e7c82 */ /* 0x000fe20008000000 */
[----:B------:R-:W-:Y:S02]  /*9780*/  WARPGROUP.DEPBAR.LE gsb0, 0x0 ;  /* 0x00008000000079c5 */ /* 0x000fe40000010000 */
[----:B------:R-:W-:-:S06]  /*9790*/  WARPGROUP.ARRIVE ;  /* 0x00000000000079c5 */ /* 0x000fcc0000000000 */
[----:B------:R-:W-:Y:S01]  /*97a0*/  HGMMA.64x16x16.F32 R72, gdesc[UR12].tnspA.tnspB, R72, gsb0 ;  /* 0x602000000c4879f0 */ /* 0x000fe20008000848 */
[----:B------:R-:W-:-:S05]  /*97b0*/  VIADD R22, R24, 0x180 ;  /* 0x0000018018167836 */ /* 0x000fca0000000000 */
        /* <DEDUP_REMOVED lines=8> */
[----:B------:R-:W-:Y:S01]  /*9840*/  R2UR UR4, R25 ;  /* 0x00000000190472ca */ /* 0x000fe200000e0000 */
[----:B------:R-:W-:Y:S01]  /*9850*/  IMAD.U32 R218, RZ, RZ, UR10 ;  /* 0x0000000affda7e24 */ /* 0x000fe2000f8e00ff */
[----:B------:R-:W-:Y:S01]  /*9860*/  UMOV UR8, UR52 ;  /* 0x0000003400087c82 */ /* 0x000fe20008000000 */
[----:B------:R-:W-:Y:S01]  /*9870*/  IMAD.U32 R219, RZ, RZ, UR11 ;  /* 0x0000000bffdb7e24 */ /* 0x000fe2000f8e00ff */
[----:B------:R-:W-:Y:S01]  /*9880*/  UMOV UR9, UR53 ;  /* 0x0000003500097c82 */ /* 0x000fe20008000000 */
[----:B------:R-:W-:-:S08]  /*9890*/  UMOV UR11, 0x40 ;  /* 0x00000040000b7882 */ /* 0x000fd00000000000 */
[----:B------:R-:W-:Y:S01]  /*98a0*/  UMOV UR10, UR4 ;  /* 0x00000004000a7c82 */ /* 0x000fe20008000000 */
[----:B------:R-:W-:Y:S02]  /*98b0*/  WARPGROUP.DEPBAR.LE gsb0, 0x0 ;  /* 0x00008000000079c5 */ /* 0x000fe40000010000 */
[----:B------:R-:W-:-:S06]  /*98c0*/  WARPGROUP.ARRIVE ;  /* 0x00000000000079c5 */ /* 0x000fcc0000000000 */
[----:B------:R-:W-:Y:S01]  /*98d0*/  HGMMA.64x16x16.F32 R88, gdesc[UR8].tnspA.tnspB, R88, gsb0 ;  /* 0x60200000085879f0 */ /* 0x000fe20008000858 */
[----:B------:R-:W-:Y:S01]  /*98e0*/  VIADD R25, R237, 0x80 ;  /* 0x00000080ed197836 */ /* 0x000fe20000000000 */
[----:B------:R-:W-:-:S04]  /*98f0*/  R2UR UR46, R26 ;  /* 0x000000001a2e72ca */ /* 0x000fc800000e0000 */
[----:B------:R-:W-:Y:S01]  /*9900*/  R2UR UR44, R25 ;  /* 0x00000000192c72ca */ /* 0x000fe200000e0000 */
[----:B------:R-:W-:Y:S01]  /*9910*/  UMOV UR47, 0x40 ;  /* 0x00000040002f7882 */ /* 0x000fe20000000000 */
[----:B------:R-:W-:Y:S01]  /*9920*/  UMOV UR45, 0x40000040 ;  /* 0x40000040002d7882 */ /* 0x000fe20000000000 */
[----:B------:R-:W-:Y:S02]  /*9930*/  WARPGROUP.DEPBAR.LE gsb0, 0x0 ;  /* 0x00008000000079c5 */ /* 0x000fe40000010000 */
[----:B------:R-:W-:-:S08]  /*9940*/  WARPGROUP.ARRIVE ;  /* 0x00000000000079c5 */ /* 0x000fd00000000000 */
[----:B------:R-:W-:Y:S01]  /*9950*/  HGMMA.64x16x16.F32 R56, gdesc[UR44].tnspA.tnspB, R56, gsb0 ;  /* 0x602000002c3879f0 */ /* 0x000fe20008000838 */
[----:B------:R-:W-:-:S05]  /*9960*/  VIADD R26, R24, 0x90 ;  /* 0x00000090181a7836 */ /* 0x000fca0000000000 */
        /* <DEDUP_REMOVED lines=36> */
[----:B------:R-:W-:Y:S02]  /*9bb0*/  WARPGROUP.DEPBAR.LE gsb0, 0x0 ;  /* 0x00008000000079c5 */ /* 0x000fe40000010000 */
[----:B------:R-:W-:-:S08]  /*9bc0*/  WARPGROUP.ARRIVE ;  /* 0x00000000000079c5 */ /* 0x000fd00000000000 */
[----:B------:R-:W-:Y:S01]  /*9bd0*/  HGMMA.64x16x16.F32 R88, gdesc[UR48].tnspA.tnspB, R88, gsb0 ;  /* 0x60200000305879f0 */ /* 0x000fe20008000858 */
[----:B------:R-:W-:Y:S02]  /*9be0*/  VIADD R26, R24, 0x20 ;  /* 0x00000020181a7836 */ /* 0x000fe40000000000 */
[----:B------:R-:W-:-:S03]  /*9bf0*/  VIADD R25, R237, 0x100 ;  /* 0x00000100ed197836 */ /* 0x000fc60000000000 */
[----:B------:R-:W-:Y:S02]  /*9c00*/  R2UR UR26, R26 ;  /* 0x000000001a1a72ca */ /* 0x000fe400000e0000 */
        /* <DEDUP_REMOVED lines=8> */
[----:B------:R-:W-:Y:S01]  /*9c90*/  UMOV UR40, UR24 ;  /* 0x0000001800287c82 */ /* 0x000fe20008000000 */
[----:B------:R-:W-:Y:S01]  /*9ca0*/  UMOV UR41, UR25 ;  /* 0x0000001900297c82 */ /* 0x000fe20008000000 */
[----:B------:R-:W-:Y:S01]  /*9cb0*/  UMOV UR43, 0x40 ;  /* 0x00000040002b7882 */ /* 0x000fe20000000000 */
[----:B------:R-:W-:Y:S02]  /*9cc0*/  WARPGROUP.DEPBAR.LE gsb0, 0x0 ;  /* 0x00008000000079c5 */ /* 0x000fe40000010000 */
[----:B------:R-:W-:-:S07]  /*9cd0*/  WARPGROUP.ARRIVE ;  /* 0x00000000000079c5 */ /* 0x000fce0000000000 */
        /* <DEDUP_REMOVED lines=51> */
[----:B------:R-:W-:-:S03]  /*a010*/  IMAD.U32 R216, RZ, RZ, UR14 ;  /* 0x0000000effd87e24 */ /* 0x000fc6000f8e00ff */
[----:B------:R-:W-:Y:S01]  /*a020*/  R2UR UR14, R25 ;  /* 0x00000000190e72ca */ /* 0x000fe200000e0000 */
[----:B------:R-:W-:Y:S01]  /*a030*/  IMAD.U32 R217, RZ, RZ, UR15 ;  /* 0x0000000fffd97e24 */ /* 0x000fe2000f8e00ff */
[----:B------:R-:W-:Y:S01]  /*a040*/  UMOV UR12, UR4 ;  /* 0x00000004000c7c82 */ /* 0x000fe20008000000 */
[----:B------:R-:W-:Y:S01]  /*a050*/  UMOV UR13, UR5 ;  /* 0x00000005000d7c82 */ /* 0x000fe20008000000 */
[----:B------:R-:W-:Y:S01]  /*a060*/  UMOV UR15, 0x40 ;  /* 0x00000040000f7882 */ /* 0x000fe20000000000 */
[----:B------:R-:W-:Y:S02]  /*a070*/  WARPGROUP.DEPBAR.LE gsb0, 0x0 ;  /* 0x00008000000079c5 */ /* 0x000fe40000010000 */
[----:B------:R-:W-:-:S06]  /*a080*/  WARPGROUP.ARRIVE ;  /* 0x00000000000079c5 */ /* 0x000fcc0000000000 */
        /* <DEDUP_REMOVED lines=11> */
[----:B------:R-:W-:Y:S02]  /*a140*/  IMAD.U32 R22, RZ, RZ, UR58 ;  /* 0x0000003aff167e24 */ /* 0x000fe4000f8e00ff */
[----:B------:R-:W-:Y:S01]  /*a150*/  IMAD.U32 R23, RZ, RZ, UR59 ;  /* 0x0000003bff177e24 */ /* 0x000fe2000f8e00ff */
[----:B------:R-:W-:Y:S02]  /*a160*/  WARPGROUP.DEPBAR.LE gsb0, 0x0 ;  /* 0x00008000000079c5 */ /* 0x000fe40000010000 */
[----:B-1----:R-:W-:Y:S05]  /*a170*/  @P0 BRA `(.L_x_328) ;  /* 0x0000000000040947 */ /* 0x002fea0003800000 */
[----:B------:R-:W-:Y:S01]  /*a180*/  BPT.TRAP 0x1 ;  /* 0x000000040000795c */ /* 0x000fe20000300000 */
.L_x_328:
[----:B------:R-:W-:Y:S01]  /*a190*/  VIADD R24, R5, 0x500 ;  /* 0x0000050005187836 */ /* 0x000fe20000000000 */
[----:B------:R-:W-:Y:S01]  /*a1a0*/  R2UR UR58, R20 ;  /* 0x00000000143a72ca */ /* 0x000fe200000e0000 */
[----:B------:R-:W-:Y:S01]  /*a1b0*/  UMOV UR57, 0x40000040 ;  /* 0x4000004000397882 */ /* 0x000fe20000000000 */
[----:B------:R-:W-:Y:S01]  /*a1c0*/  R2UR UR59, R21 ;  /* 0x00000000153b72ca */ /* 0x000fe200000e0000 */
[----:B------:R-:W-:Y:S01]  /*a1d0*/  VIADD R20, R5, 0x580 ;  /* 0x0000058005147836 */ /* 0x000fe20000000000 */
[----:B------:R-:W-:Y:S01]  /*a1e0*/  R2UR UR56, R24 ;  /* 0x00000000183872ca */ /* 0x000fe200000e0000 */
[----:B------:R-:W-:-:S05]  /*a1f0*/  VIADD R24, R17, 0x31838 ;  /* 0x0003183811187836 */ /* 0x000fca0000000000 */
[----:B------:R-:W-:-:S04]  /*a200*/  PRMT R24, RZ, 0x654, R24 ;  /* 0x00000654ff187816 */ /* 0x000fc80000000018 */
[----:B------:R1:W-:Y:S02]  /*a210*/  SYNCS.ARRIVE.TRANS64.RED.A1T0 RZ, [R24+URZ], RZ ;  /* 0x000000ff18ff79a7 */ /* 0x0003e4000810043f */
[----:B-1----:R-:W-:-:S06]  /*a220*/  WARPGROUP.ARRIVE ;  /* 0x00000000000079c5 */ /* 0x002fcc0000000000 */
        /* <DEDUP_REMOVED lines=41> */
[----:B------:R-:W-:-:S04]  /*a4c0*/  PLOP3.LUT P0, PT, PT, PT, UP1, 0x40, 0x0 ;  /* 0x000000000000781c */ /* 0x000fc80003f0e818 */
[----:B------:R-:W-:Y:S01]  /*a4d0*/  HGMMA.64x16x16.F32 R96, gdesc[UR52].tnspA.tnspB, R96, gsb0 ;  /* 0x60200000346079f0 */ /* 0x000fe20008000860 */
[----:B------:R-:W-:Y:S01]  /*a4e0*/  R2UR UR54, R22 ;  /* 0x00000000163672ca */ /* 0x000fe200000e0000 */
[----:B------:R1:W-:Y:S01]  /*a4f0*/  REDG.E.ADD.F32x4.FTZ.RN.STRONG.GPU desc[UR60][R8.64+0x4000], R24 ;  /* 0x00400018080079a6 */ /* 0x0003e2000c10f7bc */
[----:B------:R-:W-:Y:S02]  /*a500*/  R2UR UR55, R23 ;  /* 0x00000000173772ca */ /* 0x000fe400000e0000 */
[----:B------:R-:W-:Y:S01]  /*a510*/  R2UR UR44, R5 ;  /* 0x00000000052c72ca */ /* 0x000fe200000e0000 */
[----:B------:R-:W-:Y:S02]  /*a520*/  WARPGROUP.DEPBAR.LE gsb0, 0x0 ;  /* 0x00008000000079c5 */ /* 0x000fe40000010000 */
[----:B------:R-:W-:Y:S01]  /*a530*/  WARPGROUP.ARRIVE ;  /* 0x00000000000079c5 */ /* 0x000fe20000000000 */
[----:B------:R-:W-:Y:S01]  /*a540*/  UMOV UR41, UR25 ;  /* 0x0000001900297c82 */ /* 0x000fe20008000000 */
[----:B------:R-:W-:Y:S01]  /*a550*/  UMOV UR37, UR25 ;  /* 0x0000001900257c82 */ /* 0x000fe20008000000 */
[----:B------:R-:W-:Y:S01]  /*a560*/  UMOV UR33, UR25 ;  /* 0x0000001900217c82 */ /* 0x000fe20008000000 */
[----:B------:R-:W-:Y:S01]  /*a570*/  UMOV UR21, UR5 ;  /* 0x0000000500157c82 */ /* 0x000fe20008000000 */
[----:B------:R-:W-:-:S03]  /*a580*/  UMOV UR17, UR5 ;  /* 0x0000000500117c82 */ /* 0x000fc60008000000 */
[----:B------:R-:W-:Y:S01]  /*a590*/  HGMMA.64x16x16.F32 R104, gdesc[UR52].tnspA.tnspB, R104, gsb0 ;  /* 0x60200000346879f0 */ /* 0x000fe20008000868 */
[----:B------:R-:W-:Y:S01]  /*a5a0*/  R2UR UR54, R216 ;  /* 0x00000000d83672ca */ /* 0x000fe200000e0000 */
[----:B------:R-:W-:Y:S01]  /*a5b0*/  UMOV UR13, UR5 ;  /* 0x00000005000d7c82 */ /* 0x000fe20008000000 */
[----:B------:R-:W-:Y:S01]  /*a5c0*/  R2UR UR55, R217 ;  /* 0x00000000d93772ca */ /* 0x000fe200000e0000 */
[----:B------:R1:W-:Y:S01]  /*a5d0*/  REDG.E.ADD.F32x4.FTZ.RN.STRONG.GPU desc[UR60][R8.64+0x4800], R28 ;  /* 0x0048001c080079a6 */ /* 0x0003e2000c10f7bc */
[----:B------:R-:W-:-:S03]  /*a5e0*/  VIADD R5, R237, 0x500 ;  /* 0x00000500ed057836 */ /* 0x000fc60000000000 */
[----:B------:R1:W-:Y:S01]  /*a5f0*/  REDG.E.ADD.F32x4.FTZ.RN.STRONG.GPU desc[UR60][R8.64+0x5000], R32 ;  /* 0x00500020080079a6 */ /* 0x0003e2000c10f7bc */
[----:B------:R-:W-:Y:S02]  /*a600*/  WARPGROUP.DEPBAR.LE gsb0, 0x0 ;  /* 0x00008000000079c5 */ /* 0x000fe40000010000 */
[----:B------:R-:W-:Y:S01]  /*a610*/  WARPGROUP.ARRIVE ;  /* 0x00000000000079c5 */ /* 0x000fe20000000000 */
[----:B------:R-:W-:Y:S01]  /*a620*/  R2UR UR24, R5 ;  /* 0x00000000051872ca */ /* 0x000fe200000e0000 */
[----:B------:R-:W-:Y:S01]  /*a630*/  VIADD R237, R237, 0x580 ;  /* 0x00000580eded7836 */ /* 0x000fe20000000000 */
[----:B------:R1:W-:Y:S03]  /*a640*/  REDG.E.ADD.F32x4.FTZ.RN.STRONG.GPU desc[UR60][R8.64+0x5800], R36 ;  /* 0x00580024080079a6 */ /* 0x0003e6000c10f7bc */
[----:B------:R-:W-:Y:S01]  /*a650*/  HGMMA.64x16x16.F32 R112, gdesc[UR52].tnspA.tnspB, R112, gsb0 ;  /* 0x60200000347079f0 */ /* 0x000fe20008000870 */
[----:B------:R-:W-:Y:S01]  /*a660*/  R2UR UR54, R218 ;  /* 0x00000000da3672ca */ /* 0x000fe200000e0000 */
[----:B------:R1:W-:Y:S01]  /*a670*/  REDG.E.ADD.F32x4.FTZ.RN.STRONG.GPU desc[UR60][R8.64+0x6000], R40 ;  /* 0x00600028080079a6 */ /* 0x0003e2000c10f7bc */
[----:B------:R-:W-:-:S05]  /*a680*/  R2UR UR55, R219 ;  /* 0x00000000db3772ca */ /* 0x000fca00000e0000 */
[----:B------:R-:W-:Y:S01]  /*a690*/  UMOV UR40, UR24 ;  /* 0x0000001800287c82 */ /* 0x000fe20008000000 */
[----:B------:R-:W-:Y:S01]  /*a6a0*/  UMOV UR36, UR24 ;  /* 0x0000001800247c82 */ /* 0x000fe20008000000 */
[----:B------:R-:W-:Y:S01]  /*a6b0*/  UMOV UR32, UR24 ;  /* 0x0000001800207c82 */ /* 0x000fe20008000000 */
[----:B------:R-:W-:Y:S01]  /*a6c0*/  R2UR UR4, R237 ;  /* 0x00000000ed0472ca */ /* 0x000fe200000e0000 */
[----:B------:R1:W-:Y:S04]  /*a6d0*/  REDG.E.ADD.F32x4.FTZ.RN.STRONG.GPU desc[UR60][R8.64+0x6800], R44 ;  /* 0x0068002c080079a6 */ /* 0x0003e8000c10f7bc */
[----:B------:R1:W-:Y:S04]  /*a6e0*/  REDG.E.ADD.F32x4.FTZ.RN.STRONG.GPU desc[UR60][R8.64+0x7000], R48 ;  /* 0x00700030080079a6 */ /* 0x0003e8000c10f7bc */
[----:B------:R1:W-:Y:S04]  /*a6f0*/  REDG.E.ADD.F32x4.FTZ.RN.STRONG.GPU desc[UR60][R8.64+0x7800], R52 ;  /* 0x00780034080079a6 */ /* 0x0003e8000c10f7bc */
        /* <DEDUP_REMOVED lines=69> */
[----:B-1----:R-:W-:Y:S05]  /*ab50*/  @P0 BRA `(.L_x_329) ;  /* 0x0000000000040947 */ /* 0x002fea0003800000 */
[----:B------:R-:W-:Y:S01]  /*ab60*/  BPT.TRAP 0x1 ;  /* 0x000000040000795c */ /* 0x000fe20000300000 */
.L_x_329:
[----:B------:R-:W-:Y:S01]  /*ab70*/  R2UR UR4, R228 ;  /* 0x00000000e40472ca */ /* 0x000fe200000e0000 */
[----:B------:R-:W-:Y:S02]  /*ab80*/  VIADD R3, R3, 0x1 ;  /* 0x0000000103037836 */ /* 0x000fe40000000000 */
[----:B------:R-:W-:Y:S02]  /*ab90*/  VIADD R2, R2, 0x1 ;  /* 0x0000000102027836 */ /* 0x000fe40000000000 */
[----:B------:R-:W-:Y:S01]  /*aba0*/  VIADD R16, R16, 0x31820 ;  /* 0x0003182010107836 */ /* 0x000fe20000000000 */
[----:B------:R-:W-:Y:S02]  /*abb0*/  ISETP.GE.AND P1, PT, R3, R234, PT ;  /* 0x000000ea0300720c */ /* 0x000fe40003f26270 */
[----:B------:R-:W-:Y:S02]  /*abc0*/  ISETP.NE.AND P0, PT, R2, 0x2, PT ;  /* 0x000000020200780c */ /* 0x000fe40003f05270 */
[----:B------:R-:W-:-:S02]  /*abd0*/  PRMT R16, RZ, 0x654, R16 ;  /* 0x00000654ff107816 */ /* 0x000fc40000000010 */
[----:B------:R-:W-:Y:S01]  /*abe0*/  SEL R6, RZ, 0x1, P0 ;  /* 0x00000001ff067807 */ /* 0x000fe20000000000 */
[----:B------:R-:W-:Y:S01]  /*abf0*/  ULOP3.LUT UR4, UR4, 0x1, URZ, 0x3c, !UPT ;  /* 0x0000000104047892 */ /* 0x000fe2000f8e3c3f */
[----:B------:R1:W-:Y:S01]  /*ac00*/  SYNCS.ARRIVE.TRANS64.RED.A1T0 RZ, [R16+URZ], RZ ;  /* 0x000000ff10ff79a7 */ /* 0x0003e2000810043f */
[----:B------:R-:W-:Y:S02]  /*ac10*/  SEL R2, R2, RZ, P0 ;  /* 0x000000ff02027207 */ /* 0x000fe40000000000 */
[----:B------:R-:W-:Y:S02]  /*ac20*/  LOP3.LUT R19, R19, R6, RZ, 0x3c, !PT ;  /* 0x0000000613137212 */ /* 0x000fe400078e3cff */
[----:B------:R-:W-:Y:S01]  /*ac30*/  IMAD.U32 R228, RZ, RZ, UR4 ;  /* 0x00000004ffe47e24 */ /* 0x000fe2000f8e00ff */
[----:B------:R-:W-:Y:S06]  /*ac40*/  @!P1 BRA `(.L_x_330) ;  /* 0xffffff6800b09947 */ /* 0x000fec000383ffff */
        /* <DEDUP_REMOVED lines=82> */
.L_x_309:
[----:B------:R-:W-:Y:S05]  /*b170*/  @P0 BRA `(.L_x_331) ;  /* 0x0000001000200947 */ /* 0x000fea0003800000 */
[----:B------:R-:W2:Y:S01]  /*b180*/  S2UR UR4, SR_CgaCtaId ;  /* 0x00000000000479c3 */ /* 0x000ea20000008800 */
[----:B------:R-:W-:Y:S02]  /*b190*/  UMOV UR37, 0x400 ;  /* 0x0000040000257882 */ /* 0x000fe40000000000 */
[----:B--2---:R-:W-:-:S06]  /*b1a0*/  ULEA UR37, UR4, UR37, 0x18 ;  /* 0x0000002504257291 */ /* 0x004fcc000f8ec03f */
[----:B-1----:R-:W-:-:S05]  /*b1b0*/  IMAD.U32 R16, RZ, RZ, UR37 ;  /* 0x00000025ff107e24 */ /* 0x002fca000f8e00ff */
        /* <DEDUP_REMOVED lines=18> */
.L_x_332:
        /* <DEDUP_REMOVED lines=20> */
.L_x_333:
        /* <DEDUP_REMOVED lines=18> */
.L_x_334:
        /* <DEDUP_REMOVED lines=18> */
.L_x_335:
[----:B------:R-:W1:Y:S01]  /*b660*/  S2R R0, SR_TID.X ;  /* 0x0000000000007919 */ /* 0x000e620000002100 */
[----:B------:R-:W-:Y:S05]  /*b670*/  WARPSYNC.ALL ;  /* 0x0000000000007948 */ /* 0x000fea0003800000 */
[----:B------:R-:W-:Y:S01]  /*b680*/  BAR.SYNC.DEFER_BLOCKING 0x1, 0x100 ;  /* 0x0044000000007b1d */ /* 0x000fe20000010000 */
        /* <DEDUP_REMOVED lines=12> */
[----:B------:R-:W-:Y:S01]  /*b750*/  F2FP.F16.F32.PACK_AB R155, R159, R158 ;  /* 0x0000009e9f9b723e */ /* 0x000fe200000000ff */
[----:B-1----:R-:W-:Y:S01]  /*b760*/  VIADD R6, R0, 0xffffff80 ;  /* 0xffffff8000067836 */ /* 0x002fe20000000000 */
[----:B------:R-:W-:Y:S02]  /*b770*/  F2FP.F16.F32.PACK_AB R161, R163, R162 ;  /* 0x000000a2a3a1723e */ /* 0x000fe400000000ff */
[----:B------:R-:W-:Y:S01]  /*b780*/  F2FP.F16.F32.PACK_AB R168, R169, R168 ;  /* 0x000000a8a9a8723e */ /* 0x000fe200000000ff */
[----:B------:R-:W-:Y:S01]  /*b790*/  IMAD.SHL.U32 R0, R6, 0x40, RZ ;  /* 0x0000004006007824 */ /* 0x000fe200078e00ff */
[----:B------:R-:W-:-:S02]  /*b7a0*/  SHF.R.S32.HI R7, RZ, 0x1f, R6 ;  /* 0x0000001fff077819 */ /* 0x000fc40000011406 */
[----:B------:R-:W-:Y:S02]  /*b7b0*/  F2FP.F16.F32.PACK_AB R162, R165, R164 ;  /* 0x000000a4a5a2723e */ /* 0x000fe400000000ff */
[CC--:B------:R-:W-:Y:S02]  /*b7c0*/  LEA.HI R2, R7.reuse, R6.reuse, RZ, 0x5 ;  /* 0x0000000607027211 */ /* 0x0c0fe400078f28ff */
        /* <DEDUP_REMOVED lines=12> */
[----:B------:R-:W-:-:S02]  /*b890*/  SHF.R.U32.HI R3, RZ, 0x3, R2 ;  /* 0x00000003ff037819 */ /* 0x000fc40000011602 */
[----:B------:R-:W-:Y:S01]  /*b8a0*/  SHF.R.S32.HI R6, RZ, 0x7, R6 ;  /* 0x00000007ff067819 */ /* 0x000fe20000011406 */
[----:B------:R-:W1:Y:S01]  /*b8b0*/  SHFL.IDX PT, R2, R8, RZ, 0x1f ;  /* 0x00001fff08027589 */ /* 0x000e6200000e0000 */
[----:B------:R-:W-:Y:S02]  /*b8c0*/  LOP3.LUT R0, R0, R3, RZ, 0x3c, !PT ;  /* 0x0000000300007212 */ /* 0x000fe400078e3cff */
[----:B------:R-:W-:Y:S01]  /*b8d0*/  F2FP.F16.F32.PACK_AB R163, R167, R166 ;  /* 0x000000a6a7a3723e */ /* 0x000fe200000000ff */
[----:B------:R-:W-:Y:S01]  /*b8e0*/  IMAD R5, R6, 0xa, R5 ;  /* 0x0000000a06057824 */ /* 0x000fe200078e0205 */
[----:B------:R-:W-:Y:S02]  /*b8f0*/  F2FP.F16.F32.PACK_AB R169, R171, R170 ;  /* 0x000000aaaba9723e */ /* 0x000fe400000000ff */
[----:B------:R-:W-:Y:S01]  /*b900*/  F2FP.F16.F32.PACK_AB R176, R177, R176 ;  /* 0x000000b0b1b0723e */ /* 0x000fe200000000ff */
[----:B------:R-:W-:Y:S01]  /*b910*/  IMAD.U32 R0, R5, 0x200, R0 ;  /* 0x0000020005007824 */ /* 0x000fe200078e0000 */
[----:B------:R-:W-:-:S02]  /*b920*/  F2FP.F16.F32.PACK_AB R170, R173, R172 ;  /* 0x000000acadaa723e */ /* 0x000fc400000000ff */
[----:B------:R-:W-:Y:S02]  /*b930*/  F2FP.F16.F32.PACK_AB R171, R175, R174 ;  /* 0x000000aeafab723e */ /* 0x000fe400000000ff */
[----:B------:R-:W-:Y:S02]  /*b940*/  LEA R0, R0, UR37, 0x1 ;  /* 0x0000002500007c11 */ /* 0x000fe4000f8e08ff */
[----:B------:R-:W-:Y:S02]  /*b950*/  F2FP.F16.F32.PACK_AB R177, R179, R178 ;  /* 0x000000b2b3b1723e */ /* 0x000fe400000000ff */
[----:B------:R-:W-:Y:S01]  /*b960*/  F2FP.F16.F32.PACK_AB R184, R185, R184 ;  /* 0x000000b8b9b8723e */ /* 0x000fe200000000ff */
[----:B------:R2:W-:Y:S01]  /*b970*/  STSM.16.MT88.4 [R0+0xa000], R136 ;  /* 0x00a0008800007844 */ /* 0x0005e20000004200 */
[----:B------:R-:W-:Y:S02]  /*b980*/  F2FP.F16.F32.PACK_AB R178, R181, R180 ;  /* 0x000000b4b5b2723e */ /* 0x000fe400000000ff */
[----:B------:R-:W-:Y:S01]  /*b990*/  F2FP.F16.F32.PACK_AB R179, R183, R182 ;  /* 0x000000b6b7b3723e */ /* 0x000fe200000000ff */
[----:B------:R2:W-:Y:S01]  /*b9a0*/  STSM.16.MT88.4 [R0+0xf000], R144 ;  /* 0x00f0009000007844 */ /* 0x0005e20000004200 */
[----:B------:R-:W-:-:S02]  /*b9b0*/  F2FP.F16.F32.PACK_AB R185, R187, R186 ;  /* 0x000000babbb9723e */ /* 0x000fc400000000ff */
[----:B------:R-:W-:Y:S01]  /*b9c0*/  F2FP.F16.F32.PACK_AB R192, R193, R192 ;  /* 0x000000c0c1c0723e */ /* 0x000fe200000000ff */
[----:B------:R2:W-:Y:S01]  /*b9d0*/  STSM.16.MT88.4 [R0+0xa800], R152 ;  /* 0x00a8009800007844 */ /* 0x0005e20000004200 */
        /* <DEDUP_REMOVED lines=19> */
[----:B------:R-:W-:Y:S02]  /*bb10*/  F2FP.F16.F32.PACK_AB R96, R97, R96 ;  /* 0x000000606160723e */ /* 0x000fe400000000ff */
[----:B------:R-:W-:Y:S01]  /*bb20*/  F2FP.F16.F32.PACK_AB R4, R57, R56 ;  /* 0x000000383904723e */ /* 0x000fe200000000ff */
[----:B------:R2:W-:Y:S01]  /*bb30*/  STSM.16.MT88.4 [R0+0x11000], R208 ;  /* 0x011000d000007844 */ /* 0x0005e20000004200 */
[----:B------:R-:W-:Y:S02]  /*bb40*/  F2FP.F16.F32.PACK_AB R5, R59, R58 ;  /* 0x0000003a3b05723e */ /* 0x000fe400000000ff */
[----:B------:R-:W-:-:S02]  /*bb50*/  F2FP.F16.F32.PACK_AB R6, R61, R60 ;  /* 0x0000003c3d06723e */ /* 0x000fc400000000ff */
[----:B------:R-:W-:Y:S02]  /*bb60*/  F2FP.F16.F32.PACK_AB R7, R63, R62 ;  /* 0x0000003e3f07723e */ /* 0x000fe400000000ff */
[----:B------:R-:W-:Y:S02]  /*bb70*/  F2FP.F16.F32.PACK_AB R97, R99, R98 ;  /* 0x000000626361723e */ /* 0x000fe400000000ff */
[----:B------:R-:W-:Y:S01]  /*bb80*/  F2FP.F16.F32.PACK_AB R64, R65, R64 ;  /* 0x000000404140723e */ /* 0x000fe200000000ff */
[----:B------:R2:W-:Y:S01]  /*bb90*/  STSM.16.MT88.4 [R0], R4 ;  /* 0x0000000400007844 */ /* 0x0005e20000004200 */
[----:B------:R-:W-:Y:S02]  /*bba0*/  F2FP.F16.F32.PACK_AB R98, R101, R100 ;  /* 0x000000646562723e */ /* 0x000fe400000000ff */
[----:B------:R-:W-:Y:S02]  /*bbb0*/  F2FP.F16.F32.PACK_AB R99, R103, R102 ;  /* 0x000000666763723e */ /* 0x000fe400000000ff */
[----:B------:R-:W-:-:S02]  /*bbc0*/  F2FP.F16.F32.PACK_AB R65, R67, R66 ;  /* 0x000000424341723e */ /* 0x000fc400000000ff */
[----:B------:R-:W-:Y:S01]  /*bbd0*/  F2FP.F16.F32.PACK_AB R104, R105, R104 ;  /* 0x000000686968723e */ /* 0x000fe200000000ff */
[----:B------:R2:W-:Y:S01]  /*bbe0*/  STSM.16.MT88.4 [R0+0x5000], R96 ;  /* 0x0050006000007844 */ /* 0x0005e20000004200 */
[----:B------:R-:W-:Y:S02]  /*bbf0*/  F2FP.F16.F32.PACK_AB R66, R69, R68 ;  /* 0x000000444542723e */ /* 0x000fe400000000ff */
[----:B------:R-:W-:Y:S02]  /*bc00*/  F2FP.F16.F32.PACK_AB R67, R71, R70 ;  /* 0x000000464743723e */ /* 0x000fe400000000ff */
[----:B------:R-:W-:Y:S02]  /*bc10*/  F2FP.F16.F32.PACK_AB R105, R107, R106 ;  /* 0x0000006a6b69723e */ /* 0x000fe400000000ff */
[----:B------:R-:W-:Y:S01]  /*bc20*/  F2FP.F16.F32.PACK_AB R72, R73, R72 ;  /* 0x000000484948723e */ /* 0x000fe200000000ff */
[----:B------:R2:W-:Y:S01]  /*bc30*/  STSM.16.MT88.4 [R0+0x800], R64 ;  /* 0x0008004000007844 */ /* 0x0005e20000004200 */
[----:B------:R-:W-:-:S02]  /*bc40*/  F2FP.F16.F32.PACK_AB R106, R109, R108 ;  /* 0x0000006c6d6a723e */ /* 0x000fc400000000ff */
[----:B------:R-:W-:Y:S02]  /*bc50*/  F2FP.F16.F32.PACK_AB R107, R111, R110 ;  /* 0x0000006e6f6b723e */ /* 0x000fe400000000ff */
[----:B------:R-:W-:Y:S02]  /*bc60*/  F2FP.F16.F32.PACK_AB R73, R75, R74 ;  /* 0x0000004a4b49723e */ /* 0x000fe400000000ff */
[----:B------:R-:W-:Y:S01]  /*bc70*/  F2FP.F16.F32.PACK_AB R112, R113, R112 ;  /* 0x000000707170723e */ /* 0x000fe200000000ff */
[----:B------:R2:W-:Y:S01]  /*bc80*/  STSM.16.MT88.4 [R0+0x5800], R104 ;  /* 0x0058006800007844 */ /* 0x0005e20000004200 */
        /* <DEDUP_REMOVED lines=26> */
[----:B-1----:R-:W-:-:S03]  /*be30*/  ISETP.NE.AND P0, PT, R2, 0x7, PT ;  /* 0x000000070200780c */ /* 0x002fc60003f05270 */
[----:B------:R2:W-:Y:S01]  /*be40*/  STSM.16.MT88.4 [R0+0x7000], R128 ;  /* 0x0070008000007844 */ /* 0x0005e20000004200 */
[----:B------:R-:W-:Y:S01]  /*be50*/  @!PT LDS RZ, [RZ] ;  /* 0x00000000fffff984 */ /* 0x000fe20000000800 */
[----:B------:R-:W-:Y:S01]  /*be60*/  @!PT LDS RZ, [RZ] ;  /* 0x00000000fffff984 */ /* 0x000fe20000000800 */
[----:B------:R-:W-:Y:S01]  /*be70*/  @!PT LDS RZ, [RZ] ;  /* 0x00000000fffff984 */ /* 0x000fe20000000800 */
[----:B------:R1:W-:Y:S06]  /*be80*/  MEMBAR.ALL.CTA ;  /* 0x0000000000007992 */ /* 0x0003ec0000008000 */
[----:B-1----:R-:W1:Y:S02]  /*be90*/  FENCE.VIEW.ASYNC.S ;  /* 0x00000000000073c6 */ /* 0x002e640000000000 */
[----:B-1----:R-:W-:Y:S06]  /*bea0*/  BAR.ARV 0x1, 0x120 ;  /* 0x0044800000007b1d */ /* 0x002fec0000002000 */
[----:B------:R-:W-:Y:S05]  /*beb0*/  @P0 BRA `(.L_x_336) ;  /* 0x0000000000c80947 */ /* 0x000fea0003800000 */
[----:B------:R-:W-:Y:S01]  /*bec0*/  BAR.SYNC.DEFER_BLOCKING 0x1, 0x120 ;  /* 0x0044800000007b1d */ /* 0x000fe20000010000 */
[----:B------:R-:W-:-:S05]  /*bed0*/  ELECT P0, URZ, PT ;  /* 0x00000000003f782f */ /* 0x000fca0003800000 */
[----:B------:R-:W-:Y:S08]  /*bee0*/  BSSY B0, `(.L_x_336) ;  /* 0x000002f000007945 */ /* 0x000ff00003800000 */
[----:B------:R-:W-:Y:S05]  /*bef0*/  @!P0 BRA `(.L_x_337) ;  /* 0x0000000000b48947 */ /* 0x000fea0003800000 */
[----:B------:R-:W1:Y:S01]  /*bf00*/  S2UR UR10, SR_CTAID.X ;  /* 0x00000000000a79c3 */ /* 0x000e620000002500 */
        /* <DEDUP_REMOVED lines=16> */
[----:B-1----:R-:W-:Y:S01]  /*c010*/  UIMAD UR10, UR10, 0x50, URZ ;  /* 0x000000500a0a78a4 */ /* 0x002fe2000f8e023f */
        /* <DEDUP_REMOVED lines=16> */
[----:B-1----:R-:W-:Y:S01]  /*c120*/  UMOV UR8, UR37 ;  /* 0x0000002500087c82 */ /* 0x002fe20008000000 */
[----:B------:R-:W-:Y:S01]  /*c130*/  UTMASTG.4D [UR32], [UR4] ;  /* 0x00000020040073b5 */ /* 0x000fe20008018000 */
[----:B---3--:R-:W-:Y:S01]  /*c140*/  UIADD3 UR16, UR37, 0x5000, URZ ;  /* 0x0000500025107890 */ /* 0x008fe2000fffe03f */
[----:B------:R-:W-:Y:S01]  /*c150*/  UMOV UR17, 0x80 ;  /* 0x0000008000117882 */ /* 0x000fe20000000000 */
[----:B------:R1:W-:Y:S01]  /*c160*/  UTMASTG.4D [UR8], [UR6] ;  /* 0x00000008060073b5 */ /* 0x0003e20008018000 */
[----:B------:R3:W-:Y:S06]  /*c170*/  UTMASTG.4D [UR24], [UR6] ;  /* 0x00000018060073b5 */ /* 0x0007ec0008018000 */
[----:B------:R3:W-:Y:S01]  /*c180*/  UTMASTG.4D [UR16], [UR6] ;  /* 0x00000010060073b5 */ /* 0x0007e20008018000 */
[----:B-1----:R-:W-:Y:S01]  /*c190*/  UIADD3 UR8, UR37, 0x7800, URZ ;  /* 0x0000780025087890 */ /* 0x002fe2000fffe03f */
[----:B------:R-:W-:-:S08]  /*c1a0*/  UMOV UR9, 0xc0 ;  /* 0x000000c000097882 */ /* 0x000fd00000000000 */
[----:B------:R3:W-:Y:S02]  /*c1b0*/  UTMASTG.4D [UR8], [UR6] ;  /* 0x00000008060073b5 */ /* 0x0007e40008018000 */
[----:B---3--:R0:W-:Y:S02]  /*c1c0*/  UTMACMDFLUSH ;  /* 0x00000000000079b7 */ /* 0x0081e40000000000 */
.L_x_337:
[----:B------:R-:W-:Y:S05]  /*c1d0*/  BSYNC B0 ;  /* 0x0000000000007941 */ /* 0x000fea0003800000 */
.L_x_336:
[----:B------:R-:W-:-:S04]  /*c1e0*/  DEPBAR.LE SB0, 0x0 ;  /* 0x000080000000791a */ /* 0x000fc80000000000 */
[----:B------:R-:W-:Y:S05]  /*c1f0*/  EXIT ;  /* 0x000000000000794d */ /* 0x000fea0003800000 */
.L_x_331:
[----:B------:R-:W2:Y:S01]  /*c200*/  S2R R0, SR_TID.X ;  /* 0x0000000000007919 */ /* 0x000ea20000002100 */
[----:B------:R-:W3:Y:S01]  /*c210*/  S2UR UR8, SR_CTAID.Y ;  /* 0x00000000000879c3 */ /* 0x000ee20000002600 */
[----:B------:R-:W-:Y:S01]  /*c220*/  BSSY B0, `(.L_x_338) ;  /* 0x0000033000007945 */ /* 0x000fe20003800000 */
[----:B------:R-:W4:Y:S06]  /*c230*/  S2R R11, SR_CTAID.X ;  /* 0x00000000000b7919 */ /* 0x000f2c0000002500 */
[----:B------:R-:W5:Y:S08]  /*c240*/  LDC.64 R4, c[0x0][0x820] ;  /* 0x00020800ff047b82 */ /* 0x000f700000000a00 */
[----:B------:R-:W4:Y:S08]  /*c250*/  LDC.64 R20, c[0x0][0x808] ;  /* 0x00020200ff147b82 */ /* 0x000f300000000a00 */
[----:B------:R-:W1:Y:S01]  /*c260*/  S2UR UR6, SR_CTAID.Z ;  /* 0x00000000000679c3 */ /* 0x000e620000002700 */
[----:B---3--:R-:W-:Y:S01]  /*c270*/  USHF.R.S32.HI UR9, URZ, 0x1f, UR8 ;  /* 0x0000001f3f097899 */ /* 0x008fe20008011408 */
[----:B--2---:R-:W-:-:S06]  /*c280*/  VIADD R3, R0, 0xffffff80 ;  /* 0xffffff8000037836 */ /* 0x004fcc0000000000 */
[----:B------:R-:W2:Y:S01]  /*c290*/  LDC.64 R12, c[0x0][0x828] ;  /* 0x00020a00ff0c7b82 */ /* 0x000ea20000000a00 */
[----:B------:R-:W-:-:S04]  /*c2a0*/  SHF.R.S32.HI R0, RZ, 0x1f, R3 ;  /* 0x0000001fff007819 */ /* 0x000fc80000011403 */
[----:B------:R-:W-:Y:S01]  /*c2b0*/  LEA.HI R8, R0, R3, RZ, 0x5 ;  /* 0x0000000300087211 */ /* 0x000fe200078f28ff */
[----:B----4-:R-:W-:Y:S02]  /*c2c0*/  IMAD R17, R11, -0x50, R20 ;  /* 0xffffffb00b117824 */ /* 0x010fe400078e0214 */
[----:B------:R-:W3:Y:S01]  /*c2d0*/  LDC.64 R18, c[0x0][0x850] ;  /* 0x00021400ff127b82 */ /* 0x000ee20000000a00 */
[----:B------:R-:W-:Y:S01]  /*c2e0*/  LOP3.LUT R0, R8, 0x1fffffe0, RZ, 0xc0, !PT ;  /* 0x1fffffe008007812 */ /* 0x000fe200078ec0ff */
[----:B-1----:R-:W-:-:S04]  /*c2f0*/  USHF.R.S32.HI UR7, URZ, 0x1f, UR6 ;  /* 0x0000001f3f077899 */ /* 0x002fc80008011406 */
[----:B------:R-:W-:Y:S02]  /*c300*/  IMAD.IADD R0, R3, 0x1, -R0 ;  /* 0x0000000103007824 */ /* 0x000fe400078e0a00 */
[----:B------:R-:W1:Y:S02]  /*c310*/  LDC.64 R22, c[0x0][0x858] ;  /* 0x00021600ff167b82 */ /* 0x000e640000000a00 */
[----:B------:R-:W-:Y:S02]  /*c320*/  IMAD.SHL.U32 R6, R0, 0x8, RZ ;  /* 0x0000000800067824 */ /* 0x000fe400078e00ff */
[----:B-----5:R-:W-:-:S03]  /*c330*/  IMAD R0, R4, UR9, RZ ;  /* 0x0000000904007c24 */ /* 0x020fc6000f8e02ff */
[----:B------:R-:W-:Y:S01]  /*c340*/  SHF.R.S32.HI R7, RZ, 0x1f, R6 ;  /* 0x0000001fff077819 */ /* 0x000fe20000011406 */
[----:B------:R-:W-:Y:S02]  /*c350*/  IMAD R5, R5, UR8, R0 ;  /* 0x0000000805057c24 */ /* 0x000fe4000f8e0200 */
[----:B------:R-:W-:Y:S01]  /*c360*/  IMAD.WIDE.U32 R2, R4, UR8, R6 ;  /* 0x0000000804027c25 */ /* 0x000fe2000f8e0006 */
[----:B------:R-:W-:-:S03]  /*c370*/  SHF.R.S32.HI R4, RZ, 0x5, R8 ;  /* 0x00000005ff047819 */ /* 0x000fc60000011408 */
[----:B------:R-:W-:Y:S01]  /*c380*/  IMAD.IADD R3, R3, 0x1, R5 ;  /* 0x0000000103037824 */ /* 0x000fe200078e0205 */
[C---:B------:R-:W-:Y:S01]  /*c390*/  ISETP.GE.AND P6, PT, R4.reuse, R17, PT ;  /* 0x000000110400720c */ /* 0x040fe20003fc6270 */
[C---:B------:R-:W-:Y:S01]  /*c3a0*/  VIADD R0, R4.reuse, 0x8 ;  /* 0x0000000804007836 */ /* 0x040fe20000000000 */
[----:B------:R-:W-:Y:S01]  /*c3b0*/  SHF.R.S32.HI R5, RZ, 0x1f, R4 ;  /* 0x0000001fff057819 */ /* 0x000fe20000011404 */
[----:B------:R-:W-:Y:S01]  /*c3c0*/  VIADD R8, R4, 0x18 ;  /* 0x0000001804087836 */ /* 0x000fe20000000000 */
[----:B------:R-:W-:Y:S01]  /*c3d0*/  ISETP.GE.OR P2, PT, R6, R21, P6 ;  /* 0x000000150600720c */ /* 0x000fe20003746670 */
[----:B------:R-:W-:Y:S01]  /*c3e0*/  VIADD R10, R4, 0x20 ;  /* 0x00000020040a7836 */ /* 0x000fe20000000000 */
[-C--:B------:R-:W-:Y:S01]  /*c3f0*/  ISETP.GE.AND P5, PT, R0, R17.reuse, PT ;  /* 0x000000110000720c */ /* 0x080fe20003fa6270 */
[----:B------:R-:W-:Y:S01]  /*c400*/  VIADD R0, R4, 0x10 ;  /* 0x0000001004007836 */ /* 0x000fe20000000000 */
[-C--:B------:R-:W-:Y:S01]  /*c410*/  ISETP.GE.AND P3, PT, R8, R17.reuse, PT ;  /* 0x000000110800720c */ /* 0x080fe20003f66270 */
[----:B--2---:R-:W-:Y:S01]  /*c420*/  IMAD.WIDE.U32 R8, R12, UR6, R2 ;  /* 0x000000060c087c25 */ /* 0x004fe2000f8e0002 */
[----:B------:R-:W-:-:S02]  /*c430*/  ISETP.GE.AND P0, PT, R10, R17, PT ;  /* 0x000000110a00720c */ /* 0x000fc40003f06270 */
[----:B------:R-:W-:Y:S01]  /*c440*/  ISETP.GE.AND P4, PT, R0, R17, PT ;  /* 0x000000110000720c */ /* 0x000fe20003f86270 */
[----:B------:R-:W-:Y:S01]  /*c450*/  IMAD R0, R12, UR7, RZ ;  /* 0x000000070c007c24 */ /* 0x000fe2000f8e02ff */
[----:B------:R-:W-:Y:S01]  /*c460*/  ISETP.GE.OR P1, PT, R6, R21, P5 ;  /* 0x000000150600720c */ /* 0x000fe20002f26670 */
[----:B------:R-:W-:-:S04]  /*c470*/  IMAD.WIDE R2, R11, 0x50, R4 ;  /* 0x000000500b027825 */ /* 0x000fc800078e0204 */
[----:B------:R-:W-:-:S04]  /*c480*/  IMAD R13, R13, UR6, R0 ;  /* 0x000000060d0d7c24 */ /* 0x000fc8000f8e0200 */
[----:B------:R-:W-:Y:S01]  /*c490*/  IMAD.IADD R13, R9, 0x1, R13 ;  /* 0x00000001090d7824 */ /* 0x000fe200078e020d */
[----:B------:R-:W-:Y:S06]  /*c4a0*/  @P2 BRA `(.L_x_339) ;  /* 0x0000000000282947 */ /* 0x000fec0003800000 */
[----:B------:R-:W-:Y:S01]  /*c4b0*/  ULDC.64 UR4, c[0x0][0x818] ;  /* 0x0002060000047ab9 */ /* 0x000fe20000000a00 */
        /* <DEDUP_REMOVED lines=9> */
.L_x_339:
[----:B------:R-:W-:Y:S05]  /*c550*/  BSYNC B0 ;  /* 0x0000000000007941 */ /* 0x000fea0003800000 */
.L_x_338:
[----:B------:R-:W-:Y:S01]  /*c560*/  BSSY B0, `(.L_x_340) ;  /* 0x0000010000007945 */ /* 0x000fe20003800000 */
[----:B------:R-:W-:-:S03]  /*c570*/  ISETP.GE.OR P2, PT, R6, R21, P4 ;  /* 0x000000150600720c */ /* 0x000fc60002746670 */
[----:B------:R-:W-:Y:S10]  /*c580*/  @P1 BRA `(.L_x_341) ;  /* 0x0000000000341947 */ /* 0x000ff40003800000 */
[----:B--2---:R-:W-:Y:S01]  /*c590*/  IADD3 R15, P1, R2, 0x8, RZ ;  /* 0x00000008020f7810 */ /* 0x004fe20007f3e0ff */
[----:B------:R-:W-:Y:S01]  /*c5a0*/  ULDC.64 UR4, c[0x0][0x818] ;  /* 0x0002060000047ab9 */ /* 0x000fe20000000a00 */
[----:B------:R-:W-:Y:S02]  /*c5b0*/  IMAD.MOV.U32 R10, RZ, RZ, R8 ;  /* 0x000000ffff0a7224 */ /* 0x000fe400078e0008 */
        /* <DEDUP_REMOVED lines=10> */
.L_x_341:
[----:B------:R-:W-:Y:S05]  /*c660*/  BSYNC B0 ;  /* 0x0000000000007941 */ /* 0x000fea0003800000 */
.L_x_340:
[----:B------:R-:W-:Y:S01]  /*c670*/  BSSY B0, `(.L_x_342) ;  /* 0x0000010000007945 */ /* 0x000fe20003800000 */
[----:B------:R-:W-:-:S03]  /*c680*/  ISETP.GE.OR P1, PT, R6, R21, P3 ;  /* 0x000000150600720c */ /* 0x000fc60001f26670 */
[----:B------:R-:W-:Y:S10]  /*c690*/  @P2 BRA `(.L_x_343) ;  /* 0x0000000000342947 */ /* 0x000ff40003800000 */
[----:B--2-4-:R-:W-:Y:S01]  /*c6a0*/  IADD3 R15, P2, R2, 0x10, RZ ;  /* 0x00000010020f7810 */ /* 0x014fe20007f5e0ff */
        /* <DEDUP_REMOVED lines=12> */
.L_x_343:
[----:B------:R-:W-:Y:S05]  /*c770*/  BSYNC B0 ;  /* 0x0000000000007941 */ /* 0x000fea0003800000 */
.L_x_342:
[----:B------:R-:W-:Y:S01]  /*c780*/  BSSY B0, `(.L_x_344) ;  /* 0x0000011000007945 */ /* 0x000fe20003800000 */
[----:B------:R-:W-:Y:S01]  /*c790*/  ISETP.GE.OR P2, PT, R6, R21, P0 ;  /* 0x000000150600720c */ /* 0x000fe20000746670 */
[----:B------:R-:W-:Y:S02]  /*c7a0*/  VIADD R0, R4, 0x28 ;  /* 0x0000002804007836 */ /* 0x000fe40000000000 */
[----:B------:R-:W-:Y:S10]  /*c7b0*/  @P1 BRA `(.L_x_345) ;  /* 0x0000000000341947 */ /* 0x000ff40003800000 */
[----:B--2-4-:R-:W-:Y:S01]  /*c7c0*/  IADD3 R15, P1, R2, 0x18, RZ ;  /* 0x00000018020f7810 */ /* 0x014fe20007f3e0ff */
[----:B------:R-:W-:Y:S01]  /*c7d0*/  ULDC.64 UR4, c[0x0][0x818] ;  /* 0x0002060000047ab9 */ /* 0x000fe20000000a00 */
[----:B------:R-:W-:-:S03]  /*c7e0*/  IMAD.MOV.U32 R11, RZ, RZ, R13 ;  /* 0x000000ffff0b7224 */ /* 0x000fc600078e000d */
        /* <DEDUP_REMOVED lines=9> */
[----:B------:R2:W-:Y:S02]  /*c880*/  STG.E.128 desc[UR60][R14.64], RZ ;  /* 0x000000ff0e007986 */ /* 0x0005e4000c101d3c */
.L_x_345:
[----:B------:R-:W-:Y:S05]  /*c890*/  BSYNC B0 ;  /* 0x0000000000007941 */ /* 0x000fea0003800000 */
.L_x_344:
[----:B------:R-:W-:Y:S01]  /*c8a0*/  BSSY B0, `(.L_x_346) ;  /* 0x0000010000007945 */ /* 0x000fe20003800000 */
[----:B------:R-:W-:-:S03]  /*c8b0*/  ISETP.GE.AND P1, PT, R0, R17, PT ;  /* 0x000000110000720c */ /* 0x000fc60003f26270 */
        /* <DEDUP_REMOVED lines=14> */
.L_x_347:
[----:B------:R-:W-:Y:S05]  /*c9a0*/  BSYNC B0 ;  /* 0x0000000000007941 */ /* 0x000fea0003800000 */
.L_x_346:
[----:B------:R-:W-:Y:S01]  /*c9b0*/  ISETP.GE.OR P2, PT, R6, R21, P1 ;  /* 0x000000150600720c */ /* 0x000fe20000f46670 */
[----:B------:R-:W-:Y:S01]  /*c9c0*/  ULDC UR4, c[0x0][0x83c] ;  /* 0x00020f0000047ab9 */ /* 0x000fe20000000800 */
[----:B------:R-:W-:Y:S01]  /*c9d0*/  BSSY B0, `(.L_x_348) ;  /* 0x0000010000007945 */ /* 0x000fe20003800000 */
[----:B------:R-:W-:-:S10]  /*c9e0*/  VIADD R0, R4, 0x30 ;  /* 0x0000003004007836 */ /* 0x000fd40000000000 */
[----:B------:R-:W-:Y:S05]  /*c9f0*/  @P2 BRA `(.L_x_349) ;  /* 0x0000000000342947 */ /* 0x000fea0003800000 */
        /* <DEDUP_REMOVED lines=13> */
.L_x_349:
[----:B------:R-:W-:Y:S05]  /*cad0*/  BSYNC B0 ;  /* 0x0000000000007941 */ /* 0x000fea0003800000 */
.L_x_348:
[----:B------:R-:W-:Y:S01]  /*cae0*/  ISETP.GE.OR P3, PT, R6, UR4, P3 ;  /* 0x0000000406007c0c */ /* 0x000fe20009f66670 */
[----:B------:R-:W-:Y:S01]  /*caf0*/  BSSY B0, `(.L_x_350) ;  /* 0x000001c000007945 */ /* 0x000fe20003800000 */
[----:B------:R-:W-:Y:S01]  /*cb00*/  ISETP.GE.AND P2, PT, R0, R17, PT ;  /* 0x000000110000720c */ /* 0x000fe20003f46270 */
[----:B------:R-:W-:Y:S01]  /*cb10*/  VIADD R0, R4, 0x38 ;  /* 0x0000003804007836 */ /* 0x000fe20000000000 */
[----:B------:R-:W-:Y:S02]  /*cb20*/  P2R R26, PR, RZ, 0x8 ;  /* 0x00000008ff1a7803 */ /* 0x000fe40000000000 */
[C---:B------:R-:W-:Y:S02]  /*cb30*/  ISETP.GE.OR P3, PT, R6.reuse, R21, P2 ;  /* 0x000000150600720c */ /* 0x040fe40001766670 */
[C---:B------:R-:W-:Y:S02]  /*cb40*/  ISETP.GE.OR P6, PT, R6.reuse, UR4, P6 ;  /* 0x0000000406007c0c */ /* 0x040fe4000b7c6670 */
[----:B------:R-:W-:-:S02]  /*cb50*/  ISETP.GE.OR P5, PT, R6, UR4, P5 ;  /* 0x0000000406007c0c */ /* 0x000fc4000afa6670 */
[C---:B------:R-:W-:Y:S02]  /*cb60*/  ISETP.GE.OR P4, PT, R6.reuse, UR4, P4 ;  /* 0x0000000406007c0c */ /* 0x040fe4000a786670 */
[----:B------:R-:W-:Y:S02]  /*cb70*/  P2R R20, PR, RZ, 0x40 ;  /* 0x00000040ff147803 */ /* 0x000fe40000000000 */
[----:B------:R-:W-:Y:S02]  /*cb80*/  P2R R24, PR, RZ, 0x20 ;  /* 0x00000020ff187803 */ /* 0x000fe40000000000 */
[C---:B------:R-:W-:Y:S02]  /*cb90*/  ISETP.GE.OR P0, PT, R6.reuse, UR4, P0 ;  /* 0x0000000406007c0c */ /* 0x040fe40008706670 */
[----:B------:R-:W-:Y:S02]  /*cba0*/  P2R R25, PR, RZ, 0x10 ;  /* 0x00000010ff197803 */ /* 0x000fe40000000000 */
[----:B------:R-:W-:-:S02]  /*cbb0*/  ISETP.GE.OR P1, PT, R6, UR4, P1 ;  /* 0x0000000406007c0c */ /* 0x000fc40008f26670 */
[----:B------:R-:W-:Y:S01]  /*cbc0*/  ISETP.GE.OR P2, PT, R6, UR4, P2 ;  /* 0x0000000406007c0c */ /* 0x000fe20009746670 */
[----:B------:R-:W-:-:S12]  /*cbd0*/  @P3 BRA `(.L_x_351) ;  /* 0x0000000000343947 */ /* 0x000fd80003800000 */
        /* <DEDUP_REMOVED lines=13> */
.L_x_351:
[----:B------:R-:W-:Y:S05]  /*ccb0*/  BSYNC B0 ;  /* 0x0000000000007941 */ /* 0x000fea0003800000 */
.L_x_350:
[----:B------:R-:W-:Y:S01]  /*ccc0*/  ISETP.GE.AND P3, PT, R0, R17, PT ;  /* 0x000000110000720c */ /* 0x000fe20003f66270 */
[----:B---3--:R-:W-:Y:S01]  /*ccd0*/  IMAD R0, R18, UR9, RZ ;  /* 0x0000000912007c24 */ /* 0x008fe2000f8e02ff */
[----:B------:R-:W-:Y:S02]  /*cce0*/  BSSY B0, `(.L_x_352) ;  /* 0x0000013000007945 */ /* 0x000fe40003800000 */
[C---:B------:R-:W-:Y:S01]  /*ccf0*/  ISETP.GE.OR P4, PT, R6.reuse, R21, P3 ;  /* 0x000000150600720c */ /* 0x040fe20001f86670 */
[----:B------:R-:W-:Y:S01]  /*cd00*/  IMAD R19, R19, UR8, R0 ;  /* 0x0000000813137c24 */ /* 0x000fe2000f8e0200 */
[----:B------:R-:W-:Y:S01]  /*cd10*/  ISETP.GE.OR P3, PT, R6, UR4, P3 ;  /* 0x0000000406007c0c */ /* 0x000fe20009f66670 */
        /* <DEDUP_REMOVED lines=15> */
.L_x_353:
[----:B------:R-:W-:Y:S05]  /*ce10*/  BSYNC B0 ;  /* 0x0000000000007941 */ /* 0x000fea0003800000 */
.L_x_352:
[----:B------:R-:W-:Y:S01]  /*ce20*/  ISETP.GE.AND P4, PT, R0, R17, PT ;  /* 0x000000110000720c */ /* 0x000fe20003f86270 */
[----:B------:R-:W-:Y:S01]  /*ce30*/  IMAD.WIDE.U32 R10, R18, UR8, R6 ;  /* 0x00000008120a7c25 */ /* 0x000fe2000f8e0006 */
[----:B------:R-:W-:Y:S02]  /*ce40*/  BSSY B0, `(.L_x_354) ;  /* 0x0000013000007945 */ /* 0x000fe40003800000 */
[----:B------:R-:W-:Y:S01]  /*ce50*/  ISETP.GE.OR P5, PT, R6, R21, P4 ;  /* 0x000000150600720c */ /* 0x000fe200027a6670 */
[----:B------:R-:W-:Y:S01]  /*ce60*/  VIADD R0, R4, 0x48 ;  /* 0x0000004804007836 */ /* 0x000fe20000000000 */
[----:B------:R-:W-:Y:S01]  /*ce70*/  ISETP.GE.OR P4, PT, R6, UR4, P4 ;  /* 0x0000000406007c0c */ /* 0x000fe2000a786670 */
[----:B--234-:R-:W-:-:S10]  /*ce80*/  IMAD.IADD R15, R11, 0x1, R19 ;  /* 0x000000010b0f7824 */ /* 0x01cfd400078e0213 */
[----:B------:R-:W-:Y:S05]  /*ce90*/  @P5 BRA `(.L_x_355) ;  /* 0x0000000000345947 */ /* 0x000fea0003800000 */
[----:B------:R-:W-:Y:S01]  /*cea0*/  IADD3 R19, P5, R2, 0x40, RZ ;  /* 0x0000004002137810 */ /* 0x000fe20007fbe0ff */
        /* <DEDUP_REMOVED lines=12> */
.L_x_355:
[----:B------:R-:W-:Y:S05]  /*cf70*/  BSYNC B0 ;  /* 0x0000000000007941 */ /* 0x000fea0003800000 */
.L_x_354:
[----:B------:R-:W-:Y:S01]  /*cf80*/  ISETP.GE.AND P6, PT, R0, R17, PT ;  /* 0x000000110000720c */ /* 0x000fe20003fc6270 */
[----:B-1----:R-:W-:Y:S01]  /*cf90*/  IMAD R0, R22, UR7, RZ ;  /* 0x0000000716007c24 */ /* 0x002fe2000f8e02ff */
[----:B------:R-:W-:Y:S01]  /*cfa0*/  BSSY B0, `(.L_x_356) ;  /* 0x0000014000007945 */ /* 0x000fe20003800000 */
[----:B------:R-:W-:Y:S01]  /*cfb0*/  IMAD.MOV.U32 R14, RZ, RZ, R10 ;  /* 0x000000ffff0e7224 */ /* 0x000fe200078e000a */
[C---:B------:R-:W-:Y:S01]  /*cfc0*/  ISETP.GE.OR P5, PT, R6.reuse, R21, P6 ;  /* 0x000000150600720c */ /* 0x040fe200037a6670 */
[----:B------:R-:W-:Y:S01]  /*cfd0*/  IMAD R11, R23, UR6, R0 ;  /* 0x00000006170b7c24 */ /* 0x000fe2000f8e0200 */
[----:B------:R-:W-:Y:S01]  /*cfe0*/  ISETP.GE.OR P6, PT, R6, UR4, P6 ;  /* 0x0000000406007c0c */ /* 0x000fe2000b7c6670 */
[----:B------:R-:W-:-:S10]  /*cff0*/  IMAD.WIDE.U32 R6, R22, UR6, R14 ;  /* 0x0000000616067c25 */ /* 0x000fd4000f8e000e */
[----:B------:R-:W-:Y:S05]  /*d000*/  @P5 BRA `(.L_x_357) ;  /* 0x0000000000345947 */ /* 0x000fea0003800000 */
[----:B------:R-:W-:Y:S01]  /*d010*/  IADD3 R9, P5, R2, 0x48, RZ ;  /* 0x0000004802097810 */ /* 0x000fe20007fbe0ff */
        /* <DEDUP_REMOVED lines=12> */
.L_x_357:
[----:B------:R-:W-:Y:S05]  /*d0e0*/  BSYNC B0 ;  /* 0x0000000000007941 */ /* 0x000fea0003800000 */
.L_x_356:
[----:B------:R-:W-:Y:S01]  /*d0f0*/  ISETP.NE.AND P5, PT, R20, RZ, PT ;  /* 0x000000ff1400720c */ /* 0x000fe20003fa5270 */
[----:B------:R-:W-:Y:S01]  /*d100*/  BSSY B0, `(.L_x_358) ;  /* 0x000000d000007945 */ /* 0x000fe20003800000 */
[----:B-1----:R-:W-:-:S11]  /*d110*/  IMAD.IADD R9, R7, 0x1, R11 ;  /* 0x0000000107097824 */ /* 0x002fd600078e020b */
[----:B------:R-:W-:Y:S05]  /*d120*/  @P5 BRA `(.L_x_359) ;  /* 0x0000000000285947 */ /* 0x000fea0003800000 */
        /* <DEDUP_REMOVED lines=10> */
.L_x_359:
[----:B------:R-:W-:Y:S05]  /*d1d0*/  BSYNC B0 ;  /* 0x0000000000007941 */ /* 0x000fea0003800000 */
.L_x_358:
[----:B------:R-:W-:Y:S01]  /*d1e0*/  ISETP.NE.AND P5, PT, R24, RZ, PT ;  /* 0x000000ff1800720c */ /* 0x000fe20003fa5270 */
[----:B------:R-:W-:-:S12]  /*d1f0*/  BSSY B0, `(.L_x_360) ;  /* 0x000000f000007945 */ /* 0x000fd80003800000 */
[----:B------:R-:W-:Y:S05]  /*d200*/  @P5 BRA `(.L_x_361) ;  /* 0x0000000000345947 */ /* 0x000fea0003800000 */
[----:B-1----:R-:W-:Y:S01]  /*d210*/  IADD3 R11, P5, R2, 0x8, RZ ;  /* 0x00000008020b7810 */ /* 0x002fe20007fbe0ff */
        /* <DEDUP_REMOVED lines=12> */
.L_x_361:
[----:B------:R-:W-:Y:S05]  /*d2e0*/  BSYNC B0 ;  /* 0x0000000000007941 */ /* 0x000fea0003800000 */
.L_x_360:
[----:B------:R-:W-:Y:S01]  /*d2f0*/  ISETP.NE.AND P5, PT, R25, RZ, PT ;  /* 0x000000ff1900720c */ /* 0x000fe20003fa5270 */
[----:B------:R-:W-:-:S12]  /*d300*/  BSSY B0, `(.L_x_362) ;  /* 0x000000f000007945 */ /* 0x000fd80003800000 */
[----:B------:R-:W-:Y:S05]  /*d310*/  @P5 BRA `(.L_x_363) ;  /* 0x0000000000345947 */ /* 0x000fea0003800000 */
[----:B-1-3--:R-:W-:Y:S01]  /*d320*/  IADD3 R11, P5, R2, 0x10, RZ ;  /* 0x00000010020b7810 */ /* 0x00afe20007fbe0ff */
        /* <DEDUP_REMOVED lines=12> */
.L_x_363:
[----:B------:R-:W-:Y:S05]  /*d3f0*/  BSYNC B0 ;  /* 0x0000000000007941 */ /* 0x000fea0003800000 */
.L_x_362:
[----:B------:R-:W-:Y:S01]  /*d400*/  ISETP.NE.AND P5, PT, R26, RZ, PT ;  /* 0x000000ff1a00720c */ /* 0x000fe20003fa5270 */
[----:B------:R-:W-:-:S12]  /*d410*/  BSSY B0, `(.L_x_364) ;  /* 0x000000f000007945 */ /* 0x000fd80003800000 */
[----:B------:R-:W-:Y:S05]  /*d420*/  @P5 BRA `(.L_x_365) ;  /* 0x0000000000345947 */ /* 0x000fea0003800000 */
[----:B-1-34-:R-:W-:Y:S01]  /*d430*/  IADD3 R11, P5, R2, 0x18, RZ ;  /* 0x00000018020b7810 */ /* 0x01afe20007fbe0ff */
        /* <DEDUP_REMOVED lines=12> */
.L_x_365:
[----:B------:R-:W-:Y:S05]  /*d500*/  BSYNC B0 ;  /* 0x0000000000007941 */ /* 0x000fea0003800000 */
.L_x_364:
[----:B------:R-:W-:Y:S04]  /*d510*/  BSSY B0, `(.L_x_366) ;  /* 0x000000f000007945 */ /* 0x000fe80003800000 */
        /* <DEDUP_REMOVED lines=14> */
.L_x_367:
[----:B------:R-:W-:Y:S05]  /*d600*/  BSYNC B0 ;  /* 0x0000000000007941 */ /* 0x000fea0003800000 */
.L_x_366:
        /* <DEDUP_REMOVED lines=15> */
.L_x_369:
[----:B------:R-:W-:Y:S05]  /*d700*/  BSYNC B0 ;  /* 0x0000000000007941 */ /* 0x000fea0003800000 */
.L_x_368:
        /* <DEDUP_REMOVED lines=15> */
.L_x_371:
[----:B------:R-:W-:Y:S05]  /*d800*/  BSYNC B0 ;  /* 0x0000000000007941 */ /* 0x000fea0003800000 */
.L_x_370:
        /* <DEDUP_REMOVED lines=15> */
.L_x_373:
[----:B------:R-:W-:Y:S05]  /*d900*/  BSYNC B0 ;  /* 0x0000000000007941 */ /* 0x000fea0003800000 */
.L_x_372:
        /* <DEDUP_REMOVED lines=15> */
.L_x_375:
[----:B------:R-:W-:Y:S05]  /*da00*/  BSYNC B0 ;  /* 0x0000000000007941 */ /* 0x000fea0003800000 */
.L_x_374:
[----:B------:R-:W-:Y:S04]  /*da10*/  BSSY B0, `(.L_x_376) ;  /* 0x000000f000007945 */ /* 0x000fe80003800000 */
[----:B------:R-:W-:Y:S05]  /*da20*/  @P6 BRA `(.L_x_377) ;  /* 0x0000000000346947 */ /* 0x000fea0003800000 */
[----:B------:R-:W-:Y:S01]  /*da30*/  IADD3 R5, P0, R2, 0x48, RZ ;  /* 0x0000004802057810 */ /* 0x000fe20007f1e0ff */
[----:B------:R-:W-:Y:S01]  /*da40*/  ULDC.64 UR4, c[0x0][0x848] ;  /* 0x0002120000047ab9 */ /* 0x000fe20000000a00 */
[----:B------:R-:W-:-:S03]  /*da50*/  IMAD.MOV.U32 R2, RZ, RZ, R6 ;  /* 0x000000ffff027224 */ /* 0x000fc600078e0006 */
        /* <DEDUP_REMOVED lines=10> */
.L_x_377:
[----:B------:R-:W-:Y:S05]  /*db00*/  BSYNC B0 ;  /* 0x0000000000007941 */ /* 0x000fea0003800000 */
.L_x_376:
[----:B------:R-:W-:Y:S05]  /*db10*/  EXIT ;  /* 0x000000000000794d */ /* 0x000fea0003800000 */
.L_x_306:
[----:B------:R-:W-:-:S08]  /*db20*/  NOP ;  /* 0x0000000000007918 */ /* 0x000fd00000000000 */
[----:B------:R-:W1:-:S00]  /*db30*/  USETMAXREG.DEALLOC.CTAPOOL 0x18 ;  /* 0x00000018000079c8 */ /* 0x000e4000080e0500 */
[----:B-1----:R-:W-:Y:S01]  /*db40*/  LOP3.LUT R2, R2, 0x3, RZ, 0xc0, !PT ;  /* 0x0000000302027812 */ /* 0x002fe200078ec0ff */
[----:B------:R-:W-:Y:S05]  /*db50*/  BSSY B0, `(.L_x_378) ;  /* 0x00001af000007945 */ /* 0x000fea0003800000 */
        /* <DEDUP_REMOVED lines=9> */
[----:B------:R-:W1:Y:S01]  /*dbf0*/  S2UR UR9, SR_CTAID.X ;  /* 0x00000000000979c3 */ /* 0x000e620000002500 */
[----:B------:R-:W-:Y:S01]  /*dc00*/  ULDC UR6, c[0x0][0x280] ;  /* 0x0000a00000067ab9 */ /* 0x000fe20000000800 */
[----:B------:R-:W-:Y:S01]  /*dc10*/  ULDC UR4, c[0x0][0x290] ;  /* 0x0000a40000047ab9 */ /* 0x000fe20000000800 */
[----:B------:R-:W-:Y:S01]  /*dc20*/  ULDC UR5, c[0x0][0x74c] ;  /* 0x0001d30000057ab9 */ /* 0x000fe20000000800 */
[----:B------:R-:W-:-:S04]  /*dc30*/  UIADD3 UR7, UR6, 0x3f, URZ ;  /* 0x0000003f06077890 */ /* 0x000fc8000fffe03f */
[----:B------:R-:W2:Y:S01]  /*dc40*/  S2UR UR20, SR_CTAID.Y ;  /* 0x00000000001479c3 */ /* 0x000ea20000002600 */
[----:B-1----:R-:W-:Y:S02]  /*dc50*/  UIMAD UR11, UR9, 0x50, URZ ;  /* 0x00000050090b78a4 */ /* 0x002fe4000f8e023f */
[----:B------:R-:W-:Y:S02]  /*dc60*/  ISETP.LE.AND P0, PT, RZ, UR9, PT ;  /* 0x00000009ff007c0c */ /* 0x000fe4000bf03270 */
[----:B------:R-:W-:-:S04]  /*dc70*/  UIADD3 UR4, -UR4, UR11, UR6 ;  /* 0x0000000b04047290 */ /* 0x000fc8000fffe106 */
[----:B------:R-:W-:-:S04]  /*dc80*/  UIADD3 UR4, UR4, -UR5, URZ ;  /* 0x8000000504047290 */ /* 0x000fc8000fffe03f */
[----:B------:R-:W-:-:S04]  /*dc90*/  USHF.R.S32.HI UR5, URZ, 0x1f, UR4 ;  /* 0x0000001f3f057899 */ /* 0x000fc80008011404 */
[----:B------:R-:W-:Y:S02]  /*dca0*/  ULEA.HI UR5, UR5, UR4, URZ, 0x6 ;  /* 0x0000000405057291 */ /* 0x000fe4000f8f303f */
[----:B------:R-:W-:Y:S02]  /*dcb0*/  USHF.R.S32.HI UR4, URZ, 0x1f, UR7 ;  /* 0x0000001f3f047899 */ /* 0x000fe40008011407 */
[----:B------:R-:W-:Y:S02]  /*dcc0*/  USHF.R.S32.HI UR5, URZ, 0x6, UR5 ;  /* 0x000000063f057899 */ /* 0x000fe40008011405 */
[----:B------:R-:W-:Y:S02]  /*dcd0*/  ULEA.HI UR4, UR4, UR7, URZ, 0x6 ;  /* 0x0000000704047291 */ /* 0x000fe4000f8f303f */
[----:B------:R-:W-:Y:S02]  /*dce0*/  UISETP.LT.AND UP0, UPT, URZ, UR5, UPT ;  /* 0x000000053f00728c */ /* 0x000fe4000bf01270 */
[----:B------:R-:W-:-:S02]  /*dcf0*/  USHF.R.S32.HI UR4, URZ, 0x6, UR4 ;  /* 0x000000063f047899 */ /* 0x000fc40008011404 */
[----:B------:R-:W-:-:S04]  /*dd00*/  USEL UR8, URZ, UR5, !UP0 ;  /* 0x000000053f087287 */ /* 0x000fc8000c000000 */
[----:B------:R-:W-:Y:S01]  /*dd10*/  IMAD.U32 R10, RZ, RZ, UR4 ;  /* 0x00000004ff0a7e24 */ /* 0x000fe2000f8e00ff */
[----:B--2---:R-:W-:Y:S07]  /*dd20*/  @!P0 BRA `(.L_x_381) ;  /* 0x0000000000248947 */ /* 0x004fee0003800000 */
[----:B------:R-:W1:Y:S01]  /*dd30*/  LDC R3, c[0x0][0x748] ;  /* 0x0001d200ff037b82 */ /* 0x000e620000000800 */
[----:B------:R-:W-:Y:S01]  /*dd40*/  UIMAD UR6, UR9, 0x50, UR6 ;  /* 0x00000050090678a4 */ /* 0x000fe2000f8e0206 */
[----:B------:R-:W-:-:S03]  /*dd50*/  ULDC UR4, c[0x0][0x290] ;  /* 0x0000a40000047ab9 */ /* 0x000fc60000000800 */
[----:B------:R-:W-:-:S06]  /*dd60*/  UIADD3 UR4, -UR4, 0x8f, UR6 ;  /* 0x0000008f04047890 */ /* 0x000fcc000fffe106 */
[----:B-1----:R-:W-:-:S05]  /*dd70*/  VIADD R3, R3, UR4 ;  /* 0x0000000403037c36 */ /* 0x002fca0008000000 */
[----:B------:R-:W-:-:S04]  /*dd80*/  SHF.R.S32.HI R4, RZ, 0x1f, R3 ;  /* 0x0000001fff047819 */ /* 0x000fc80000011403 */
[----:B------:R-:W-:-:S04]  /*dd90*/  LEA.HI R4, R4, R3, RZ, 0x6 ;  /* 0x0000000304047211 */ /* 0x000fc800078f30ff */
[----:B------:R-:W-:-:S04]  /*dda0*/  SHF.R.S32.HI R3, RZ, 0x6, R4 ;  /* 0x00000006ff037819 */ /* 0x000fc80000011404 */
[----:B------:R-:W-:-:S07]  /*ddb0*/  VIMNMX R10, R3, R10, PT ;  /* 0x0000000a030a7248 */ /* 0x000fce0003fe0100 */
.L_x_381:
[----:B------:R-:W-:Y:S01]  /*ddc0*/  ISETP.GT.AND P0, PT, R10, UR8, PT ;  /* 0x000000080a007c0c */ /* 0x000fe2000bf04270 */
[----:B------:R-:W-:-:S12]  /*ddd0*/  IMAD.MOV.U32 R11, RZ, RZ, 0x1 ;  /* 0x00000001ff0b7424 */ /* 0x000fd800078e00ff */
[----:B------:R-:W-:Y:S05]  /*dde0*/  @!P0 BRA `(.L_x_380) ;  /* 0x0000001400888947 */ /* 0x000fea0003800000 */
[----:B------:R-:W-:Y:S01]  /*ddf0*/  USHF.R.S32.HI UR10, URZ, 0x1f, UR20 ;  /* 0x0000001f3f0a7899 */ /* 0x000fe20008011414 */
[----:B------:R-:W-:Y:S01]  /*de00*/  IMAD.U32 R4, RZ, RZ, UR8 ;  /* 0x00000008ff047e24 */ /* 0x000fe2000f8e00ff */
[----:B------:R-:W-:Y:S01]  /*de10*/  ULDC.64 UR6, c[0x0][0x718] ;  /* 0x0001c60000067ab9 */ /* 0x000fe20000000a00 */
[----:B------:R-:W-:Y:S01]  /*de20*/  ULDC.64 UR12, c[0x0][0x730] ;  /* 0x0001cc00000c7ab9 */ /* 0x000fe20000000a00 */
[----:B------:R-:W-:Y:S01]  /*de30*/  UIMAD.WIDE.U32 UR4, UR20, UR6, URZ ;  /* 0x00000006140472a5 */ /* 0x000fe2000f8e003f */
[----:B------:R-:W-:Y:S01]  /*de40*/  BSSY B1, `(.L_x_380) ;  /* 0x000015c000017945 */ /* 0x000fe20003800000 */
[----:B------:R-:W-:Y:S01]  /*de50*/  UIMAD UR6, UR10, UR6, URZ ;  /* 0x000000060a0672a4 */ /* 0x000fe2000f8e023f */
[----:B------:R-:W-:Y:S01]  /*de60*/  IMAD.MOV.U32 R2, RZ, RZ, RZ ;  /* 0x000000ffff027224 */ /* 0x000fe200078e00ff */
[----:B------:R-:W-:Y:S01]  /*de70*/  UIMAD UR10, UR10, UR12, URZ ;  /* 0x0000000c0a0a72a4 */ /* 0x000fe2000f8e023f */
[----:B------:R-:W-:Y:S01]  /*de80*/  IMAD.MOV.U32 R11, RZ, RZ, 0x1 ;  /* 0x00000001ff0b7424 */ /* 0x000fe200078e00ff */
[----:B------:R-:W-:-:S02]  /*de90*/  UIMAD UR9, UR20, UR7, UR6 ;  /* 0x00000007140972a4 */ /* 0x000fc4000f8e0206 */
[----:B------:R-:W-:Y:S02]  /*dea0*/  UIMAD.WIDE.U32 UR6, UR20, UR12, URZ ;  /* 0x0000000c140672a5 */ /* 0x000fe4000f8e003f */
[----:B------:R-:W-:Y:S01]  /*deb0*/  USHF.R.S32.HI UR39, URZ, 0x1f, UR21 ;  /* 0x0000001f3f277899 */ /* 0x000fe20008011415 */
[----:B------:R-:W-:Y:S01]  /*dec0*/  ULDC UR12, c[0x0][0x2e8] ;  /* 0x0000ba00000c7ab9 */ /* 0x000fe20000000800 */
[----:B------:R-:W-:Y:S01]  /*ded0*/  ULDC.64 UR30, c[0x0][0x720] ;  /* 0x0001c800001e7ab9 */ /* 0x000fe20000000a00 */
[----:B------:R-:W-:Y:S02]  /*dee0*/  UISETP.NE.AND UP0, UPT, UR12, 0x1, UPT ;  /* 0x000000010c00788c */ /* 0x000fe4000bf05270 */
[----:B------:R-:W-:Y:S01]  /*def0*/  UIMAD UR46, UR39, UR30, URZ ;  /* 0x0000001e272e72a4 */ /* 0x000fe2000f8e023f */
[----:B------:R-:W-:Y:S01]  /*df00*/  ELECT P0, URZ, PT ;  /* 0x00000000003f782f */ /* 0x000fe20003800000 */
[----:B------:R-:W-:Y:S02]  /*df10*/  UIMAD UR10, UR20, UR13, UR10 ;  /* 0x0000000d140a72a4 */ /* 0x000fe4000f8e020a */
[----:B------:R-:W-:Y:S01]  /*df20*/  UIADD3 UR5, UR5, UR9, URZ ;  /* 0x0000000905057290 */ /* 0x000fe2000fffe03f */
[----:B------:R-:W-:Y:S01]  /*df30*/  ULDC.64 UR22, c[0x0][0x738] ;  /* 0x0001ce0000167ab9 */ /* 0x000fe20000000a00 */
[----:B------:R-:W-:-:S02]  /*df40*/  UIMAD UR46, UR21, UR31, UR46 ;  /* 0x0000001f152e72a4 */ /* 0x000fc4000f8e022e */
[----:B------:R-:W-:Y:S02]  /*df50*/  UIMAD UR39, UR39, UR22, URZ ;  /* 0x00000016272772a4 */ /* 0x000fe4000f8e023f */
[----:B------:R-:W-:Y:S02]  /*df60*/  UIADD3 UR7, UR7, UR10, URZ ;  /* 0x0000000a07077290 */ /* 0x000fe4000fffe03f */
[----:B------:R-:W-:Y:S02]  /*df70*/  UIMAD.WIDE.U32 UR30, UR21, UR30, UR4 ;  /* 0x0000001e151e72a5 */ /* 0x000fe4000f8e0004 */
[----:B------:R-:W-:Y:S01]  /*df80*/  UIMAD UR39, UR21, UR23, UR39 ;  /* 0x00000017152772a4 */ /* 0x000fe2000f8e0227 */
[----:B------:R-:W-:Y:S01]  /*df90*/  @UP0 ULDC UR4, c[0x0][0x2ec] ;  /* 0x0000bb0000040ab9 */ /* 0x000fe20000000800 */
[----:B------:R-:W-:Y:S02]  /*dfa0*/  UIMAD.WIDE.U32 UR22, UR21, UR22, UR6 ;  /* 0x00000016151672a5 */ /* 0x000fe4000f8e0006 */
[----:B------:R-:W-:Y:S01]  /*dfb0*/  UIMAD.WIDE.U32 UR4, UR20, UR4, URZ ;  /* 0x00000004140472a5 */ /* 0x000fe2000f8e003f */
[----:B------:R-:W-:Y:S01]  /*dfc0*/  @UP0 ULDC UR6, c[0x0][0x2f0] ;  /* 0x0000bc0000060ab9 */ /* 0x000fe20000000800 */
[----:B------:R-:W-:-:S02]  /*dfd0*/  UMOV UR12, UR20 ;  /* 0x00000014000c7c82 */ /* 0x000fc40008000000 */
[----:B------:R-:W-:Y:S01]  /*dfe0*/  @UP0 USHF.R.U32.HI UR12, URZ, UR6, UR5 ;  /* 0x000000063f0c0299 */ /* 0x000fe20008011605 */
[----:B------:R-:W-:Y:S11]  /*dff0*/  @!P0 BRA `(.L_x_382) ;  /* 0x0000001400008947 */ /* 0x000ff60003800000 */
[----:B------:R-:W1:Y:S01]  /*e000*/  S2R R2, SR_CgaCtaId ;  /* 0x0000000000027919 */ /* 0x000e620000008800 */
[----:B------:R-:W-:-:S04]  /*e010*/  MOV R5, 0x400 ;  /* 0x0000040000057802 */ /* 0x000fc80000000f00 */
[----:B-1----:R-:W-:Y:S01]  /*e020*/  LEA R5, R2, R5, 0x18 ;  /* 0x0000000502057211 */ /* 0x002fe200078ec0ff */
[----:B------:R-:W-:-:S05]  /*e030*/  IMAD.MOV.U32 R2, RZ, RZ, 0x1 ;  /* 0x00000001ff027424 */ /* 0x000fca00078e00ff */
[----:B------:R-:W-:-:S04]  /*e040*/  SHF.L.U32 R2, R2, 0x1f, RZ ;  /* 0x0000001f02027819 */ /* 0x000fc800000006ff */
[----:B------:R-:W1:Y:S02]  /*e050*/  SYNCS.PHASECHK.TRANS64.TRYWAIT P0, [R5+URZ+0x31820], R2 ;  /* 0x03182002050075a7 */ /* 0x000e64000800017f */
[----:B-1----:R-:W-:Y:S05]  /*e060*/  @!P0 BRA `(.L_x_383) ;  /* 0x0000001400b88947 */ /* 0x002fea0003800000 */
.L_x_399:
[----:B------:R-:W-:Y:S01]  /*e070*/  ISETP.NE.AND P0, PT, R0, RZ, PT ;  /* 0x000000ff0000720c */ /* 0x000fe20003f05270 */
[----:B------:R-:W-:Y:S02]  /*e080*/  IMAD.U32 R8, RZ, RZ, UR31 ;  /* 0x0000001fff087e24 */ /* 0x000fe4000f8e00ff */
[----:B------:R-:W-:Y:S02]  /*e090*/  IMAD.U32 R6, RZ, RZ, UR23 ;  /* 0x00000017ff067e24 */ /* 0x000fe4000f8e00ff */
[----:B------:R-:W-:Y:S02]  /*e0a0*/  VIADD R8, R8, UR46 ;  /* 0x0000002e08087c36 */ /* 0x000fe40008000000 */
[----:B------:R-:W-:Y:S02]  /*e0b0*/  VIADD R6, R6, UR39 ;  /* 0x0000002706067c36 */ /* 0x000fe40008000000 */
[----:B------:R-:W-:-:S04]  /*e0c0*/  IMAD.MOV.U32 R7, RZ, RZ, 0x1 ;  /* 0x00000001ff077424 */ /* 0x000fc800078e00ff */
[----:B------:R-:W-:Y:S05]  /*e0d0*/  @P0 BRA `(.L_x_384) ;  /* 0x0000000000140947 */ /* 0x000fea0003800000 */
[----:B------:R-:W-:Y:S01]  /*e0e0*/  LOP3.LUT P1, RZ, R21, 0x1f, RZ, 0xc0, !PT ;  /* 0x0000001f15ff7812 */ /* 0x000fe2000782c0ff */
[----:B-1----:R-:W-:-:S04]  /*e0f0*/  IMAD.MOV.U32 R2, RZ, RZ, 0x8100 ;  /* 0x00008100ff027424 */ /* 0x002fc800078e00ff */
[----:B------:R2:W-:Y:S08]  /*e100*/  SYNCS.ARRIVE.TRANS64 RZ, [R5+URZ+0x31810], R2 ;  /* 0x0318100205ff79a7 */ /* 0x0005f0000800003f */
[----:B------:R-:W-:Y:S05]  /*e110*/  @!P1 BRA `(.L_x_384) ;  /* 0x0000000000049947 */ /* 0x000fea0003800000 */
[----:B------:R-:W-:Y:S01]  /*e120*/  BPT.TRAP 0x1 ;  /* 0x000000040000795c */ /* 0x000fe20000300000 */
.L_x_384:
[----:B-12---:R-:W1:Y:S01]  /*e130*/  LDC.64 R2, c[0x0][0x198] ;  /* 0x00006600ff027b82 */ /* 0x006e620000000a00 */
[----:B------:R-:W-:Y:S01]  /*e140*/  R2UR UR38, R8 ;  /* 0x00000000082672ca */ /* 0x000fe200000e0000 */
[----:B------:R-:W-:Y:S01]  /*e150*/  ULDC.64 UR14, c[0x0][0x700] ;  /* 0x0001c000000e7ab9 */ /* 0x000fe20000000a00 */
[----:B------:R-:W-:Y:S01]  /*e160*/  R2UR UR19, R4 ;  /* 0x00000000041372ca */ /* 0x000fe200000e0000 */
[----:B------:R-:W-:Y:S01]  /*e170*/  UMOV UR50, 0x0 ;  /* 0x0000000000327882 */ /* 0x000fe20000000000 */
[----:B------:R-:W-:Y:S01]  /*e180*/  R2UR UR8, R5 ;  /* 0x00000000050872ca */ /* 0x000fe200000e0000 */
[----:B------:R-:W-:Y:S01]  /*e190*/  UMOV UR51, 0x14f00000 ;  /* 0x14f0000000337882 */ /* 0x000fe20000000000 */
[----:B------:R-:W-:Y:S01]  /*e1a0*/  UMOV UR18, URZ ;  /* 0x0000003f00127c82 */ /* 0x000fe20008000000 */
        /* <DEDUP_REMOVED lines=8> */
[----:B------:R-:W-:Y:S01]  /*e230*/  USHF.L.U32 UR19, UR19, 0x6, URZ ;  /* 0x0000000613137899 */ /* 0x000fe2000800063f */
[----:B------:R-:W-:Y:S01]  /*e240*/  IMAD.MOV.U32 R12, RZ, RZ, 0x14000 ;  /* 0x00014000ff0c7424 */ /* 0x000fe200078e00ff */
[----:B------:R-:W-:Y:S01]  /*e250*/  UIADD3 UR17, UR8, 0x31810, URZ ;  /* 0x0003181008117890 */ /* 0x000fe2000fffe03f */
[----:B------:R-:W-:Y:S01]  /*e260*/  VIADD R10, R10, 0xffffffff ;  /* 0xffffffff0a0a7836 */ /* 0x000fe20000000000 */
[----:B------:R-:W-:-:S02]  /*e270*/  UIADD3 UR9, UP0, UR19, UR30, URZ ;  /* 0x0000001e13097290 */ /* 0x000fc4000ff1e03f */
[----:B------:R-:W-:Y:S01]  /*e280*/  UIADD3 UR16, UR8, 0x14100, URZ ;  /* 0x0001410008107890 */ /* 0x000fe2000fffe03f */
[----:B-1----:R-:W-:Y:S01]  /*e290*/  IMAD.MOV.U32 R8, RZ, RZ, R2 ;  /* 0x000000ffff087224 */ /* 0x002fe200078e0002 */
[----:B------:R-:W-:Y:S02]  /*e2a0*/  ULEA.HI.X.SX32 UR10, UR19, UR38, 0x1, UP0 ;  /* 0x00000026130a7291 */ /* 0x000fe400080f0e3f */
[----:B------:R-:W-:Y:S02]  /*e2b0*/  ULEA UR54, UP0, UR9, UR14, 0x2 ;  /* 0x0000000e09367291 */ /* 0x000fe4000f80103f */
[C---:B------:R-:W-:Y:S01]  /*e2c0*/  IADD3 R9, P1, R8.reuse, 0xf0, RZ ;  /* 0x000000f008097810 */ /* 0x040fe20007f3e0ff */
[----:B------:R-:W-:Y:S02]  /*e2d0*/  UIADD3 UR40, UR8, 0x16100, URZ ;  /* 0x0001610008287890 */ /* 0x000fe4000fffe03f */
[----:B------:R-:W-:Y:S01]  /*e2e0*/  UIADD3 UR32, UR8, 0x18100, URZ ;  /* 0x0001810008207890 */ /* 0x000fe2000fffe03f */
[----:B------:R-:W-:Y:S01]  /*e2f0*/  R2UR UR48, R9 ;  /* 0x00000000093072ca */ /* 0x000fe200000e0000 */
[----:B------:R-:W-:Y:S01]  /*e300*/  UIADD3 UR24, UR8, 0x1a100, URZ ;  /* 0x0001a10008187890 */ /* 0x000fe2000fffe03f */
[----:B------:R-:W-:Y:S01]  /*e310*/  IADD3 R9, P2, R8, 0x2f0, RZ ;  /* 0x000002f008097810 */ /* 0x000fe20007f5e0ff */
[----:B------:R-:W-:-:S02]  /*e320*/  UIADD3 UR52, UR8, 0x2c100, URZ ;  /* 0x0002c10008347890 */ /* 0x000fc4000fffe03f */
[----:B------:R-:W-:Y:S01]  /*e330*/  ULEA.HI.X UR55, UR9, UR15, UR10, 0x2, UP0 ;  /* 0x0000000f09377291 */ /* 0x000fe200080f140a */
[----:B------:R-:W-:Y:S01]  /*e340*/  R2UR UR4, R9 ;  /* 0x00000000090472ca */ /* 0x000fe200000e0000 */
[----:B------:R-:W-:Y:S01]  /*e350*/  UMOV UR41, UR17 ;  /* 0x0000001100297c82 */ /* 0x000fe20008000000 */
[----:B------:R-:W-:Y:S01]  /*e360*/  IADD3 R9, P3, R8, 0x3f0, RZ ;  /* 0x000003f008097810 */ /* 0x000fe20007f7e0ff */
[----:B------:R-:W-:Y:S01]  /*e370*/  UMOV UR43, UR19 ;  /* 0x00000013002b7c82 */ /* 0x000fe20008000000 */
[----:B------:R-:W-:Y:S01]  /*e380*/  UMOV UR33, UR17 ;  /* 0x0000001100217c82 */ /* 0x000fe20008000000 */
[----:B------:R-:W-:Y:S01]  /*e390*/  UMOV UR35, UR19 ;  /* 0x0000001300237c82 */ /* 0x000fe20008000000 */
[----:B------:R-:W-:Y:S01]  /*e3a0*/  R2UR UR6, R9 ;  /* 0x00000000090672ca */ /* 0x000fe200000e0000 */
[----:B------:R-:W-:Y:S01]  /*e3b0*/  IMAD.MOV.U32 R9, RZ, RZ, R3 ;  /* 0x000000ffff097224 */ /* 0x000fe200078e0003 */
[----:B------:R-:W-:Y:S01]  /*e3c0*/  UMOV UR29, UR21 ;  /* 0x00000015001d7c82 */ /* 0x000fe20008000000 */
[----:B------:R-:W-:Y:S01]  /*e3d0*/  UMOV UR25, UR17 ;  /* 0x0000001100197c82 */ /* 0x000fe20008000000 */
[----:B------:R-:W-:Y:S01]  /*e3e0*/  UMOV UR27, UR19 ;  /* 0x00000013001b7c82 */ /* 0x000fe20008000000 */
[--C-:B------:R-:W-:Y:S01]  /*e3f0*/  IMAD.X R11, RZ, RZ, R9.reuse, P1 ;  /* 0x000000ffff0b7224 */ /* 0x100fe200008e0609 */
[----:B------:R-:W-:Y:S01]  /*e400*/  UMOV UR9, 0x10 ;  /* 0x0000001000097882 */ /* 0x000fe20000000000 */
[----:B------:R-:W-:Y:S01]  /*e410*/  UMOV UR53, UR17 ;  /* 0x0000001100357c82 */ /* 0x000fe20008000000 */
[----:B------:R-:W-:Y:S01]  /*e420*/  UMOV UR13, UR21 ;  /* 0x00000015000d7c82 */ /* 0x000fe20008000000 */
[----:B------:R-:W-:Y:S01]  /*e430*/  UMOV UR10, UR18 ;  /* 0x00000012000a7c82 */ /* 0x000fe20008000000 */
[----:B------:R-:W-:Y:S01]  /*e440*/  R2UR UR49, R11 ;  /* 0x000000000b3172ca */ /* 0x000fe200000e0000 */
[--C-:B------:R-:W-:Y:S01]  /*e450*/  IMAD.X R11, RZ, RZ, R9.reuse, P2 ;  /* 0x000000ffff0b7224 */ /* 0x100fe200010e0609 */
[----:B------:R-:W-:Y:S01]  /*e460*/  UIADD3 UR56, UR8, 0x5000, URZ ;  /* 0x0000500008387890 */ /* 0x000fe2000fffe03f */
[----:B------:R-:W-:Y:S01]  /*e470*/  ISETP.GE.AND P1, PT, R4, R10, PT ;  /* 0x0000000a0400720c */ /* 0x000fe20003f26270 */
[----:B------:R-:W-:Y:S01]  /*e480*/  UMOV UR58, 0x80 ;  /* 0x00000080003a7882 */ /* 0x000fe20000000000 */
[----:B------:R-:W-:Y:S01]  /*e490*/  UMOV UR59, UR11 ;  /* 0x0000000b003b7c82 */ /* 0x000fe20008000000 */
[----:B------:R-:W-:Y:S01]  /*e4a0*/  R2UR UR5, R11 ;  /* 0x000000000b0572ca */ /* 0x000fe200000e0000 */
[----:B------:R-:W-:Y:S01]  /*e4b0*/  IMAD.X R11, RZ, RZ, R9, P3 ;  /* 0x000000ffff0b7224 */ /* 0x000fe200018e0609 */
[----:B------:R-:W-:Y:S01]  /*e4c0*/  UMOV UR60, UR12 ;  /* 0x0000000c003c7c82 */ /* 0x000fe20008000000 */
[----:B------:R-:W-:-:S03]  /*e4d0*/  UMOV UR61, UR21 ;  /* 0x00000015003d7c82 */ /* 0x000fc60008000000 */
[----:B------:R-:W-:Y:S01]  /*e4e0*/  R2UR UR7, R11 ;  /* 0x000000000b0772ca */ /* 0x000fe200000e0000 */
[----:B------:R1:W-:Y:S01]  /*e4f0*/  UTMALDG.4D [UR16], [UR48], desc[UR50] ;  /* 0x00003210300075b4 */ /* 0x0003e20008019000 */
[----:B------:R-:W-:Y:S01]  /*e500*/  IMAD.MOV.U32 R11, RZ, RZ, 0x1 ;  /* 0x00000001ff0b7424 */ /* 0x000fe200078e00ff */
[----:B------:R2:W-:Y:S01]  /*e510*/  UTMALDG.4D [UR40], [UR48], desc[UR50] ;  /* 0x00003228300075b4 */ /* 0x0005e20008019000 */
[----:B------:R3:W-:Y:S01]  /*e520*/  UTMALDG.4D [UR32], [UR48], desc[UR50] ;  /* 0x00003220300075b4 */ /* 0x0007e20008019000 */
[----:B------:R-:W-:Y:S01]  /*e530*/  UTMALDG.4D [UR24], [UR48], desc[UR50] ;  /* 0x00003218300075b4 */ /* 0x000fe20008019000 */
[----:B-1----:R-:W-:Y:S01]  /*e540*/  UMOV UR16, 0x0 ;  /* 0x0000000000107882 */ /* 0x002fe20000000000 */
[----:B------:R-:W-:Y:S01]  /*e550*/  UMOV UR17, 0x10000000 ;  /* 0x1000000000117882 */ /* 0x000fe20000000000 */
[----:B------:R1:W-:Y:S01]  /*e560*/  UBLKCP.S.G [UR52], [UR54], UR9 ;  /* 0x00000034360073ba */ /* 0x0003e20008000209 */
[----:B------:R4:W-:Y:S01]  /*e570*/  SYNCS.ARRIVE.TRANS64 RZ, [R5+URZ+0x31800], R12 ;  /* 0x0318000c05ff79a7 */ /* 0x0009e2000800003f */
[----:B--2---:R-:W-:Y:S01]  /*e580*/  UIADD3 UR40, UR8, 0xa000, URZ ;  /* 0x0000a00008287890 */ /* 0x004fe2000fffe03f */
[----:B------:R-:W-:Y:S01]  /*e590*/  UMOV UR43, UR11 ;  /* 0x0000000b002b7c82 */ /* 0x000fe20008000000 */
[----:B------:R-:W-:Y:S01]  /*e5a0*/  UMOV UR44, UR12 ;  /* 0x0000000c002c7c82 */ /* 0x000fe20008000000 */
[----:B------:R-:W-:Y:S01]  /*e5b0*/  UMOV UR42, UR18 ;  /* 0x00000012002a7c82 */ /* 0x000fe20008000000 */
[----:B---3--:R-:W-:Y:S01]  /*e5c0*/  UIADD3 UR32, UR8, 0xc800, URZ ;  /* 0x0000c80008207890 */ /* 0x008fe2000fffe03f */
[----:B----4-:R-:W-:Y:S01]  /*e5d0*/  IMAD.MOV.U32 R12, RZ, RZ, 0x1 ;  /* 0x00000001ff0c7424 */ /* 0x010fe200078e00ff */
[----:B------:R-:W-:Y:S01]  /*e5e0*/  UMOV UR34, 0x40 ;  /* 0x0000004000227882 */ /* 0x000fe20000000000 */
[----:B------:R-:W-:Y:S01]  /*e5f0*/  UMOV UR35, UR11 ;  /* 0x0000000b00237c82 */ /* 0x000fe20008000000 */
[----:B------:R-:W-:Y:S01]  /*e600*/  UMOV UR36, UR12 ;  /* 0x0000000c00247c82 */ /* 0x000fe20008000000 */
[----:B-1----:R-:W-:-:S02]  /*e610*/  UIADD3 UR9, UR8, 0x31800, URZ ;  /* 0x0003180008097890 */ /* 0x002fc4000fffe03f */
[----:B------:R-:W-:Y:S01]  /*e620*/  UIADD3 UR24, UR8, 0x2800, URZ ;  /* 0x0000280008187890 */ /* 0x000fe2000fffe03f */
[----:B------:R-:W-:Y:S01]  /*e630*/  UMOV UR26, 0x40 ;  /* 0x00000040001a7882 */ /* 0x000fe20000000000 */
[----:B------:R-:W-:Y:S01]  /*e640*/  UMOV UR27, UR11 ;  /* 0x0000000b001b7c82 */ /* 0x000fe20008000000 */
[----:B------:R-:W-:Y:S02]  /*e650*/  UMOV UR28, UR12 ;  /* 0x0000000c001c7c82 */ /* 0x000fe40008000000 */
[----:B------:R-:W-:Y:S01]  /*e660*/  UMOV UR25, UR9 ;  /* 0x0000000900197c82 */ /* 0x000fe20008000000 */
[----:B------:R-:W-:Y:S02]  /*e670*/  UIADD3 UR48, UR8, 0x7800, URZ ;  /* 0x0000780008307890 */ /* 0x000fe4000fffe03f */
[----:B------:R1:W-:Y:S01]  /*e680*/  UTMALDG.4D [UR8], [UR4], desc[UR16] ;  /* 0x00001008040075b4 */ /* 0x0003e20008019000 */
[----:B------:R-:W-:Y:S01]  /*e690*/  UMOV UR57, UR9 ;  /* 0x0000000900397c82 */ /* 0x000fe20008000000 */
[----:B------:R-:W-:Y:S01]  /*e6a0*/  UMOV UR50, 0xc0 ;  /* 0x000000c000327882 */ /* 0x000fe20000000000 */
[----:B------:R-:W-:Y:S01]  /*e6b0*/  UMOV UR51, UR11 ;  /* 0x0000000b00337c82 */ /* 0x000fe20008000000 */
[----:B------:R-:W-:Y:S01]  /*e6c0*/  UMOV UR52, UR12 ;  /* 0x0000000c00347c82 */ /* 0x000fe20008000000 */
[----:B------:R-:W-:Y:S01]  /*e6d0*/  UMOV UR53, UR21 ;  /* 0x0000001500357c82 */ /* 0x000fe20008000000 */
[----:B------:R-:W-:Y:S01]  /*e6e0*/  UMOV UR49, UR9 ;  /* 0x0000000900317c82 */ /* 0x000fe20008000000 */
[----:B------:R-:W-:Y:S01]  /*e6f0*/  UMOV UR41, UR9 ;  /* 0x0000000900297c82 */ /* 0x000fe20008000000 */
[----:B------:R2:W-:Y:S01]  /*e700*/  UTMALDG.4D [UR24], [UR4], desc[UR16] ;  /* 0x00001018040075b4 */ /* 0x0005e20008019000 */
[----:B------:R-:W-:Y:S01]  /*e710*/  UMOV UR33, UR9 ;  /* 0x0000000900217c82 */ /* 0x000fe20008000000 */
[----:B------:R3:W-:Y:S01]  /*e720*/  UTMALDG.4D [UR56], [UR4], desc[UR16] ;  /* 0x00001038040075b4 */ /* 0x0007e20008019000 */
[----:B------:R3:W-:Y:S01]  /*e730*/  UTMALDG.4D [UR48], [UR4], desc[UR16] ;  /* 0x00001030040075b4 */ /* 0x0007e20008019000 */
[----:B-1----:R-:W-:Y:S01]  /*e740*/  UMOV UR10, 0xc0 ;  /* 0x000000c0000a7882 */ /* 0x002fe20000000000 */
[----:B------:R3:W-:Y:S01]  /*e750*/  UTMALDG.4D [UR40], [UR6], desc[UR16] ;  /* 0x00001028060075b4 */ /* 0x0007e20008019000 */
[----:B--2---:R-:W-:-:S02]  /*e760*/  UIADD3 UR24, UR8, 0xf000, URZ ;  /* 0x0000f00008187890 */ /* 0x004fc4000fffe03f */
[----:B------:R-:W-:Y:S01]  /*e770*/  UIADD3 UR8, UR8, 0x11800, URZ ;  /* 0x0001180008087890 */ /* 0x000fe2000fffe03f */
[----:B------:R-:W-:Y:S01]  /*e780*/  UMOV UR26, 0x80 ;  /* 0x00000080001a7882 */ /* 0x000fe20000000000 */
[----:B------:R3:W-:Y:S05]  /*e790*/  UTMALDG.4D [UR32], [UR6], desc[UR16] ;  /* 0x00001020060075b4 */ /* 0x0007ea0008019000 */
[----:B------:R3:W-:Y:S02]  /*e7a0*/  UTMALDG.4D [UR24], [UR6], desc[UR16] ;  /* 0x00001018060075b4 */ /* 0x0007e40008019000 */
[----:B------:R3:W-:Y:S02]  /*e7b0*/  UTMALDG.4D [UR8], [UR6], desc[UR16] ;  /* 0x00001008060075b4 */ /* 0x0007e40008019000 */
[----:B---3--:R-:W-:Y:S05]  /*e7c0*/  @P1 BRA `(.L_x_385) ;  /* 0x0000000800201947 */ /* 0x008fea0003800000 */
[----:B------:R-:W-:Y:S01]  /*e7d0*/  R2UR UR6, R6 ;  /* 0x00000000060672ca */ /* 0x000fe200000e0000 */
[----:B------:R-:W-:Y:S01]  /*e7e0*/  UIADD3 UR10, UR19, 0x40, URZ ;  /* 0x00000040130a7890 */ /* 0x000fe2000fffe03f */
[----:B------:R-:W-:Y:S01]  /*e7f0*/  IMAD.MOV.U32 R12, RZ, RZ, RZ ;  /* 0x000000ffff0c7224 */ /* 0x000fe200078e00ff */
[----:B------:R-:W-:Y:S01]  /*e800*/  UIADD3 UR5, UP1, UR19, UR22, URZ ;  /* 0x0000001613057290 */ /* 0x000fe2000ff3e03f */
[----:B------:R-:W-:Y:S01]  /*e810*/  LOP3.LUT R13, R21, 0x1f, RZ, 0xc0, !PT ;  /* 0x0000001f150d7812 */ /* 0x000fe200078ec0ff */
[----:B------:R-:W-:Y:S01]  /*e820*/  UIADD3 UR7, UP0, UR10, UR30, URZ ;  /* 0x0000001e0a077290 */ /* 0x000fe2000ff1e03f */
[----:B------:R-:W-:Y:S01]  /*e830*/  IMAD.MOV.U32 R11, RZ, RZ, 0x1 ;  /* 0x00000001ff0b7424 */ /* 0x000fe200078e00ff */
[----:B------:R-:W-:Y:S01]  /*e840*/  ULDC.64 UR8, c[0x0][0x728] ;  /* 0x0001ca0000087ab9 */ /* 0x000fe20000000a00 */
[----:B------:R-:W-:Y:S01]  /*e850*/  IMAD.MOV.U32 R7, RZ, RZ, 0x1 ;  /* 0x00000001ff077424 */ /* 0x000fe200078e00ff */
[----:B------:R-:W-:Y:S02]  /*e860*/  ULEA.HI.X.SX32 UR38, UR10, UR38, 0x1, UP0 ;  /* 0x000000260a267291 */ /* 0x000fe400080f0e3f */
[----:B------:R-:W-:Y:S01]  /*e870*/  IMAD.U32 R14, RZ, RZ, UR10 ;  /* 0x0000000aff0e7e24 */ /* 0x000fe2000f8e00ff */
[----:B------:R-:W-:-:S02]  /*e880*/  ULEA UR14, UP0, UR7, UR14, 0x2 ;  /* 0x0000000e070e7291 */ /* 0x000fc4000f80103f */
[----:B------:R-:W-:Y:S02]  /*e890*/  UIADD3.X UR6, URZ, UR6, URZ, UP1, !UPT ;  /* 0x000000063f067290 */ /* 0x000fe40008ffe43f */
[----:B------:R-:W-:Y:S02]  /*e8a0*/  ULEA UR4, UP1, UR5, UR8, 0x2 ;  /* 0x0000000805047291 */ /* 0x000fe4000f82103f */
[----:B------:R-:W-:Y:S01]  /*e8b0*/  ULEA.HI.X UR15, UR7, UR15, UR38, 0x2, UP0 ;  /* 0x0000000f070f7291 */ /* 0x000fe200080f1426 */
[----:B------:R-:W-:Y:S01]  /*e8c0*/  IMAD.U32 R16, RZ, RZ, UR14 ;  /* 0x0000000eff107e24 */ /* 0x000fe2000f8e00ff */
[----:B------:R-:W-:Y:S02]  /*e8d0*/  ULEA.HI.X UR5, UR5, UR9, UR6, 0x2, UP1 ;  /* 0x0000000905057291 */ /* 0x000fe400088f1406 */
[----:B------:R-:W-:Y:S02]  /*e8e0*/  IMAD.U32 R15, RZ, RZ, UR4 ;  /* 0x00000004ff0f7e24 */ /* 0x000fe4000f8e00ff */
[----:B------:R-:W-:-:S02]  /*e8f0*/  IMAD.U32 R18, RZ, RZ, UR15 ;  /* 0x0000000fff127e24 */ /* 0x000fc4000f8e00ff */
[----:B------:R-:W-:-:S07]  /*e900*/  IMAD.U32 R17, RZ, RZ, UR5 ;  /* 0x00000005ff117e24 */ /* 0x000fce000f8e00ff */
.L_x_390:
[----:B------:R-:W-:-:S04]  /*e910*/  SHF.L.U32 R8, R11, 0x1f, RZ ;  /* 0x0000001f0b087819 */ /* 0x000fc800000006ff */
[----:B------:R-:W1:Y:S02]  /*e920*/  SYNCS.PHASECHK.TRANS64.TRYWAIT P1, [R5+URZ+0x31838], R8 ;  /* 0x03183808050075a7 */ /* 0x000e64000802017f */
[----:B-1----:R-:W-:Y:S05]  /*e930*/  @!P1 BRA `(.L_x_386) ;  /* 0x0000000c00989947 */ /* 0x002fea0003800000 */
.L_x_400:
[----:B------:R-:W-:Y:S05]  /*e940*/  @P0 BRA `(.L_x_387) ;  /* 0x0000000000140947 */ /* 0x000fea0003800000 */
[----:B------:R-:W-:Y:S01]  /*e950*/  ISETP.NE.AND P1, PT, R13, RZ, PT ;  /* 0x000000ff0d00720c */ /* 0x000fe20003f25270 */
[----:B-1----:R-:W-:-:S04]  /*e960*/  IMAD.MOV.U32 R8, RZ, RZ, 0x8100 ;  /* 0x00008100ff087424 */ /* 0x002fc800078e00ff */
[----:B------:R2:W-:Y:S08]  /*e970*/  SYNCS.ARRIVE.TRANS64 RZ, [R5+URZ+0x31830], R8 ;  /* 0x0318300805ff79a7 */ /* 0x0005f0000800003f */
[----:B------:R-:W-:Y:S05]  /*e980*/  @!P1 BRA `(.L_x_387) ;  /* 0x0000000000049947 */ /* 0x000fea0003800000 */
[----:B------:R-:W-:Y:S01]  /*e990*/  BPT.TRAP 0x1 ;  /* 0x000000040000795c */ /* 0x000fe20000300000 */
.L_x_387:
[----:B-12---:R-:W-:Y:S01]  /*e9a0*/  IMAD.MOV.U32 R8, RZ, RZ, R2 ;  /* 0x000000ffff087224 */ /* 0x006fe200078e0002 */
[----:B------:R-:W-:Y:S01]  /*e9b0*/  R2UR UR19, R14 ;  /* 0x000000000e1372ca */ /* 0x000fe200000e0000 */
[----:B------:R-:W-:Y:S01]  /*e9c0*/  VIADD R12, R12, 0x1 ;  /* 0x000000010c0c7836 */ /* 0x000fe20000000000 */
[----:B------:R-:W-:Y:S01]  /*e9d0*/  R2UR UR14, R5 ;  /* 0x00000000050e72ca */ /* 0x000fe200000e0000 */
[----:B------:R-:W-:Y:S01]  /*e9e0*/  UMOV UR8, 0x0 ;  /* 0x0000000000087882 */ /* 0x000fe20000000000 */
[----:B------:R-:W-:Y:S01]  /*e9f0*/  IADD3 R9, P2, R8, 0x1f0, RZ ;  /* 0x000001f008097810 */ /* 0x000fe20007f5e0ff */
[----:B------:R-:W-:Y:S01]  /*ea00*/  UMOV UR9, 0x14f00000 ;  /* 0x14f0000000097882 */ /* 0x000fe20000000000 */
[C---:B------:R-:W-:Y:S01]  /*ea10*/  ISETP.NE.AND P1, PT, R12.reuse, 0x2, PT ;  /* 0x000000020c00780c */ /* 0x040fe20003f25270 */
[----:B------:R-:W-:Y:S01]  /*ea20*/  UMOV UR18, URZ ;  /* 0x0000003f00127c82 */ /* 0x000fe20008000000 */
[----:B------:R-:W-:Y:S01]  /*ea30*/  R2UR UR6, R9 ;  /* 0x00000000090672ca */ /* 0x000fe200000e0000 */
[----:B------:R-:W-:Y:S01]  /*ea40*/  IMAD.MOV.U32 R9, RZ, RZ, R3 ;  /* 0x000000ffff097224 */ /* 0x000fe200078e0003 */
[----:B------:R-:W-:Y:S01]  /*ea50*/  R2UR UR4, R15 ;  /* 0x000000000f0472ca */ /* 0x000fe200000e0000 */
[----:B------:R-:W-:Y:S01]  /*ea60*/  UMOV UR34, 0x40 ;  /* 0x0000004000227882 */ /* 0x000fe20000000000 */
[----:B------:R-:W-:Y:S01]  /*ea70*/  R2UR UR5, R17 ;  /* 0x00000000110572ca */ /* 0x000fe200000e0000 */
[----:B------:R-:W-:Y:S01]  /*ea80*/  IMAD.X R19, RZ, RZ, R9, P2 ;  /* 0x000000ffff137224 */ /* 0x000fe200010e0609 */
[----:B------:R-:W-:Y:S01]  /*ea90*/  UIADD3 UR19, UR19, -0x40, URZ ;  /* 0xffffffc013137890 */ /* 0x000fe2000fffe03f */
[----:B------:R-:W-:Y:S01]  /*eaa0*/  SEL R20, RZ, 0x1, P1 ;  /* 0x00000001ff147807 */ /* 0x000fe20000800000 */
[----:B------:R-:W-:Y:S01]  /*eab0*/  UIADD3 UR16, UR14, 0x24100, URZ ;  /* 0x000241000e107890 */ /* 0x000fe2000fffe03f */
[----:B------:R-:W-:Y:S01]  /*eac0*/  SEL R12, R12, RZ, P1 ;  /* 0x000000ff0c0c7207 */ /* 0x000fe20000800000 */
[----:B------:R-:W-:Y:S01]  /*ead0*/  UIADD3 UR17, UR14, 0x31830, URZ ;  /* 0x000318300e117890 */ /* 0x000fe2000fffe03f */
[----:B------:R-:W-:Y:S01]  /*eae0*/  R2UR UR7, R19 ;  /* 0x00000000130772ca */ /* 0x000fe200000e0000 */
[----:B------:R-:W-:Y:S01]  /*eaf0*/  UIADD3 UR32, UR14, 0x26100, URZ ;  /* 0x000261000e207890 */ /* 0x000fe2000fffe03f */
[----:B------:R-:W-:Y:S01]  /*eb00*/  LOP3.LUT R7, R7, R20, RZ, 0x3c, !PT ;  /* 0x0000001407077212 */ /* 0x000fe200078e3cff */
[----:B------:R-:W-:Y:S01]  /*eb10*/  UIADD3 UR24, UR14, 0x28100, URZ ;  /* 0x000281000e187890 */ /* 0x000fe2000fffe03f */
[----:B------:R-:W-:Y:S01]  /*eb20*/  IMAD R19, R12, 0x8, R5 ;  /* 0x000000080c137824 */ /* 0x000fe200078e0205 */
[----:B------:R-:W-:Y:S01]  /*eb30*/  UMOV UR36, UR20 ;  /* 0x0000001400247c82 */ /* 0x000fe20008000000 */
[----:B------:R-:W-:Y:S01]  /*eb40*/  UMOV UR37, UR21 ;  /* 0x0000001500257c82 */ /* 0x000fe20008000000 */
[----:B------:R-:W-:Y:S01]  /*eb50*/  UMOV UR33, UR17 ;  /* 0x0000001100217c82 */ /* 0x000fe20008000000 */
[----:B------:R-:W-:Y:S01]  /*eb60*/  UMOV UR35, UR19 ;  /* 0x0000001300237c82 */ /* 0x000fe20008000000 */
[----:B------:R-:W-:Y:S01]  /*eb70*/  UMOV UR26, 0x80 ;  /* 0x00000080001a7882 */ /* 0x000fe20000000000 */
[----:B------:R-:W-:Y:S01]  /*eb80*/  UMOV UR28, UR20 ;  /* 0x00000014001c7c82 */ /* 0x000fe20008000000 */
[----:B------:R-:W-:Y:S01]  /*eb90*/  UMOV UR29, UR21 ;  /* 0x00000015001d7c82 */ /* 0x000fe20008000000 */
[----:B------:R-:W-:Y:S01]  /*eba0*/  UMOV UR25, UR17 ;  /* 0x0000001100197c82 */ /* 0x000fe20008000000 */
[----:B------:R1:W-:Y:S01]  /*ebb0*/  UTMALDG.4D [UR16], [UR6], desc[UR8] ;  /* 0x00000810060075b4 */ /* 0x0003e20008019000 */
[----:B------:R-:W-:Y:S01]  /*ebc0*/  UMOV UR27, UR19 ;  /* 0x00000013001b7c82 */ /* 0x000fe20008000000 */
[----:B------:R-:W-:Y:S01]  /*ebd0*/  SHF.L.U32 R20, R7, 0x1f, RZ ;  /* 0x0000001f07147819 */ /* 0x000fe200000006ff */
[----:B------:R-:W-:Y:S01]  /*ebe0*/  UMOV UR10, 0x10 ;  /* 0x00000010000a7882 */ /* 0x000fe20000000000 */
[----:B------:R-:W-:Y:S01]  /*ebf0*/  UMOV UR15, UR17 ;  /* 0x00000011000f7c82 */ /* 0x000fe20008000000 */
[----:B------:R-:W-:Y:S01]  /*ec00*/  ISETP.NE.AND P2, PT, R0, RZ, PT ;  /* 0x000000ff0000720c */ /* 0x000fe20003f45270 */
[----:B------:R2:W-:Y:S01]  /*ec10*/  UTMALDG.4D [UR32], [UR6], desc[UR8] ;  /* 0x00000820060075b4 */ /* 0x0005e20008019000 */
[----:B------:R2:W-:Y:S01]  /*ec20*/  UTMALDG.4D [UR24], [UR6], desc[UR8] ;  /* 0x00000818060075b4 */ /* 0x0005e20008019000 */
[----:B-1----:R-:W-:-:S02]  /*ec30*/  UIADD3 UR16, UR14, 0x2a100, URZ ;  /* 0x0002a1000e107890 */ /* 0x002fc4000fffe03f */
[----:B------:R-:W-:Y:S01]  /*ec40*/  UIADD3 UR14, UR14, 0x2c300, URZ ;  /* 0x0002c3000e0e7890 */ /* 0x000fe2000fffe03f */
[----:B------:R-:W-:-:S06]  /*ec50*/  UMOV UR18, 0xc0 ;  /* 0x000000c000127882 */ /* 0x000fcc0000000000 */
[----:B------:R2:W-:Y:S02]  /*ec60*/  UTMALDG.4D [UR16], [UR6], desc[UR8] ;  /* 0x00000810060075b4 */ /* 0x0005e40008019000 */
[----:B------:R2:W-:Y:S01]  /*ec70*/  UBLKCP.S.G [UR14], [UR4], UR10 ;  /* 0x0000000e040073ba */ /* 0x0005e2000800020a */
[----:B------:R-:W1:Y:S02]  /*ec80*/  SYNCS.PHASECHK.TRANS64.TRYWAIT P1, [R19+URZ+0x31820], R20 ;  /* 0x03182014130075a7 */ /* 0x000e64000802017f */
[----:B-12---:R-:W-:Y:S05]  /*ec90*/  @!P1 BRA `(.L_x_388) ;  /* 0x0000000800d49947 */ /* 0x006fea0003800000 */
.L_x_402:
[----:B------:R-:W-:Y:S01]  /*eca0*/  LOP3.LUT R11, R11, 0x1, RZ, 0x3c, !PT ;  /* 0x000000010b0b7812 */ /* 0x000fe200078e3cff */
[----:B------:R-:W-:Y:S06]  /*ecb0*/  @P2 BRA `(.L_x_389) ;  /* 0x0000000000142947 */ /* 0x000fec0003800000 */
[----:B------:R-:W-:Y:S01]  /*ecc0*/  ISETP.NE.AND P1, PT, R13, RZ, PT ;  /* 0x000000ff0d00720c */ /* 0x000fe20003f25270 */
[----:B-1----:R-:W-:-:S04]  /*ecd0*/  IMAD.MOV.U32 R20, RZ, RZ, 0x8100 ;  /* 0x00008100ff147424 */ /* 0x002fc800078e00ff */
[----:B------:R2:W-:Y:S08]  /*ece0*/  SYNCS.ARRIVE.TRANS64 RZ, [R19+URZ+0x31810], R20 ;  /* 0x0318101413ff79a7 */ /* 0x0005f0000800003f */
[----:B------:R-:W-:Y:S05]  /*ecf0*/  @!P1 BRA `(.L_x_389) ;  /* 0x0000000000049947 */ /* 0x000fea0003800000 */
[----:B------:R-:W-:Y:S01]  /*ed00*/  BPT.TRAP 0x1 ;  /* 0x000000040000795c */ /* 0x000fe20000300000 */
.L_x_389:
[----:B------:R-:W-:Y:S01]  /*ed10*/  R2UR UR41, R19 ;  /* 0x00000000132972ca */ /* 0x000fe200000e0000 */
[----:B-12---:R-:W-:Y:S01]  /*ed20*/  IMAD R19, R12, 0x8000, R5 ;  /* 0x000080000c137824 */ /* 0x006fe200078e0205 */
        /* <DEDUP_REMOVED lines=14> */
[----:B------:R-:W-:Y:S01]  /*ee10*/  UMOV UR45, UR21 ;  /* 0x00000015002d7c82 */ /* 0x000fe20008000000 */
[----:B------:R-:W-:Y:S01]  /*ee20*/  UMOV UR34, 0x40 ;  /* 0x0000004000227882 */ /* 0x000fe20000000000 */
[----:B------:R-:W-:Y:S01]  /*ee30*/  R2UR UR5, R19 ;  /* 0x00000000130572ca */ /* 0x000fe200000e0000 */
[----:B------:R-:W-:Y:S01]  /*ee40*/  IMAD R19, R12, 0x100, R5 ;  /* 0x000001000c137824 */ /* 0x000fe200078e0205 */
[----:B------:R-:W-:Y:S01]  /*ee50*/  UIADD3 UR40, UR16, 0x14100, URZ ;  /* 0x0001410010287890 */ /* 0x000fe2000fffe03f */
[----:B------:R-:W-:Y:S01]  /*ee60*/  IADD3 R15, P3, R15, 0x100, RZ ;  /* 0x000001000f0f7810 */ /* 0x000fe20007f7e0ff */
[----:B------:R-:W-:Y:S01]  /*ee70*/  UIADD3 UR32, UR16, 0x16100, URZ ;  /* 0x0001610010207890 */ /* 0x000fe2000fffe03f */
[----:B------:R-:W-:Y:S01]  /*ee80*/  IADD3 R16, P2, R16, 0x100, RZ ;  /* 0x0000010010107810 */ /* 0x000fe20007f5e0ff */
[----:B------:R-:W-:Y:S01]  /*ee90*/  UIADD3 UR24, UR16, 0x18100, URZ ;  /* 0x0001810010187890 */ /* 0x000fe2000fffe03f */
[----:B------:R-:W-:Y:S01]  /*eea0*/  R2UR UR8, R19 ;  /* 0x00000000130872ca */ /* 0x000fe200000e0000 */
[----:B------:R-:W-:Y:S01]  /*eeb0*/  UIADD3 UR16, UR16, 0x1a100, URZ ;  /* 0x0001a10010107890 */ /* 0x000fe2000fffe03f */
[----:B------:R-:W-:Y:S01]  /*eec0*/  VIADD R14, R14, 0x40 ;  /* 0x000000400e0e7836 */ /* 0x000fe20000000000 */
        /* <DEDUP_REMOVED lines=10> */
[----:B------:R-:W-:Y:S01]  /*ef70*/  UIADD3 UR8, UR8, 0x2c100, URZ ;  /* 0x0002c10008087890 */ /* 0x000fe2000fffe03f */
[----:B------:R-:W-:Y:S01]  /*ef80*/  IMAD.X R17, RZ, RZ, R17, P3 ;  /* 0x000000ffff117224 */ /* 0x000fe200018e0611 */
[----:B------:R-:W-:Y:S01]  /*ef90*/  UMOV UR18, 0xc0 ;  /* 0x000000c000127882 */ /* 0x000fe20000000000 */
[----:B------:R-:W-:Y:S01]  /*efa0*/  UMOV UR19, UR43 ;  /* 0x0000002b00137c82 */ /* 0x000fe20008000000 */
[----:B------:R-:W-:Y:S01]  /*efb0*/  UMOV UR17, UR41 ;  /* 0x0000002900117c82 */ /* 0x000fe20008000000 */
[----:B------:R-:W-:Y:S01]  /*efc0*/  UMOV UR9, UR41 ;  /* 0x0000002900097c82 */ /* 0x000fe20008000000 */
[----:B------:R1:W-:Y:S01]  /*efd0*/  UTMALDG.4D [UR32], [UR4], desc[UR6] ;  /* 0x00000620040075b4 */ /* 0x0003e20008019000 */
[----:B------:R-:W-:Y:S01]  /*efe0*/  UMOV UR10, 0x10 ;  /* 0x00000010000a7882 */ /* 0x000fe20000000000 */
[----:B------:R-:W-:Y:S01]  /*eff0*/  IMAD.X R18, RZ, RZ, R18, P2 ;  /* 0x000000ffff127224 */ /* 0x000fe200010e0612 */
[----:B------:R1:W-:Y:S01]  /*f000*/  UTMALDG.4D [UR24], [UR4], desc[UR6] ;  /* 0x00000618040075b4 */ /* 0x0003e20008019000 */
[----:B------:R1:W-:Y:S01]  /*f010*/  UTMALDG.4D [UR16], [UR4], desc[UR6] ;  /* 0x00000610040075b4 */ /* 0x0003e20008019000 */
[----:B------:R1:W-:Y:S02]  /*f020*/  UBLKCP.S.G [UR8], [UR14], UR10 ;  /* 0x000000080e0073ba */ /* 0x0003e4000800020a */
[----:B-1----:R-:W-:Y:S05]  /*f030*/  @!P1 BRA `(.L_x_390) ;  /* 0xfffffff800349947 */ /* 0x002fea000383ffff */
[----:B------:R-:W-:-:S07]  /*f040*/  VIADD R12, R12, 0x1 ;  /* 0x000000010c0c7836 */ /* 0x000fce0000000000 */
.L_x_385:
[----:B------:R-:W-:-:S04]  /*f050*/  SHF.L.U32 R0, R11, 0x1f, RZ ;  /* 0x0000001f0b007819 */ /* 0x000fc800000006ff */
[----:B------:R-:W1:Y:S02]  /*f060*/  SYNCS.PHASECHK.TRANS64.TRYWAIT P1, [R5+URZ+0x31838], R0 ;  /* 0x03183800050075a7 */ /* 0x000e64000802017f */
[----:B-1----:R-:W-:Y:S05]  /*f070*/  @!P1 BRA `(.L_x_391) ;  /* 0x0000000400f49947 */ /* 0x002fea0003800000 */
.L_x_403:
[----:B------:R-:W-:Y:S05]  /*f080*/  @P0 BRA `(.L_x_392) ;  /* 0x0000000000140947 */ /* 0x000fea0003800000 */
[----:B------:R-:W-:Y:S01]  /*f090*/  LOP3.LUT P0, RZ, R21, 0x1f, RZ, 0xc0, !PT ;  /* 0x0000001f15ff7812 */ /* 0x000fe2000780c0ff */
[----:B-1----:R-:W-:-:S04]  /*f0a0*/  IMAD.MOV.U32 R0, RZ, RZ, 0x8100 ;  /* 0x00008100ff007424 */ /* 0x002fc800078e00ff */
[----:B------:R2:W-:Y:S08]  /*f0b0*/  SYNCS.ARRIVE.TRANS64 RZ, [R5+URZ+0x31830], R0 ;  /* 0x0318300005ff79a7 */ /* 0x0005f0000800003f */
[----:B------:R-:W-:Y:S05]  /*f0c0*/  @!P0 BRA `(.L_x_392) ;  /* 0x0000000000048947 */ /* 0x000fea0003800000 */
[----:B------:R-:W-:Y:S01]  /*f0d0*/  BPT.TRAP 0x1 ;  /* 0x000000040000795c */ /* 0x000fe20000300000 */
.L_x_392:
[----:B------:R-:W-:Y:S01]  /*f0e0*/  R2UR UR43, R4 ;  /* 0x00000000042b72ca */ /* 0x000fe200000e0000 */
[----:B------:R-:W-:Y:S01]  /*f0f0*/  ULDC.64 UR8, c[0x0][0x728] ;  /* 0x0001ca0000087ab9 */ /* 0x000fe20000000a00 */
[----:B------:R-:W-:Y:S01]  /*f100*/  R2UR UR5, R6 ;  /* 0x00000000060572ca */ /* 0x000fe200000e0000 */
[----:B------:R-:W-:Y:S01]  /*f110*/  UMOV UR42, URZ ;  /* 0x0000003f002a7c82 */ /* 0x000fe20008000000 */
[----:B------:R-:W-:Y:S01]  /*f120*/  IADD3 R8, P0, R8, 0x1f0, RZ ;  /* 0x000001f008087810 */ /* 0x000fe20007f1e0ff */
[----:B------:R-:W-:Y:S01]  /*f130*/  UMOV UR44, UR20 ;  /* 0x00000014002c7c82 */ /* 0x000fe20008000000 */
[----:B------:R-:W-:Y:S01]  /*f140*/  R2UR UR14, R5 ;  /* 0x00000000050e72ca */ /* 0x000fe200000e0000 */
[----:B------:R-:W-:Y:S01]  /*f150*/  UMOV UR45, UR21 ;  /* 0x00000015002d7c82 */ /* 0x000fe20008000000 */
[----:B------:R-:W-:Y:S01]  /*f160*/  R2UR UR6, R8 ;  /* 0x00000000080672ca */ /* 0x000fe200000e0000 */
[----:B------:R-:W-:Y:S01]  /*f170*/  IMAD.X R9, RZ, RZ, R9, P0 ;  /* 0x000000ffff097224 */ /* 0x000fe200000e0609 */
[----:B------:R-:W-:Y:S01]  /*f180*/  UMOV UR34, 0x40 ;  /* 0x0000004000227882 */ /* 0x000fe20000000000 */
[----:B------:R-:W-:Y:S01]  /*f190*/  UMOV UR36, UR20 ;  /* 0x0000001400247c82 */ /* 0x000fe20008000000 */
[----:B------:R-:W-:Y:S01]  /*f1a0*/  UMOV UR37, UR21 ;  /* 0x0000001500257c82 */ /* 0x000fe20008000000 */
[----:B------:R-:W-:Y:S01]  /*f1b0*/  USHF.L.U32 UR43, UR43, 0x6, URZ ;  /* 0x000000062b2b7899 */ /* 0x000fe2000800063f */
[----:B------:R-:W-:Y:S01]  /*f1c0*/  R2UR UR7, R9 ;  /* 0x00000000090772ca */ /* 0x000fe200000e0000 */
[----:B------:R-:W-:Y:S01]  /*f1d0*/  UMOV UR26, 0x80 ;  /* 0x00000080001a7882 */ /* 0x000fe20000000000 */
[----:B------:R-:W-:Y:S01]  /*f1e0*/  UMOV UR28, UR20 ;  /* 0x00000014001c7c82 */ /* 0x000fe20008000000 */
[----:B------:R-:W-:Y:S01]  /*f1f0*/  UIADD3 UR10, UP0, UR43, UR22, URZ ;  /* 0x000000162b0a7290 */ /* 0x000fe2000ff1e03f */
[C---:B------:R-:W-:Y:S01]  /*f200*/  ISETP.NE.AND P0, PT, R12.reuse, 0x2, PT ;  /* 0x000000020c00780c */ /* 0x040fe20003f05270 */
[----:B------:R-:W-:Y:S01]  /*f210*/  UIADD3 UR40, UR14, 0x24100, URZ ;  /* 0x000241000e287890 */ /* 0x000fe2000fffe03f */
[----:B------:R-:W-:Y:S01]  /*f220*/  LOP3.LUT R11, R11, 0x1, RZ, 0x3c, !PT ;  /* 0x000000010b0b7812 */ /* 0x000fe200078e3cff */
[----:B------:R-:W-:Y:S01]  /*f230*/  ULEA.HI.X.SX32 UR5, UR43, UR5, 0x1, UP0 ;  /* 0x000000052b057291 */ /* 0x000fe200080f0e3f */
[----:B-12---:R-:W-:Y:S01]  /*f240*/  SEL R0, RZ, 0x1, P0 ;  /* 0x00000001ff007807 */ /* 0x006fe20000000000 */
[----:B------:R-:W-:Y:S01]  /*f250*/  ULEA UR4, UP0, UR10, UR8, 0x2 ;  /* 0x000000080a047291 */ /* 0x000fe2000f80103f */
[----:B------:R-:W-:Y:S01]  /*f260*/  SEL R2, R12, RZ, P0 ;  /* 0x000000ff0c027207 */ /* 0x000fe20000000000 */
[----:B------:R-:W-:Y:S01]  /*f270*/  UIADD3 UR41, UR14, 0x31830, URZ ;  /* 0x000318300e297890 */ /* 0x000fe2000fffe03f */
[----:B------:R-:W-:Y:S01]  /*f280*/  LOP3.LUT R7, R7, R0, RZ, 0x3c, !PT ;  /* 0x0000000007077212 */ /* 0x000fe200078e3cff */
[----:B------:R-:W-:-:S02]  /*f290*/  UIADD3 UR32, UR14, 0x26100, URZ ;  /* 0x000261000e207890 */ /* 0x000fc4000fffe03f */
[----:B------:R-:W-:Y:S02]  /*f2a0*/  UIADD3 UR24, UR14, 0x28100, URZ ;  /* 0x000281000e187890 */ /* 0x000fe4000fffe03f */
[----:B------:R-:W-:Y:S02]  /*f2b0*/  UIADD3 UR16, UR14, 0x2a100, URZ ;  /* 0x0002a1000e107890 */ /* 0x000fe4000fffe03f */
[----:B------:R-:W-:Y:S02]  /*f2c0*/  ULEA.HI.X UR5, UR10, UR9, UR5, 0x2, UP0 ;  /* 0x000000090a057291 */ /* 0x000fe400080f1405 */
[----:B------:R-:W-:Y:S01]  /*f2d0*/  UIADD3 UR14, UR14, 0x2c300, URZ ;  /* 0x0002c3000e0e7890 */ /* 0x000fe2000fffe03f */
[----:B------:R-:W-:Y:S01]  /*f2e0*/  UMOV UR8, 0x0 ;  /* 0x0000000000087882 */ /* 0x000fe20000000000 */
[----:B------:R-:W-:Y:S01]  /*f2f0*/  UMOV UR9, 0x14f00000 ;  /* 0x14f0000000097882 */ /* 0x000fe20000000000 */
[----:B------:R-:W-:Y:S01]  /*f300*/  UMOV UR33, UR41 ;  /* 0x0000002900217c82 */ /* 0x000fe20008000000 */
[----:B------:R-:W-:Y:S01]  /*f310*/  UMOV UR35, UR43 ;  /* 0x0000002b00237c82 */ /* 0x000fe20008000000 */
[----:B------:R-:W-:Y:S01]  /*f320*/  UMOV UR29, UR21 ;  /* 0x00000015001d7c82 */ /* 0x000fe20008000000 */
[----:B------:R1:W-:Y:S01]  /*f330*/  UTMALDG.4D [UR40], [UR6], desc[UR8] ;  /* 0x00000828060075b4 */ /* 0x0003e20008019000 */
[----:B------:R-:W-:Y:S01]  /*f340*/  UMOV UR25, UR41 ;  /* 0x0000002900197c82 */ /* 0x000fe20008000000 */
[----:B------:R-:W-:Y:S01]  /*f350*/  UMOV UR27, UR43 ;  /* 0x0000002b001b7c82 */ /* 0x000fe20008000000 */
[----:B------:R-:W-:Y:S01]  /*f360*/  UMOV UR18, 0xc0 ;  /* 0x000000c000127882 */ /* 0x000fe20000000000 */
[----:B------:R-:W-:Y:S01]  /*f370*/  UMOV UR17, UR41 ;  /* 0x0000002900117c82 */ /* 0x000fe20008000000 */
[----:B------:R-:W-:Y:S01]  /*f380*/  UMOV UR19, UR43 ;  /* 0x0000002b00137c82 */ /* 0x000fe20008000000 */
[----:B------:R-:W-:Y:S01]  /*f390*/  UMOV UR15, UR41 ;  /* 0x00000029000f7c82 */ /* 0x000fe20008000000 */
[----:B------:R-:W-:Y:S01]  /*f3a0*/  UMOV UR10, 0x10 ;  /* 0x00000010000a7882 */ /* 0x000fe20000000000 */
[----:B------:R1:W-:Y:S01]  /*f3b0*/  UTMALDG.4D [UR32], [UR6], desc[UR8] ;  /* 0x00000820060075b4 */ /* 0x0003e20008019000 */
[----:B------:R1:W-:Y:S01]  /*f3c0*/  UTMALDG.4D [UR24], [UR6], desc[UR8] ;  /* 0x00000818060075b4 */ /* 0x0003e20008019000 */
[----:B------:R1:W-:Y:S01]  /*f3d0*/  UTMALDG.4D [UR16], [UR6], desc[UR8] ;  /* 0x00000810060075b4 */ /* 0x0003e20008019000 */
[----:B------:R1:W-:Y:S02]  /*f3e0*/  UBLKCP.S.G [UR14], [UR4], UR10 ;  /* 0x0000000e040073ba */ /* 0x0003e4000800020a */
[----:B-1----:R-:W-:Y:S01]  /*f3f0*/  NOP ;  /* 0x0000000000007918 */ /* 0x002fe20000000000 */
.L_x_382:
[----:B------:R-:W-:Y:S05]  /*f400*/  BSYNC B1 ;  /* 0x0000000000017941 */ /* 0x000fea0003800000 */
.L_x_380:
[----:B------:R-:W-:-:S03]  /*f410*/  UMOV UR4, 0xffffffff ;  /* 0xffffffff00047882 */ /* 0x000fc60000000000 */
[----:B------:R-:W-:Y:S05]  /*f420*/  BRA.DIV UR4, `(.L_x_393) ;  /* 0x00000006041c7947 */ /* 0x000fea000b800000 */
[----:B------:R-:W-:-:S13]  /*f430*/  ELECT P6, URZ, PT ;  /* 0x00000000003f782f */ /* 0x000fda00038c0000 */
.L_x_406:
[----:B------:R-:W-:Y:S05]  /*f440*/  @!P6 BRA `(.L_x_379) ;  /* 0x00000000007ce947 */ /* 0x000fea0003800000 */
[----:B------:R-:W2:Y:S02]  /*f450*/  LDL R0, [R1] ;  /* 0x0000000001007983 */ /* 0x000ea40000100800 */
[----:B--2---:R-:W-:-:S13]  /*f460*/  R2UR UR4, R0 ;  /* 0x00000000000472ca */ /* 0x004fda00000e0000 */
[----:B------:R-:W-:-:S06]  /*f470*/  ULOP3.LUT UR4, UR4, 0x2, URZ, 0xfc, !UPT ;  /* 0x0000000204047892 */ /* 0x000fcc000f8efc3f */
[----:B------:R-:W-:-:S05]  /*f480*/  IMAD.U32 R0, RZ, RZ, UR4 ;  /* 0x00000004ff007e24 */ /* 0x000fca000f8e00ff */
[----:B------:R-:W-:-:S13]  /*f490*/  ISETP.NE.AND P1, PT, R0, 0x3, PT ;  /* 0x000000030000780c */ /* 0x000fda0003f25270 */
[----:B------:R-:W-:Y:S05]  /*f4a0*/  @!P1 BRA `(.L_x_394) ;  /* 0x0000000000049947 */ /* 0x000fea0003800000 */
[----:B------:R-:W-:Y:S01]  /*f4b0*/  BPT.TRAP 0x1 ;  /* 0x000000040000795c */ /* 0x000fe20000300000 */
.L_x_394:
        /* <DEDUP_REMOVED lines=8> */
.L_x_407:
        /* <DEDUP_REMOVED lines=9> */
.L_x_408:
[----:B------:R-:W-:Y:S05]  /*f5d0*/  @!P1 BRA `(.L_x_397) ;  /* 0x0000000000049947 */ /* 0x000fea0003800000 */
[----:B------:R-:W-:Y:S01]  /*f5e0*/  BPT.TRAP 0x1 ;  /* 0x000000040000795c */ /* 0x000fe20000300000 */
.L_x_397:
[----:B------:R-:W-:-:S07]  /*f5f0*/  SHF.L.U32 R11, R11, 0x1f, RZ ;  /* 0x0000001f0b0b7819 */ /* 0x000fce00000006ff */
.L_x_398:
[----:B--2---:R2:W3:Y:S02]  /*f600*/  SYNCS.PHASECHK.TRANS64.TRYWAIT P0, [R4+URZ+0x31838], R11 ;  /* 0x0318380b040075a7 */ /* 0x0044e4000800017f */
[----:B---3--:R-:W-:Y:S05]  /*f610*/  @!P0 NANOSLEEP.SYNCS 0x989680 ;  /* 0x009896800000895d */ /* 0x008fea0003900000 */
[----:B------:R-:W3:Y:S02]  /*f620*/  @!P0 SYNCS.PHASECHK.TRANS64 P0, [R4+URZ+0x31838], R11 ;  /* 0x0318380b040085a7 */ /* 0x000ee4000800007f */
[----:B---3--:R-:W-:Y:S05]  /*f630*/  @!P0 BRA `(.L_x_398) ;  /* 0xfffffffc00f08947 */ /* 0x008fea000383ffff */
.L_x_379:
[----:B------:R-:W-:Y:S05]  /*f640*/  BSYNC B0 ;  /* 0x0000000000007941 */ /* 0x000fea0003800000 */
.L_x_378:
[----:B------:R-:W-:Y:S05]  /*f650*/  EXIT ;  /* 0x000000000000794d */ /* 0x000fea0003800000 */
.L_x_311:
[----:B-1----:R1:W2:Y:S02]  /*f660*/  SYNCS.PHASECHK.TRANS64.TRYWAIT P0, [R17+URZ+0x31800], R8 ;  /* 0x03180008110075a7 */ /* 0x0022a4000800017f */
[----:B--2---:R-:W-:Y:S05]  /*f670*/  @!P0 NANOSLEEP.SYNCS 0x989680 ;  /* 0x009896800000895d */ /* 0x004fea0003900000 */
[----:B------:R-:W2:Y:S02]  /*f680*/  @!P0 SYNCS.PHASECHK.TRANS64 P0, [R17+URZ+0x31800], R8 ;  /* 0x03180008110085a7 */ /* 0x000ea4000800007f */
[----:B--2---:R-:W-:Y:S05]  /*f690*/  @!P0 BRA `(.L_x_311) ;  /* 0xfffffffc00f08947 */ /* 0x004fea000383ffff */
[----:B------:R-:W-:Y:S05]  /*f6a0*/  BRA `(.L_x_310) ;  /* 0xffffff1400e47947 */ /* 0x000fea000383ffff */
.L_x_315:
[----:B--2---:R2:W3:Y:S02]  /*f6b0*/  SYNCS.PHASECHK.TRANS64.TRYWAIT P0, [R16+URZ+0x31810], R9 ;  /* 0x03181009100075a7 */ /* 0x0044e4000800017f */
[----:B---3--:R-:W-:Y:S05]  /*f6c0*/  @!P0 NANOSLEEP.SYNCS 0x989680 ;  /* 0x009896800000895d */ /* 0x008fea0003900000 */
[----:B------:R-:W3:Y:S02]  /*f6d0*/  @!P0 SYNCS.PHASECHK.TRANS64 P0, [R16+URZ+0x31810], R9 ;  /* 0x03181009100085a7 */ /* 0x000ee4000800007f */
[----:B---3--:R-:W-:Y:S05]  /*f6e0*/  @!P0 BRA `(.L_x_315) ;  /* 0xfffffffc00f08947 */ /* 0x008fea000383ffff */
[----:B------:R-:W-:Y:S05]  /*f6f0*/  BRA `(.L_x_314) ;  /* 0xffffff2000607947 */ /* 0x000fea000383ffff */
.L_x_319:
[----:B------:R1:W1:Y:S02]  /*f700*/  SYNCS.PHASECHK.TRANS64.TRYWAIT P0, [R17+URZ+0x31830], R10 ;  /* 0x0318300a110075a7 */ /* 0x000264000800017f */
[----:B-1----:R-:W-:Y:S05]  /*f710*/  @!P0 NANOSLEEP.SYNCS 0x989680 ;  /* 0x009896800000895d */ /* 0x002fea0003900000 */
[----:B------:R-:W1:Y:S02]  /*f720*/  @!P0 SYNCS.PHASECHK.TRANS64 P0, [R17+URZ+0x31830], R10 ;  /* 0x0318300a110085a7 */ /* 0x000e64000800007f */
[----:B-1----:R-:W-:Y:S05]  /*f730*/  @!P0 BRA `(.L_x_319) ;  /* 0xfffffffc00f08947 */ /* 0x002fea000383ffff */
[----:B------:R-:W-:Y:S05]  /*f740*/  BRA `(.L_x_318) ;  /* 0xffffff4400e87947 */ /* 0x000fea000383ffff */
.L_x_383:
[----:B-1----:R1:W2:Y:S02]  /*f750*/  SYNCS.PHASECHK.TRANS64.TRYWAIT P0, [R5+URZ+0x31820], R2 ;  /* 0x03182002050075a7 */ /* 0x0022a4000800017f */
[----:B--2---:R-:W-:Y:S05]  /*f760*/  @!P0 NANOSLEEP.SYNCS 0x989680 ;  /* 0x009896800000895d */ /* 0x004fea0003900000 */
[----:B------:R-:W2:Y:S02]  /*f770*/  @!P0 SYNCS.PHASECHK.TRANS64 P0, [R5+URZ+0x31820], R2 ;  /* 0x03182002050085a7 */ /* 0x000ea4000800007f */
[----:B--2---:R-:W-:Y:S05]  /*f780*/  @!P0 BRA `(.L_x_383) ;  /* 0xfffffffc00f08947 */ /* 0x004fea000383ffff */
[----:B------:R-:W-:Y:S05]  /*f790*/  BRA `(.L_x_399) ;  /* 0xffffffe800347947 */ /* 0x000fea000383ffff */
.L_x_386:
[----:B-1----:R1:W2:Y:S02]  /*f7a0*/  SYNCS.PHASECHK.TRANS64.TRYWAIT P1, [R5+URZ+0x31838], R8 ;  /* 0x03183808050075a7 */ /* 0x0022a4000802017f */
[----:B--2---:R-:W-:Y:S05]  /*f7b0*/  @!P1 NANOSLEEP.SYNCS 0x989680 ;  /* 0x009896800000995d */ /* 0x004fea0003900000 */
[----:B------:R-:W2:Y:S02]  /*f7c0*/  @!P1 SYNCS.PHASECHK.TRANS64 P1, [R5+URZ+0x31838], R8 ;  /* 0x03183808050095a7 */ /* 0x000ea4000802007f */
[----:B--2---:R-:W-:Y:S05]  /*f7d0*/  @!P1 BRA `(.L_x_386) ;  /* 0xfffffffc00f09947 */ /* 0x004fea000383ffff */
[----:B------:R-:W-:Y:S05]  /*f7e0*/  BRA `(.L_x_400) ;  /* 0xfffffff000547947 */ /* 0x000fea000383ffff */
.L_x_388:
[----:B------:R-:W-:-:S07]  /*f7f0*/  SHF.L.U32 R20, R7, 0x1f, RZ ;  /* 0x0000001f07147819 */ /* 0x000fce00000006ff */
.L_x_401:
[----:B-1----:R1:W2:Y:S02]  /*f800*/  SYNCS.PHASECHK.TRANS64.TRYWAIT P1, [R19+URZ+0x31820], R20 ;  /* 0x03182014130075a7 */ /* 0x0022a4000802017f */
[----:B--2---:R-:W-:Y:S05]  /*f810*/  @!P1 NANOSLEEP.SYNCS 0x989680 ;  /* 0x009896800000995d */ /* 0x004fea0003900000 */
[----:B------:R-:W2:Y:S02]  /*f820*/  @!P1 SYNCS.PHASECHK.TRANS64 P1, [R19+URZ+0x31820], R20 ;  /* 0x03182014130095a7 */ /* 0x000ea4000802007f */
[----:B--2---:R-:W-:Y:S05]  /*f830*/  @!P1 BRA `(.L_x_401) ;  /* 0xfffffffc00f09947 */ /* 0x004fea000383ffff */
[----:B------:R-:W-:Y:S05]  /*f840*/  BRA `(.L_x_402) ;  /* 0xfffffff400147947 */ /* 0x000fea000383ffff */
.L_x_391:
[----:B-1----:R1:W2:Y:S02]  /*f850*/  SYNCS.PHASECHK.TRANS64.TRYWAIT P1, [R5+URZ+0x31838], R0 ;  /* 0x03183800050075a7 */ /* 0x0022a4000802017f */
[----:B--2---:R-:W-:Y:S05]  /*f860*/  @!P1 NANOSLEEP.SYNCS 0x989680 ;  /* 0x009896800000995d */ /* 0x004fea0003900000 */
[----:B------:R-:W2:Y:S02]  /*f870*/  @!P1 SYNCS.PHASECHK.TRANS64 P1, [R5+URZ+0x31838], R0 ;  /* 0x03183800050095a7 */ /* 0x000ea4000802007f */
[----:B--2---:R-:W-:Y:S05]  /*f880*/  @!P1 BRA `(.L_x_391) ;  /* 0xfffffffc00f09947 */ /* 0x004fea000383ffff */
[----:B------:R-:W-:Y:S05]  /*f890*/  BRA `(.L_x_403) ;  /* 0xfffffff400f87947 */ /* 0x000fea000383ffff */
.L_x_393:
[----:B------:R-:W-:Y:S01]  /*f8a0*/  BSSY B1, `(.L_x_404) ;  /* 0x0000006000017945 */ /* 0x000fe20003800000 */
[----:B------:R-:W-:-:S07]  /*f8b0*/  IMAD.MOV.U32 R15, RZ, RZ, -0x1 ;  /* 0xffffffffff0f7424 */ /* 0x000fce00078e00ff */
[----:B------:R-:W-:Y:S05]  /*f8c0*/  WARPSYNC.COLLECTIVE R15, `(.L_x_405) ;  /* 0x000000000f0c7348 */ /* 0x000fea0003c00000 */
[----:B------:R-:W-:Y:S02]  /*f8d0*/  ELECT P6, UR62, PT ;  /* 0x00000000003e782f */ /* 0x000fe400038c0000 */
[----:B------:R-:W-:Y:S01]  /*f8e0*/  MOV R14, UR62 ;  /* 0x0000003e000e7c02 */ /* 0x000fe20008000f00 */
[----:B------:R-:W-:Y:S10]  /*f8f0*/  ENDCOLLECTIVE ;  /* 0x000000000000791b */ /* 0x000ff40003800000 */
.L_x_405:
[----:B------:R-:W-:Y:S05]  /*f900*/  BSYNC B1 ;  /* 0x0000000000017941 */ /* 0x000fea0003800000 */
.L_x_404:
[----:B------:R-:W-:Y:S05]  /*f910*/  BRA `(.L_x_406) ;  /* 0xfffffff800c87947 */ /* 0x000fea000383ffff */
.L_x_395:
[----:B-1----:R1:W2:Y:S02]  /*f920*/  SYNCS.PHASECHK.TRANS64.TRYWAIT P0, [R5+URZ], R0 ;  /* 0x00000000050075a7 */ /* 0x0022a4000800017f */
[----:B--2---:R-:W-:Y:S05]  /*f930*/  @!P0 NANOSLEEP.SYNCS 0x989680 ;  /* 0x009896800000895d */ /* 0x004fea0003900000 */
[----:B------:R-:W2:Y:S02]  /*f940*/  @!P0 SYNCS.PHASECHK.TRANS64 P0, [R5+URZ], R0 ;  /* 0x00000000050085a7 */ /* 0x000ea4000800007f */
[----:B--2---:R-:W-:Y:S05]  /*f950*/  @!P0 BRA `(.L_x_395) ;  /* 0xfffffffc00f08947 */ /* 0x004fea000383ffff */
[----:B------:R-:W-:Y:S05]  /*f960*/  BRA `(.L_x_407) ;  /* 0xfffffff800f47947 */ /* 0x000fea000383ffff */
.L_x_396:
[----:B-1----:R1:W2:Y:S02]  /*f970*/  SYNCS.PHASECHK.TRANS64.TRYWAIT P0, [R3+URZ], R0 ;  /* 0x00000000030075a7 */ /* 0x0022a4000800017f */
[----:B--2---:R-:W-:Y:S05]  /*f980*/  @!P0 NANOSLEEP.SYNCS 0x989680 ;  /* 0x009896800000895d */ /* 0x004fea0003900000 */
[----:B------:R-:W2:Y:S02]  /*f990*/  @!P0 SYNCS.PHASECHK.TRANS64 P0, [R3+URZ], R0 ;  /* 0x00000000030085a7 */ /* 0x000ea4000800007f */
[----:B--2---:R-:W-:Y:S05]  /*f9a0*/  @!P0 BRA `(.L_x_396) ;  /* 0xfffffffc00f08947 */ /* 0x004fea000383ffff */
[----:B------:R-:W-:Y:S05]  /*f9b0*/  BRA `(.L_x_408) ;  /* 0xfffffffc00047947 */ /* 0x000fea000383ffff */
.L_x_409:
        /* <DEDUP_REMOVED lines=12> */
.L_x_2201:


//--------------------- .text._ZN7cutlass13device_kernelIN5flash11enable_sm90INS1_16FlashAttnBwdSm90INS1_25CollectiveMainloopBwdSm90ILi2ELi1ELi1EN4cute5tupleIJNS5_1CILi1EEES8_S8_EEENS6_IJNS7_ILi64EEENS7_ILi80EEENS7_ILi256EEEEEENS_6half_tEfNS_4arch4Sm90ELb0ELb1ELb1ELb0ELb0ELb0ELb1ELb1ELi2ELi1ELi1ELi1ELb0EEENS1_24CollectiveEpilogueBwdGQAISD_fSG_Li256ELb0ELb0EEENS1_19SingleTileSchedulerILb0ELb0ELb0ELi80EEEEEEEEEvNT_6ParamsE --------------------------
	.section	.text._ZN7cutlass13device_kernelIN5flash11enable_sm90INS1_16FlashAttnBwdSm90INS1_25CollectiveMainloopBwdSm90ILi2ELi1ELi1EN4cute5tupleIJNS5_1CILi1EEES8_S8_EEENS6_IJNS7_ILi64EEENS7_ILi80EEENS7_ILi256EEEEEENS_6half_tEfNS_4arch4Sm90ELb0ELb1ELb1ELb0ELb0ELb0ELb1ELb1ELi2ELi1ELi1ELi1ELb0EEENS1_24CollectiveEpilogueBwdGQAISD_fSG_Li256ELb0ELb0EEENS1_19SingleTileSchedulerILb0ELb0ELb0ELi80EEEEEEEEEvNT_6ParamsE,"ax",@progbits
	.align	128
.text._ZN7cutlass13device_kernelIN5flash11enable_sm90INS1_16FlashAttnBwdSm90INS1_25CollectiveMainloopBwdSm90ILi2ELi1ELi1EN4cute5tupleIJNS5_1CILi1EEES8_S8_EEENS6_IJNS7_ILi64EEENS7_ILi80EEENS7_ILi256EEEEEENS_6half_tEfNS_4arch4Sm90ELb0ELb1ELb1ELb0ELb0ELb0ELb1ELb1ELi2ELi1ELi1ELi1ELb0EEENS1_24CollectiveEpilogueBwdGQAISD_fSG_Li256ELb0ELb0EEENS1_19SingleTileSchedulerILb0ELb0ELb0ELi80EEEEEEEEEvNT_6ParamsE:
        .type           _ZN7cutlass13device_kernelIN5flash11enable_sm90INS1_16FlashAttnBwdSm90INS1_25CollectiveMainloopBwdSm90ILi2ELi1ELi1EN4cute5tupleIJNS5_1CILi1EEES8_S8_EEENS6_IJNS7_ILi64EEENS7_ILi80EEENS7_ILi256EEEEEENS_6half_tEfNS_4arch4Sm90ELb0ELb1ELb1ELb0ELb0ELb0ELb1ELb1ELi2ELi1ELi1ELi1ELb0EEENS1_24CollectiveEpilogueBwdGQAISD_fSG_Li256ELb0ELb0EEENS1_19SingleTileSchedulerILb0ELb0ELb0ELi80EEEEEEEEEvNT_6ParamsE,@function
        .size           _ZN7cutlass13device_kernelIN5flash11enable_sm90INS1_16FlashAttnBwdSm90INS1_25CollectiveMainloopBwdSm90ILi2ELi1ELi1EN4cute5tupleIJNS5_1CILi1EEES8_S8_EEENS6_IJNS7_ILi64EEENS7_ILi80EEENS7_ILi256EEEEEENS_6half_tEfNS_4arch4Sm90ELb0ELb1ELb1ELb0ELb0ELb0ELb1ELb1ELi2ELi1ELi1ELi1ELb0EEENS1_24CollectiveEpilogueBwdGQAISD_fSG_Li256ELb0ELb0EEENS1_19SingleTileSchedulerILb0ELb0ELb0ELi80EEEEEEEEEvNT_6ParamsE,(.L_x_2202 - _ZN7cutlass13device_kernelIN5flash11enable_sm90INS1_16FlashAttnBwdSm90INS1_25CollectiveMainloopBwdSm90ILi2ELi1ELi1EN4cute5tupleIJNS5_1CILi1EEES8_S8_EEENS6_IJNS7_ILi64EEENS7_ILi80EEENS7_ILi256EEEEEENS_6half_tEfNS_4arch4Sm90ELb0ELb1ELb1ELb0ELb0ELb0ELb1ELb1ELi2ELi1ELi1ELi1ELb0EEENS1_24CollectiveEpilogueBwdGQAISD_fSG_Li256ELb0ELb0EEENS1_19SingleTileSchedulerILb0ELb0ELb0ELi80EEEEEEEEEvNT_6ParamsE)
        .other          _ZN7cutlass13device_kernelIN5flash11enable_sm90INS1_16FlashAttnBwdSm90INS1_25CollectiveMainloopBwdSm90ILi2ELi1ELi1EN4cute5tupleIJNS5_1CILi1EEES8_S8_EEENS6_IJNS7_ILi64EEENS7_ILi80EEENS7_ILi256EEEEEENS_6half_tEfNS_4arch4Sm90ELb0ELb1ELb1ELb0ELb0ELb0ELb1ELb1ELi2ELi1ELi1ELi1ELb0EEENS1_24CollectiveEpilogueBwdGQAISD_fSG_Li256ELb0ELb0EEENS1_19SingleTileSchedulerILb0ELb0ELb0ELi80EEEEEEEEEvNT_6ParamsE,@"STO_CUDA_ENTRY STV_DEFAULT"
_ZN7cutlass13device_kernelIN5flash11enable_sm90INS1_16FlashAttnBwdSm90INS1_25CollectiveMainloopBwdSm90ILi2ELi1ELi1EN4cute5tupleIJNS5_1CILi1EEES8_S8_EEENS6_IJNS7_ILi64EEENS7_ILi80EEENS7_ILi256EEEEEENS_6half_tEfNS_4arch4Sm90ELb0ELb1ELb1ELb0ELb0ELb0ELb1ELb1ELi2ELi1ELi1ELi1ELb0EEENS1_24CollectiveEpilogueBwdGQAISD_fSG_Li256ELb0ELb0EEENS1_19SingleTileSchedulerILb0ELb0ELb0ELi80EEEEEEEEEvNT_6ParamsE:
        /* <DEDUP_REMOVED lines=24> */
.L_x_411:
[----:B------:R-:W-:Y:S05]  /*0180*/  BSYNC B0 ;  /* 0x0000000000007941 */ /* 0x000fea0003800000 */
.L_x_410:
        /* <DEDUP_REMOVED lines=39> */
.L_x_412:
        /* <DEDUP_REMOVED lines=20> */
.L_x_413:
[----:B------:R-:W-:Y:S01]  /*0540*/  PLOP3.LUT P0, PT, PT, PT, UP0, 0x80, 0x0 ;  /* 0x000000000000781c */ /* 0x000fe20003f0f008 */
[----:B------:R-:W-:Y:S01]  /*0550*/  NOP ;  /* 0x0000000000007918 */ /* 0x000fe20000000000 */
[----:B------:R-:W-:Y:S01]  /*0560*/  BSSY B0, `(.L_x_414) ;  /* 0x0000ae4000007945 */ /* 0x000fe20003800000 */
[----:B------:R-:W-:Y:S01]  /*0570*/  LOP3.LUT R4, R21, 0x7f, RZ, 0xc0, !PT ;  /* 0x0000007f15047812 */ /* 0x000fe200078ec0ff */
[----:B-1234-:R-:W-:Y:S09]  /*0580*/  BAR.SYNC.DEFER_BLOCKING 0x0 ;  /* 0x0000000000007b1d */ /* 0x01eff20000010000 */
[----:B------:R-:W-:Y:S05]  /*0590*/  @!P0 BRA `(.L_x_415) ;  /* 0x0000009000c88947 */ /* 0x000fea0003800000 */
.L_x_416:
[----:B------:R-:W-:-:S08]  /*05a0*/  NOP ;  /* 0x0000000000007918 */ /* 0x000fd00000000000 */
[----:B------:R-:W1:Y:S02]  /*05b0*/  USETMAXREG.TRY_ALLOC.CTAPOOL UP0, 0xf0 ;  /* 0x000000f0000079c8 */ /* 0x000e640008000600 */
[----:B-1----:R-:W-:-:S13]  /*05c0*/  PLOP3.LUT P0, PT, PT, PT, UP0, 0x80, 0x0 ;  /* 0x000000000000781c */ /* 0x002fda0003f0f008 */
[----:B------:R-:W-:Y:S05]  /*05d0*/  @!P0 BRA `(.L_x_416) ;  /* 0xfffffffc00f08947 */ /* 0x000fea000383ffff */
[----:B------:R-:W1:Y:S02]  /*05e0*/  S2UR UR4, SR_CTAID.Z ;  /* 0x00000000000479c3 */ /* 0x000e640000002700 */
[----:B-1----:R-:W-:-:S13]  /*05f0*/  ISETP.LE.AND P0, PT, RZ, UR4, PT ;  /* 0x00000004ff007c0c */ /* 0x002fda000bf03270 */
[----:B------:R-:W-:Y:S05]  /*0600*/  @!P0 BRA `(.L_x_417) ;  /* 0x000000ac00648947 */ /* 0x000fea0003800000 */
        /* <DEDUP_REMOVED lines=103> */
.L_x_418:
[----:B------:R-:W-:Y:S02]  /*0c80*/  ISETP.GT.AND P1, PT, R234, R5, PT ;  /* 0x00000005ea00720c */ /* 0x000fe40003f24270 */
        /* <DEDUP_REMOVED lines=21> */
.L_x_420:
        /* <DEDUP_REMOVED lines=97> */
[----:B------:R-:W-:Y:S01]  /*13f0*/  ULDC.64 UR60, c[0x0][0x208] ;  /* 0x00008200003c7ab9 */ /* 0x000fe20000000a00 */
        /* <DEDUP_REMOVED lines=44> */
.L_x_440:
[----:B------:R-:W-:-:S13]  /*16c0*/  R2UR UR4, R236 ;  /* 0x00000000ec0472ca */ /* 0x000fda00000e0000 */
[----:B------:R-:W-:-:S06]  /*16d0*/  UISETP.NE.AND UP0, UPT, UR4, 0x3, UPT ;  /* 0x000000030400788c */ /* 0x000fcc000bf05270 */
[----:B------:R-:W-:-:S13]  /*16e0*/  PLOP3.LUT P0, PT, PT, PT, UP0, 0x40, 0x0 ;  /* 0x000000000000781c */ /* 0x000fda0003f0e808 */
[----:B-1----:R-:W-:Y:S05]  /*16f0*/  @P0 BRA `(.L_x_422) ;  /* 0x0000000000040947 */ /* 0x002fea0003800000 */
[----:B------:R-:W-:Y:S01]  /*1700*/  BPT.TRAP 0x1 ;  /* 0x000000040000795c */ /* 0x000fe20000300000 */
.L_x_422:
[----:B------:R-:W-:Y:S01]  /*1710*/  PLOP3.LUT P1, PT, PT, PT, UP0, 0x40, 0x0 ;  /* 0x000000000000781c */ /* 0x000fe20003f2e808 */
[----:B------:R-:W-:Y:S01]  /*1720*/  IMAD R16, R2, 0x8, R17 ;  /* 0x0000000802107824 */ /* 0x000fe200078e0211 */
[----:B------:R-:W-:-:S04]  /*1730*/  SHF.L.U32 R9, R19, 0x1f, RZ ;  /* 0x0000001f13097819 */ /* 0x000fc800000006ff */
[----:B------:R1:W2:Y:S07]  /*1740*/  SYNCS.PHASECHK.TRANS64.TRYWAIT P0, [R16+URZ+0x31810], R9 ;  /* 0x03181009100075a7 */ /* 0x0002ae000800017f */
[----:B------:R-:W-:Y:S05]  /*1750*/  @P1 BRA `(.L_x_423) ;  /* 0x0000000000041947 */ /* 0x000fea0003800000 */
[----:B------:R-:W-:Y:S01]  /*1760*/  BPT.TRAP 0x1 ;  /* 0x000000040000795c */ /* 0x000fe20000300000 */
.L_x_423:
        /* <DEDUP_REMOVED lines=11> */
.L_x_424:
[----:B------:R-:W-:Y:S01]  /*1820*/  IMAD R6, R2, 0x800, R11 ;  /* 0x0000080002067824 */ /* 0x000fe200078e020b */
[C---:B------:R-:W-:Y:S01]  /*1830*/  R2UR UR6, R5.reuse ;  /* 0x00000000050672ca */ /* 0x040fe200000e0000 */
[C---:B------:R-:W-:Y:S01]  /*1840*/  VIADD R8, R5.reuse, 0x80 ;  /* 0x0000008005087836 */ /* 0x040fe20000000000 */
[----:B------:R-:W-:Y:S01]  /*1850*/  WARPGROUP.ARRIVE ;  /* 0x00000000000079c5 */ /* 0x000fe20000000000 */
[C---:B-12---:R-:W-:Y:S01]  /*1860*/  VIADD R9, R5.reuse, 0x100 ;  /* 0x0000010005097836 */ /* 0x046fe20000000000 */
[----:B------:R-:W-:Y:S01]  /*1870*/  R2UR UR4, R6 ;  /* 0x00000000060472ca */ /* 0x000fe200000e0000 */
[----:B------:R-:W-:Y:S01]  /*1880*/  UMOV UR7, 0x40000000 ;  /* 0x4000000000077882 */ /* 0x000fe20000000000 */
[----:B------:R-:W-:Y:S01]  /*1890*/  R2UR UR8, R8 ;  /* 0x00000000080872ca */ /* 0x000fe200000e0000 */
[----:B------:R-:W-:Y:S01]  /*18a0*/  VIADD R8, R5, 0x180 ;  /* 0x0000018005087836 */ /* 0x000fe20000000000 */
[----:B------:R-:W-:Y:S01]  /*18b0*/  R2UR UR9, R9 ;  /* 0x00000000090972ca */ /* 0x000fe200000e0000 */
[----:B------:R-:W-:Y:S01]  /*18c0*/  VIADD R9, R5, 0x200 ;  /* 0x0000020005097836 */ /* 0x000fe20000000000 */
[----:B------:R-:W-:Y:S01]  /*18d0*/  UMOV UR5, 0x40000040 ;  /* 0x4000004000057882 */ /* 0x000fe20000000000 */
[----:B------:R-:W-:-:S02]  /*18e0*/  PLOP3.LUT P0, PT, PT, PT, UP0, 0x40, 0x0 ;  /* 0x000000000000781c */ /* 0x000fc40003f0e808 */
[----:B------:R-:W-:Y:S01]  /*18f0*/  R2UR UR10, R8 ;  /* 0x00000000080a72ca */ /* 0x000fe200000e0000 */
[----:B------:R-:W-:Y:S01]  /*1900*/  VIADD R8, R6, 0x2 ;  /* 0x0000000206087836 */ /* 0x000fe20000000000 */
[----:B------:R-:W-:Y:S01]  /*1910*/  R2UR UR11, R9 ;  /* 0x00000000090b72ca */ /* 0x000fe200000e0000 */
[----:B------:R-:W-:Y:S01]  /*1920*/  VIADD R9, R5, 0x2 ;  /* 0x0000000205097836 */ /* 0x000fe20000000000 */
        /* <DEDUP_REMOVED lines=398> */
[----:B------:R-:W-:Y:S01]  /*3210*/  VIADD R8, R5, 0x906 ;  /* 0x0000090605087836 */ /* 0x000fe20000000000 */
[----:B------:R-:W-:Y:S01]  /*3220*/  R2UR UR9, R6 ;  /* 0x00000000060972ca */ /* 0x000fe200000e0000 */
[----:B------:R-:W-:-:S02]  /*3230*/  IMAD R6, R2, 0x40, R18 ;  /* 0x0000004002067824 */ /* 0x000fc400078e0212 */
[----:B------:R-:W-:Y:S01]  /*3240*/  VIADD R5, R5, 0x986 ;  /* 0x0000098605057836 */ /* 0x000fe20000000000 */
[----:B------:R-:W-:Y:S01]  /*3250*/  R2UR UR10, R8 ;  /* 0x00000000080a72ca */ /* 0x000fe200000e0000 */
[----:B------:R-:W-:-:S03]  /*3260*/  IMAD R8, R6, 0x4, R17 ;  /* 0x0000000406087824 */ /* 0x000fc600078e0211 */
[----:B------:R-:W-:Y:S02]  /*3270*/  R2UR UR11, R5 ;  /* 0x00000000050b72ca */ /* 0x000fe400000e0000 */
[----:B------:R1:W2:Y:S04]  /*3280*/  LDS R6, [R8+0x2c100] ;  /* 0x02c1000008067984 */ /* 0x0002a80000000800 */
[----:B------:R1:W3:Y:S01]  /*3290*/  LDS R5, [R8+0x2c120] ;  /* 0x02c1200008057984 */ /* 0x0002e20000000800 */
        /* <DEDUP_REMOVED lines=13> */
[----:B-1----:R-:W-:Y:S05]  /*3370*/  @P0 BRA `(.L_x_426) ;  /* 0x0000000000040947 */ /* 0x002fea0003800000 */
[----:B------:R-:W-:Y:S01]  /*3380*/  BPT.TRAP 0x1 ;  /* 0x000000040000795c */ /* 0x000fe20000300000 */
.L_x_426:
[----:B------:R-:W-:Y:S02]  /*3390*/  R2UR UR4, R228 ;  /* 0x00000000e40472ca */ /* 0x000fe400000e0000 */
[----:B------:R-:W-:-:S11]  /*33a0*/  PLOP3.LUT P1, PT, PT, PT, UP0, 0x40, 0x0 ;  /* 0x000000000000781c */ /* 0x000fd60003f2e808 */
[----:B------:R-:W-:-:S05]  /*33b0*/  IMAD.U32 R10, RZ, RZ, UR4 ;  /* 0x00000004ff0a7e24 */ /* 0x000fca000f8e00ff */
[----:B------:R-:W-:-:S04]  /*33c0*/  SHF.L.U32 R10, R10, 0x1f, RZ ;  /* 0x0000001f0a0a7819 */ /* 0x000fc800000006ff */
[----:B------:R1:W4:Y:S01]  /*33d0*/  SYNCS.PHASECHK.TRANS64.TRYWAIT P0, [R17+URZ+0x31830], R10 ;  /* 0x0318300a110075a7 */ /* 0x000322000800017f */
[----:B------:R-:W-:Y:S05]  /*33e0*/  @P1 BRA `(.L_x_427) ;  /* 0x0000000000041947 */ /* 0x000fea0003800000 */
[----:B------:R-:W-:Y:S01]  /*33f0*/  BPT.TRAP 0x1 ;  /* 0x000000040000795c */ /* 0x000fe20000300000 */
.L_x_427:
        /* <DEDUP_REMOVED lines=11> */
.L_x_428:
        /* <DEDUP_REMOVED lines=13> */
[----:B------:R-:W-:-:S03]  /*3580*/  R2UR UR11, R10 ;  /* 0x000000000a0b72ca */ /* 0x000fc600000e0000 */
[----:B------:R-:W-:Y:S01]  /*3590*/  HGMMA.64x8x16.F32 R44, gdesc[UR4], RZ, !UPT ;  /* 0x00000000042c79f0 */ /* 0x000fe2000c7008ff */
[----:B------:R-:W-:Y:S01]  /*35a0*/  UMOV UR7, 0x40000000 ;  /* 0x4000000000077882 */ /* 0x000fe20000000000 */
[----:B------:R-:W-:Y:S02]  /*35b0*/  UMOV UR6, UR8 ;  /* 0x0000000800067c82 */ /* 0x000fe40008000000 */
[----:B------:R-:W-:Y:S01]  /*35c0*/  HGMMA.64x8x16.F32 R48, gdesc[UR4], RZ, !UPT ;  /* 0x00000000043079f0 */ /* 0x000fe2000c7008ff */
[----:B------:R-:W-:Y:S01]  /*35d0*/  UMOV UR6, UR9 ;  /* 0x0000000900067c82 */ /* 0x000fe20008000000 */
[----:B------:R-:W-:Y:S02]  /*35e0*/  UMOV UR7, 0x40000000 ;  /* 0x4000000000077882 */ /* 0x000fe40000000000 */
[----:B------:R-:W-:Y:S01]  /*35f0*/  HGMMA.64x8x16.F32 R52, gdesc[UR4], RZ, !UPT ;  /* 0x00000000043479f0 */ /* 0x000fe2000c7008ff */
[----:B------:R-:W-:Y:S01]  /*3600*/  UMOV UR6, UR10 ;  /* 0x0000000a00067c82 */ /* 0x000fe20008000000 */
[----:B------:R-:W-:-:S02]  /*3610*/  UMOV UR7, 0x40000000 ;  /* 0x4000000000077882 */ /* 0x000fc40000000000 */
[----:B------:R-:W-:Y:S01]  /*3620*/  HGMMA.64x8x16.F32 R216, gdesc[UR4], RZ, !UPT ;  /* 0x0000000004d879f0 */ /* 0x000fe2000c7008ff */
[----:B------:R-:W-:Y:S01]  /*3630*/  UMOV UR6, UR11 ;  /* 0x0000000b00067c82 */ /* 0x000fe20008000000 */
[----:B------:R-:W-:Y:S02]  /*3640*/  UMOV UR7, 0x40000000 ;  /* 0x4000000000077882 */ /* 0x000fe40000000000 */
[----:B------:R-:W-:Y:S01]  /*3650*/  HGMMA.64x8x16.F32 R220, gdesc[UR4], RZ, !UPT ;  /* 0x0000000004dc79f0 */ /* 0x000fe2000c7008ff */
        /* <DEDUP_REMOVED lines=374> */
[----:B------:R-:W-:Y:S01]  /*4dc0*/  UMOV UR7, 0x40000000 ;  /* 0x4000000000077882 */ /* 0x000fe20000000000 */
[----:B------:R-:W-:Y:S01]  /*4dd0*/  R2UR UR9, R9 ;  /* 0x00000000090972ca */ /* 0x000fe200000e0000 */
[----:B------:R-:W-:Y:S01]  /*4de0*/  HGMMA.64x8x16.F32 R216, gdesc[UR4], R216 ;  /* 0x0000000004d879f0 */ /* 0x000fe200087008d8 */
[----:B------:R-:W-:Y:S01]  /*4df0*/  UMOV UR6, UR11 ;  /* 0x0000000b00067c82 */ /* 0x000fe20008000000 */
[----:B------:R-:W-:-:S02]  /*4e00*/  UMOV UR7, 0x40000000 ;  /* 0x4000000000077882 */ /* 0x000fc40000000000 */
        /* <DEDUP_REMOVED lines=8> */
[C---:B------:R-:W-:Y:S02]  /*4e90*/  VIADD R8, R7.reuse, 0x906 ;  /* 0x0000090607087836 */ /* 0x040fe40000000000 */
        /* <DEDUP_REMOVED lines=17> */
[----:B------:R-:W-:Y:S01]  /*4fb0*/  ULDC UR6, c[0x0][0x750] ;  /* 0x0001d40000067ab9 */ /* 0x000fe20000000800 */
[----:B------:R-:W-:Y:S01]  /*4fc0*/  ULDC.64 UR4, c[0x0][0x748] ;  /* 0x0001d20000047ab9 */ /* 0x000fe20000000a00 */
[----:B------:R-:W-:Y:S01]  /*4fd0*/  UISETP.GE.AND UP1, UPT, UR6, 0x1, UPT ;  /* 0x000000010600788c */ /* 0x000fe2000bf26270 */
[----:B------:R-:W-:-:S02]  /*4fe0*/  WARPGROUP.DEPBAR.LE gsb0, 0x1 ;  /* 0x00008000000079c5 */ /* 0x000fc40000010100 */
        /* <DEDUP_REMOVED lines=20> */
[----:B------:R-:W-:Y:S01]  /*5130*/  PLOP3.LUT P1, PT, PT, PT, UP1, 0x80, 0x0 ;  /* 0x000000000000781c */ /* 0x000fe20003f2f018 */
[----:B------:R-:W1:Y:S01]  /*5140*/  MUFU.TANH R7, R7 ;  /* 0x0000000700077308 */ /* 0x000e620000002400 */
[----:B------:R-:W-:Y:S01]  /*5150*/  ULOP3.LUT UR4, URZ, UR4, URZ, 0x33, !UPT ;  /* 0x000000043f047292 */ /* 0x000fe2000f8e333f */
[----:B------:R-:W-:-:S02]  /*5160*/  VIADD R24, R232, UR5 ;  /* 0x00000005e8187c36 */ /* 0x000fc40008000000 */
[----:B------:R-:W-:-:S03]  /*5170*/  IMAD R38, R3, 0x40, R18 ;  /* 0x0000004003267824 */ /* 0x000fc600078e0212 */
[----:B------:R-:W-:Y:S01]  /*5180*/  VIADD R33, R232, UR4 ;  /* 0x00000004e8217c36 */ /* 0x000fe20008000000 */
[----:B------:R-:W4:Y:S01]  /*5190*/  MUFU.TANH R8, R8 ;  /* 0x0000000800087308 */ /* 0x000f220000002400 */
[C---:B------:R-:W-:Y:S02]  /*51a0*/  VIADDMNMX R32, R38.reuse, R24, R233, PT ;  /* 0x0000001826207246 */ /* 0x040fe400038001e9 */
[----:B------:R-:W-:-:S05]  /*51b0*/  IMAD.IADD R226, R38, 0x1, R33 ;  /* 0x0000000126e27824 */ /* 0x000fca00078e0221 */
[----:B------:R-:W1:Y:S08]  /*51c0*/  MUFU.TANH R9, R9 ;  /* 0x0000000900097308 */ /* 0x000e700000002400 */
        /* <DEDUP_REMOVED lines=16> */
[----:B------:R-:W1:Y:S01]  /*52d0*/  MUFU.TANH R34, R34 ;  /* 0x0000002200227308 */ /* 0x000e620000002400 */
[----:B----4-:R-:W-:Y:S05]  /*52e0*/  @!P1 BRA `(.L_x_430) ;  /* 0x0000000000649947 */ /* 0x010fea0003800000 */
[----:B------:R-:W4:Y:S01]  /*52f0*/  LDC R25, c[0x0][0x280] ;  /* 0x0000a000ff197b82 */ /* 0x000f220000000800 */
[----:B------:R-:W-:Y:S01]  /*5300*/  ULDC UR4, c[0x0][0x290] ;  /* 0x0000a40000047ab9 */ /* 0x000fe20000000800 */
[----:B------:R-:W-:Y:S01]  /*5310*/  BSSY B1, `(.L_x_431) ;  /* 0x0000013000017945 */ /* 0x000fe20003800000 */
[----:B----4-:R-:W-:-:S04]  /*5320*/  IADD3 R36, R38, UR4, -R25 ;  /* 0x0000000426247c10 */ /* 0x010fc8000fffe819 */
        /* <DEDUP_REMOVED lines=11> */
.L_x_432:
[----:B------:R-:W-:-:S06]  /*53e0*/  UISETP.NE.AND UP1, UPT, UR6, 0x1, UPT ;  /* 0x000000010600788c */ /* 0x000fcc000bf25270 */
[----:B------:R-:W-:-:S05]  /*53f0*/  PLOP3.LUT P0, PT, PT, PT, UP1, 0x80, 0x0 ;  /* 0x000000000000781c */ /* 0x000fca0003f0f018 */
[----:B------:R-:W-:-:S08]  /*5400*/  @UP1 ULDC UR4, c[0x0][0x754] ;  /* 0x0001d50000041ab9 */ /* 0x000fd00000000800 */
[----:B------:R-:W-:Y:S01]  /*5410*/  @P0 IMAD.HI.U32 R25, R36, UR4, RZ ;  /* 0x0000000424190c27 */ /* 0x000fe2000f8e00ff */
[----:B------:R-:W-:-:S04]  /*5420*/  @UP1 ULDC UR4, c[0x0][0x758] ;  /* 0x0001d60000041ab9 */ /* 0x000fc80000000800 */
[----:B------:R-:W-:-:S07]  /*5430*/  @P0 SHF.R.U32.HI R36, RZ, UR4, R25 ;  /* 0x00000004ff240c19 */ /* 0x000fce0008011619 */
.L_x_433:
[----:B------:R-:W-:Y:S05]  /*5440*/  BSYNC B1 ;  /* 0x0000000000017941 */ /* 0x000fea0003800000 */
.L_x_431:
[----:B------:R-:W-:-:S05]  /*5450*/  IMAD R25, R36, UR6, R229 ;  /* 0x0000000624197c24 */ /* 0x000fca000f8e02e5 */
[----:B------:R-:W-:Y:S02]  /*5460*/  VIMNMX R226, R226, R25, !PT ;  /* 0x00000019e2e27248 */ /* 0x000fe40007fe0100 */
[----:B------:R-:W-:-:S07]  /*5470*/  VIADDMNMX R32, R25, UR6, R32, PT ;  /* 0x0000000619207c46 */ /* 0x000fce000b800120 */
.L_x_430:
[----:B------:R-:W-:-:S05]  /*5480*/  VIADD R36, R38, 0x8 ;  /* 0x0000000826247836 */ /* 0x000fca0000000000 */
[----:B------:R-:W-:Y:S01]  /*5490*/  VIADDMNMX R25, R36, R24, R233, PT ;  /* 0x0000001824197246 */ /* 0x000fe200038001e9 */
[----:B------:R-:W-:Y:S01]  /*54a0*/  IMAD.IADD R24, R33, 0x1, R36 ;  /* 0x0000000121187824 */ /* 0x000fe200078e0224 */
[----:B------:R-:W-:Y:S06]  /*54b0*/  @!P1 BRA `(.L_x_434) ;  /* 0x0000000000649947 */ /* 0x000fec0003800000 */
        /* <DEDUP_REMOVED lines=15> */
.L_x_436:
[----:B------:R-:W-:-:S06]  /*55b0*/  UISETP.NE.AND UP1, UPT, UR6, 0x1, UPT ;  /* 0x000000010600788c */ /* 0x000fcc000bf25270 */
[----:B------:R-:W-:-:S05]  /*55c0*/  PLOP3.LUT P0, PT, PT, PT, UP1, 0x80, 0x0 ;  /* 0x000000000000781c */ /* 0x000fca0003f0f018 */
[----:B------:R-:W-:-:S08]  /*55d0*/  @UP1 ULDC UR4, c[0x0][0x754] ;  /* 0x0001d50000041ab9 */ /* 0x000fd00000000800 */
[----:B------:R-:W-:Y:S01]  /*55e0*/  @P0 IMAD.HI.U32 R33, R36, UR4, RZ ;  /* 0x0000000424210c27 */ /* 0x000fe2000f8e00ff */
[----:B------:R-:W-:-:S04]  /*55f0*/  @UP1 ULDC UR4, c[0x0][0x758] ;  /* 0x0001d60000041ab9 */ /* 0x000fc80000000800 */
[----:B------:R-:W-:-:S07]  /*5600*/  @P0 SHF.R.U32.HI R36, RZ, UR4, R33 ;  /* 0x00000004ff240c19 */ /* 0x000fce0008011621 */
.L_x_437:
[----:B------:R-:W-:Y:S05]  /*5610*/  BSYNC B1 ;  /* 0x0000000000017941 */ /* 0x000fea0003800000 */
.L_x_435:
[----:B------:R-:W-:-:S05]  /*5620*/  IMAD R36, R36, UR6, R229 ;  /* 0x0000000624247c24 */ /* 0x000fca000f8e02e5 */
[----:B------:R-:W-:Y:S02]  /*5630*/  VIMNMX R24, R24, R36, !PT ;  /* 0x0000002418187248 */ /* 0x000fe40007fe0100 */
[----:B------:R-:W-:-:S07]  /*5640*/  VIADDMNMX R25, R36, UR6, R25, PT ;  /* 0x0000000624197c46 */ /* 0x000fce000b800119 */
.L_x_434:
[----:B------:R-:W4:Y:S01]  /*5650*/  S2R R227, SR_CTAID.X ;  /* 0x0000000000e37919 */ /* 0x000f220000002500 */
[----:B------:R-:W-:Y:S01]  /*5660*/  ULDC UR4, c[0x0][0x744] ;  /* 0x0001d10000047ab9 */ /* 0x000fe20000000800 */
[----:B------:R-:W-:Y:S01]  /*5670*/  UMOV UR57, 0x40000040 ;  /* 0x4000004000397882 */ /* 0x000fe20000000000 */
[----:B------:R-:W-:Y:S01]  /*5680*/  UMOV UR59, 0x40 ;  /* 0x00000040003b7882 */ /* 0x000fe20000000000 */
[----:B------:R-:W-:Y:S01]  /*5690*/  UMOV UR9, UR57 ;  /* 0x0000003900097c82 */ /* 0x000fe20008000000 */
[----:B------:R-:W-:Y:S01]  /*56a0*/  UMOV UR11, 0x40 ;  /* 0x00000040000b7882 */ /* 0x000fe20000000000 */
[----:B------:R-:W-:Y:S01]  /*56b0*/  UMOV UR17, UR57 ;  /* 0x0000003900117c82 */ /* 0x000fe20008000000 */
        /* <DEDUP_REMOVED lines=20> */
[----:B----4-:R-:W-:-:S05]  /*5800*/  IMAD R227, R227, -0x50, RZ ;  /* 0xffffffb0e3e37824 */ /* 0x010fca00078e02ff */
        /* <DEDUP_REMOVED lines=10> */
[C---:B------:R-:W-:Y:S01]  /*58b0*/  FSEL R43, R8.reuse, -INF , !P4 ;  /* 0xff800000082b7808 */ /* 0x040fe20006000000 */
[----:B------:R-:W-:Y:S01]  /*58c0*/  FFMA.FTZ R8, -R8, R8, 1 ;  /* 0x3f80000008087423 */ /* 0x000fe20000010108 */
[----:B------:R-:W-:-:S02]  /*58d0*/  ISETP.LT.OR P2, PT, R25, 0x11, P2 ;  /* 0x000000111900780c */ /* 0x000fc40001741670 */
[C---:B-1----:R-:W-:Y:S01]  /*58e0*/  FSEL R36, R11.reuse, -INF , !P3 ;  /* 0xff8000000b247808 */ /* 0x042fe20005800000 */
[----:B------:R-:W-:Y:S01]  /*58f0*/  FFMA.FTZ R11, -R11, R11, 1 ;  /* 0x3f8000000b0b7423 */ /* 0x000fe2000001010b */
[----:B------:R-:W-:Y:S02]  /*5900*/  ISETP.LT.OR P5, PT, R25, 0x2, P5 ;  /* 0x000000021900780c */ /* 0x000fe40002fa1670 */
[----:B------:R-:W-:Y:S02]  /*5910*/  ISETP.GE.AND P0, PT, R227, 0x22, PT ;  /* 0x00000022e300780c */ /* 0x000fe40003f06270 */
[C---:B------:R-:W-:Y:S02]  /*5920*/  ISETP.GT.AND P4, PT, R226.reuse, 0x11, !P6 ;  /* 0x00000011e200780c */ /* 0x040fe40007784270 */
[----:B------:R-:W-:Y:S02]  /*5930*/  ISETP.GT.AND P3, PT, R226, 0x20, !P1 ;  /* 0x00000020e200780c */ /* 0x000fe40004f64270 */
[C---:B------:R-:W-:Y:S01]  /*5940*/  FSEL R35, R13.reuse, -INF , !P2 ;  /* 0xff8000000d237808 */ /* 0x040fe20005000000 */
[----:B------:R-:W-:Y:S01]  /*5950*/  FFMA.FTZ R13, -R13, R13, 1 ;  /* 0x3f8000000d0d7423 */ /* 0x000fe2000001010d */
[----:B------:R-:W-:-:S02]  /*5960*/  FSEL R224, R10, -INF , !P5 ;  /* 0xff8000000ae07808 */ /* 0x000fc40006800000 */
[----:B------:R-:W-:Y:S01]  /*5970*/  ISETP.LT.OR P4, PT, R32, 0x12, P4 ;  /* 0x000000122000780c */ /* 0x000fe20002781670 */
[--C-:B---3--:R-:W-:Y:S01]  /*5980*/  FFMA.FTZ R35, R35, UR4, -R5.reuse ;  /* 0x0000000423237c23 */ /* 0x108fe20008010805 */
[----:B------:R-:W-:Y:S01]  /*5990*/  ISETP.GT.AND P2, PT, R226, 0x21, !P0 ;  /* 0x00000021e200780c */ /* 0x000fe20004744270 */
[----:B------:R-:W-:Y:S01]  /*59a0*/  FFMA.FTZ R224, R224, UR4, -R5 ;  /* 0x00000004e0e07c23 */ /* 0x000fe20008010805 */
[----:B------:R-:W-:Y:S02]  /*59b0*/  ISETP.LT.OR P3, PT, R32, 0x21, P3 ;  /* 0x000000212000780c */ /* 0x000fe40001f61670 */
[----:B------:R-:W-:Y:S02]  /*59c0*/  ISETP.GE.AND P5, PT, R227, 0x31, PT ;  /* 0x00000031e300780c */ /* 0x000fe40003fa6270 */
[----:B------:R-:W-:Y:S01]  /*59d0*/  FSEL R39, R12, -INF , !P4 ;  /* 0xff8000000c277808 */ /* 0x000fe20006000000 */
[----:B------:R-:W-:Y:S01]  /*59e0*/  MUFU.EX2 R224, R224 ;  /* 0x000000e000e07308 */ /* 0x000fe20000000800 */
[----:B------:R-:W-:Y:S01]  /*59f0*/  ISETP.LT.OR P2, PT, R32, 0x22, P2 ;  /* 0x000000222000780c */ /* 0x000fe20001741670 */
[----:B------:R-:W-:Y:S01]  /*5a00*/  FFMA.FTZ R12, -R12, R12, 1 ;  /* 0x3f8000000c0c7423 */ /* 0x000fe2000001010c */
[C---:B------:R-:W-:Y:S01]  /*5a10*/  FSEL R40, R15.reuse, -INF , !P3 ;  /* 0xff8000000f287808 */ /* 0x040fe20005800000 */
[----:B------:R-:W-:Y:S01]  /*5a20*/  FFMA.FTZ R15, -R15, R15, 1 ;  /* 0x3f8000000f0f7423 */ /* 0x000fe2000001010f */
[----:B------:R-:W-:-:S02]  /*5a30*/  ISETP.GE.AND P4, PT, R227, 0x32, PT ;  /* 0x00000032e300780c */ /* 0x000fc40003f86270 */
[----:B------:R-:W-:Y:S02]  /*5a40*/  ISETP.GT.AND P3, PT, R226, 0x30, !P5 ;  /* 0x00000030e200780c */ /* 0x000fe40006f64270 */
[C---:B------:R-:W-:Y:S01]  /*5a50*/  FSEL R41, R20.reuse, -INF , !P2 ;  /* 0xff80000014297808 */ /* 0x040fe20005000000 */
[----:B------:R-:W-:Y:S01]  /*5a60*/  FFMA.FTZ R20, -R20, R20, 1 ;  /* 0x3f80000014147423 */ /* 0x000fe20000010114 */
[----:B------:R-:W-:Y:S02]  /*5a70*/  ISETP.GT.AND P2, PT, R226, 0x31, !P4 ;  /* 0x00000031e200780c */ /* 0x000fe40006744270 */
[C---:B------:R-:W-:Y:S02]  /*5a80*/  ISETP.LT.OR P3, PT, R32.reuse, 0x31, P3 ;  /* 0x000000312000780c */ /* 0x040fe40001f61670 */
[----:B------:R-:W-:Y:S02]  /*5a90*/  ISETP.LT.OR P2, PT, R32, 0x32, P2 ;  /* 0x000000322000780c */ /* 0x000fe40001741670 */
[----:B------:R-:W-:-:S02]  /*5aa0*/  FSEL R38, R23, -INF , !P3 ;  /* 0xff80000017267808 */ /* 0x000fc40005800000 */
[C---:B------:R-:W-:Y:S02]  /*5ab0*/  ISETP.GE.AND P3, PT, R227.reuse, 0x41, PT ;  /* 0x00000041e300780c */ /* 0x040fe40003f66270 */
[C---:B------:R-:W-:Y:S01]  /*5ac0*/  FSEL R33, R26.reuse, -INF , !P2 ;  /* 0xff8000001a217808 */ /* 0x040fe20005000000 */
[----:B------:R-:W-:Y:S01]  /*5ad0*/  FFMA.FTZ R26, -R26, R26, 1 ;  /* 0x3f8000001a1a7423 */ /* 0x000fe2000001011a */
[----:B------:R-:W-:Y:S02]  /*5ae0*/  ISETP.GT.AND P2, PT, R226, 0x40, !P3 ;  /* 0x00000040e200780c */ /* 0x000fe40005f44270 */
[----:B------:R-:W-:Y:S01]  /*5af0*/  ISETP.GE.AND P6, PT, R227, 0x1, PT ;  /* 0x00000001e300780c */ /* 0x000fe20003fc6270 */
[----:B--2---:R-:W-:Y:S01]  /*5b00*/  FFMA.FTZ R33, R33, UR4, -R6 ;  /* 0x0000000421217c23 */ /* 0x004fe20008010806 */
[----:B------:R-:W-:Y:S02]  /*5b10*/  ISETP.LT.OR P2, PT, R32, 0x41, P2 ;  /* 0x000000412000780c */ /* 0x000fe40001741670 */
[----:B------:R-:W-:-:S02]  /*5b20*/  P2R R42, PR, RZ, 0x2 ;  /* 0x00000002ff2a7803 */ /* 0x000fc40000000000 */
        /* <DEDUP_REMOVED lines=8> */
[--C-:B------:R-:W-:Y:S01]  /*5bb0*/  FFMA.FTZ R225, R225, UR4, -R6.reuse ;  /* 0x00000004e1e17c23 */ /* 0x100fe20008010806 */
[----:B------:R-:W-:Y:S02]  /*5bc0*/  ISETP.GT.AND P1, PT, R226, 0x41, !P2 ;  /* 0x00000041e200780c */ /* 0x000fe40005724270 */
[----:B------:R-:W-:Y:S02]  /*5bd0*/  FSEL R226, R9, -INF , !P6 ;  /* 0xff80000009e27808 */ /* 0x000fe40007000000 */
[----:B------:R-:W-:Y:S01]  /*5be0*/  ISETP.LT.OR P1, PT, R32, 0x42, P1 ;  /* 0x000000422000780c */ /* 0x000fe20000f21670 */
[----:B------:R-:W-:Y:S01]  /*5bf0*/  MUFU.EX2 R225, R225 ;  /* 0x000000e100e17308 */ /* 0x000fe20000000800 */
[----:B------:R-:W-:Y:S01]  /*5c00*/  ISETP.GE.AND P6, PT, R227, 0x12, PT ;  /* 0x00000012e300780c */ /* 0x000fe20003fc6270 */
[----:B------:R-:W-:Y:S01]  /*5c10*/  IMAD R227, R18, 0x4, R17 ;  /* 0x0000000412e37824 */ /* 0x000fe200078e0211 */
[----:B------:R-:W-:Y:S01]  /*5c20*/  FSEL R32, R30, -INF , !P1 ;  /* 0xff8000001e207808 */ /* 0x000fe20004800000 */
[----:B------:R-:W-:Y:S01]  /*5c30*/  FFMA.FTZ R226, R226, UR4, -R5 ;  /* 0x00000004e2e27c23 */ /* 0x000fe20008010805 */
[----:B------:R-:W-:Y:S01]  /*5c40*/  ISETP.NE.AND P1, PT, R42, RZ, PT ;  /* 0x000000ff2a00720c */ /* 0x000fe20003f25270 */
[----:B------:R-:W-:Y:S01]  /*5c50*/  FFMA.FTZ R42, R43, UR4, -R6 ;  /* 0x000000042b2a7c23 */ /* 0x000fe20008010806 */
[C---:B------:R-:W-:Y:S01]  /*5c60*/  ISETP.GT.AND P6, PT, R24.reuse, 0x11, !P6 ;  /* 0x000000111800780c */ /* 0x040fe200077c4270 */
[----:B------:R-:W1:Y:S01]  /*5c70*/  LDS R43, [R227+0x2c320] ;  /* 0x02c32000e32b7984 */ /* 0x000e620000000800 */
[C---:B------:R-:W-:Y:S01]  /*5c80*/  ISETP.GT.AND P1, PT, R24.reuse, 0x20, !P1 ;  /* 0x000000201800780c */ /* 0x040fe20004f24270 */
[----:B------:R-:W2:Y:S01]  /*5c90*/  MUFU.EX2 R226, R226 ;  /* 0x000000e200e27308 */ /* 0x000ea20000000800 */
[----:B------:R-:W-:-:S02]  /*5ca0*/  ISETP.GT.AND P5, PT, R24, 0x30, !P5 ;  /* 0x000000301800780c */ /* 0x000fc40006fa4270 */
[C---:B------:R-:W-:Y:S02]  /*5cb0*/  ISETP.GT.AND P4, PT, R24.reuse, 0x31, !P4 ;  /* 0x000000311800780c */ /* 0x040fe40006784270 */
[C---:B------:R-:W-:Y:S02]  /*5cc0*/  ISETP.GT.AND P3, PT, R24.reuse, 0x40, !P3 ;  /* 0x000000401800780c */ /* 0x040fe40005f64270 */
[----:B------:R-:W-:Y:S01]  /*5cd0*/  ISETP.GT.AND P2, PT, R24, 0x41, !P2 ;  /* 0x000000411800780c */ /* 0x000fe20005744270 */
[----:B------:R-:W3:Y:S01]  /*5ce0*/  MUFU.EX2 R42, R42 ;  /* 0x0000002a002a7308 */ /* 0x000ee20000000800 */
[----:B------:R1:W4:Y:S01]  /*5cf0*/  LDS R24, [R227+0x2c300] ;  /* 0x02c30000e3187984 */ /* 0x0003220000000800 */
[----:B------:R-:W-:Y:S02]  /*5d00*/  WARPGROUP.DEPBAR.LE gsb0, 0x0 ;  /* 0x00008000000079c5 */ /* 0x000fe40000010000 */
[C---:B------:R-:W-:Y:S02]  /*5d10*/  ISETP.LT.OR P6, PT, R25.reuse, 0x12, P6 ;  /* 0x000000121900780c */ /* 0x040fe400037c1670 */
[----:B------:R-:W-:-:S02]  /*5d20*/  ISETP.LT.OR P1, PT, R25, 0x21, P1 ;  /* 0x000000211900780c */ /* 0x000fc40000f21670 */
[C---:B------:R-:W-:Y:S02]  /*5d30*/  ISETP.LT.OR P0, PT, R25.reuse, 0x22, P0 ;  /* 0x000000221900780c */ /* 0x040fe40000701670 */
[C---:B------:R-:W-:Y:S02]  /*5d40*/  ISETP.LT.OR P5, PT, R25.reuse, 0x31, P5 ;  /* 0x000000311900780c */ /* 0x040fe40002fa1670 */
[C---:B------:R-:W-:Y:S02]  /*5d50*/  ISETP.LT.OR P4, PT, R25.reuse, 0x32, P4 ;  /* 0x000000321900780c */ /* 0x040fe40002781670 */
[C---:B------:R-:W-:Y:S02]  /*5d60*/  ISETP.LT.OR P3, PT, R25.reuse, 0x41, P3 ;  /* 0x000000411900780c */ /* 0x040fe40001f61670 */
[----:B------:R-:W-:Y:S02]  /*5d70*/  ISETP.LT.OR P2, PT, R25, 0x42, P2 ;  /* 0x000000421900780c */ /* 0x000fe40001741670 */
[----:B--2---:R-:W-:Y:S01]  /*5d80*/  F2FP.F16.F32.PACK_AB R25, R224, R226 ;  /* 0x000000e2e019723e */ /* 0x004fe200000000ff */
[--C-:B-1----:R-:W-:Y:S01]  /*5d90*/  FADD.FTZ R227, R46, -R43.reuse ;  /* 0x8000002b2ee37221 */ /* 0x102fe20000010000 */
[--C-:B------:R-:W-:Y:S01]  /*5da0*/  FADD.FTZ R47, R47, -R43.reuse ;  /* 0x8000002b2f2f7221 */ /* 0x100fe20000010000 */
[----:B------:R-:W-:Y:S01]  /*5db0*/  FFMA.FTZ R46, -R14, R14, 1 ;  /* 0x3f8000000e2e7423 */ /* 0x000fe2000001010e */
[--C-:B------:R-:W-:Y:S01]  /*5dc0*/  FADD.FTZ R50, R50, -R43.reuse ;  /* 0x8000002b32327221 */ /* 0x100fe20000010000 */
[----:B------:R-:W-:Y:S01]  /*5dd0*/  FMUL.FTZ R227, R226, R227 ;  /* 0x000000e3e2e37220 */ /* 0x000fe20000410000 */
[----:B------:R-:W-:Y:S01]  /*5de0*/  FMUL.FTZ R47, R224, R47 ;  /* 0x0000002fe02f7220 */ /* 0x000fe20000410000 */
[--C-:B------:R-:W-:Y:S01]  /*5df0*/  FADD.FTZ R51, R51, -R43.reuse ;  /* 0x8000002b33337221 */ /* 0x100fe20000010000 */
[--C-:B------:R-:W-:Y:S01]  /*5e00*/  FADD.FTZ R54, R54, -R43.reuse ;  /* 0x8000002b36367221 */ /* 0x100fe20000010000 */
[--C-:B------:R-:W-:Y:S01]  /*5e10*/  FADD.FTZ R55, R55, -R43.reuse ;  /* 0x8000002b37377221 */ /* 0x100fe20000010000 */
[--C-:B------:R-:W-:Y:S01]  /*5e20*/  FADD.FTZ R219, R219, -R43.reuse ;  /* 0x8000002bdbdb7221 */ /* 0x100fe20000010000 */
[--C-:B------:R-:W-:Y:S01]  /*5e30*/  FADD.FTZ R218, R218, -R43.reuse ;  /* 0x8000002bdada7221 */ /* 0x100fe20000010000 */
[--C-:B----4-:R-:W-:Y:S01]  /*5e40*/  FADD.FTZ R44, R44, -R24.reuse ;  /* 0x800000182c2c7221 */ /* 0x110fe20000010000 */
        /* <DEDUP_REMOVED lines=9> */
[C---:B---3--:R-:W-:Y:S01]  /*5ee0*/  F2FP.F16.F32.PACK_AB R24, R42.reuse, R225 ;  /* 0x000000e12a18723e */ /* 0x048fe200000000ff */
[----:B------:R-:W-:Y:S01]  /*5ef0*/  BAR.SYNC.DEFER_BLOCKING 0x9, 0x100 ;  /* 0x0244000000007b1d */ /* 0x000fe20000010000 */
[----:B------:R-:W-:Y:S01]  /*5f00*/  FMUL.FTZ R45, R42, R45 ;  /* 0x0000002d2a2d7220 */ /* 0x000fe20000410000 */
[----:B------:R-:W-:Y:S01]  /*5f10*/  FSEL R42, R28, -INF , !P4 ;  /* 0xff8000001c2a7808 */ /* 0x000fe20006000000 */
[----:B------:R-:W-:Y:S01]  /*5f20*/  FMUL.FTZ R44, R225, R44 ;  /* 0x0000002ce12c7220 */ /* 0x000fe20000410000 */
[--C-:B------:R-:W-:Y:S01]  /*5f30*/  FADD.FTZ R222, R222, -R43.reuse ;  /* 0x8000002bdede7221 */ /* 0x100fe20000010000 */
[----:B------:R-:W-:Y:S01]  /*5f40*/  FMUL.FTZ R45, R45, R8 ;  /* 0x000000082d2d7220 */ /* 0x000fe20000410000 */
[----:B------:R-:W-:Y:S01]  /*5f50*/  FADD.FTZ R43, R223, -R43 ;  /* 0x8000002bdf2b7221 */ /* 0x000fe20000010000 */
[----:B------:R1:W-:Y:S02]  /*5f60*/  STSM.16.M88.2 [R0+0x2c500], R24 ;  /* 0x02c5001800007844 */ /* 0x0003e40000000100 */
[--C-:B-1----:R-:W-:Y:S01]  /*5f70*/  FFMA.FTZ R25, R36, UR4, -R6.reuse ;  /* 0x0000000424197c23 */ /* 0x102fe20008010806 */
[--C-:B------:R-:W-:Y:S01]  /*5f80*/  FFMA.FTZ R24, R39, UR4, -R6.reuse ;  /* 0x0000000427187c23 */ /* 0x100fe20008010806 */
[--C-:B------:R-:W-:Y:S01]  /*5f90*/  FFMA.FTZ R39, R40, UR4, -R6.reuse ;  /* 0x0000000428277c23 */ /* 0x100fe20008010806 */
[--C-:B------:R-:W-:Y:S01]  /*5fa0*/  FFMA.FTZ R36, R41, UR4, -R6.reuse ;  /* 0x0000000429247c23 */ /* 0x100fe20008010806 */
[----:B------:R-:W-:Y:S01]  /*5fb0*/  FFMA.FTZ R41, R38, UR4, -R6 ;  /* 0x0000000426297c23 */ /* 0x000fe20008010806 */
[----:B------:R-:W-:Y:S01]  /*5fc0*/  FFMA.FTZ R40, -R9, R9, 1 ;  /* 0x3f80000009287423 */ /* 0x000fe20000010109 */
[----:B------:R-:W1:Y:S01]  /*5fd0*/  MUFU.EX2 R25, R25 ;  /* 0x0000001900197308 */ /* 0x000e620000000800 */
[----:B------:R-:W-:-:S02]  /*5fe0*/  VIADD R9, R17, 0x2c500 ;  /* 0x0002c50011097836 */ /* 0x000fc40000000000 */
[----:B------:R-:W-:-:S03]  /*5ff0*/  FMUL.FTZ R227, R227, R40 ;  /* 0x00000028e3e37220 */ /* 0x000fc60000410000 */
[----:B------:R-:W-:Y:S02]  /*6000*/  SHF.R.U32.HI R9, RZ, 0x4, R9 ;  /* 0x00000004ff097819 */ /* 0x000fe40000011609 */
[----:B------:R-:W2:Y:S02]  /*6010*/  MUFU.EX2 R24, R24 ;  /* 0x0000001800187308 */ /* 0x000ea40000000800 */
[----:B------:R-:W-:-:S04]  /*6020*/  LOP3.LUT R9, R9, 0x3fff, RZ, 0xc0, !PT ;  /* 0x00003fff09097812 */ /* 0x000fc800078ec0ff */
[----:B------:R-:W-:Y:S02]  /*6030*/  LOP3.LUT R9, R9, 0x80000, RZ, 0xfc, !PT ;  /* 0x0008000009097812 */ /* 0x000fe400078efcff */
[----:B------:R-:W3:Y:S01]  /*6040*/  MUFU.EX2 R39, R39 ;  /* 0x0000002700277308 */ /* 0x000ee20000000800 */
[----:B-1----:R-:W-:Y:S01]  /*6050*/  FMUL.FTZ R8, R25, R48 ;  /* 0x0000003019087220 */ /* 0x002fe20000410000 */
[----:B------:R-:W-:-:S03]  /*6060*/  R2UR UR58, R9 ;  /* 0x00000000093a72ca */ /* 0x000fc600000e0000 */
[----:B------:R-:W-:-:S03]  /*6070*/  FMUL.FTZ R8, R8, R11 ;  /* 0x0000000b08087220 */ /* 0x000fc60000410000 */
[----:B------:R-:W1:Y:S01]  /*6080*/  MUFU.EX2 R38, R33 ;  /* 0x0000002100267308 */ /* 0x000e620000000800 */
[C---:B--2---:R-:W-:Y:S01]  /*6090*/  FMUL.FTZ R11, R24.reuse, R49 ;  /* 0x00000031180b7220 */ /* 0x044fe20000410000 */
[----:B------:R-:W-:Y:S01]  /*60a0*/  FFMA.FTZ R49, -R29, R29, 1 ;  /* 0x3f8000001d317423 */ /* 0x000fe2000001011d */
[----:B------:R-:W-:Y:S02]  /*60b0*/  F2FP.F16.F32.PACK_AB R24, R24, R25 ;  /* 0x000000191818723e */ /* 0x000fe400000000ff */
[----:B------:R-:W-:-:S03]  /*60c0*/  FMUL.FTZ R11, R11, R12 ;  /* 0x0000000c0b0b7220 */ /* 0x000fc60000410000 */
[----:B------:R-:W2:Y:S01]  /*60d0*/  MUFU.EX2 R36, R36 ;  /* 0x0000002400247308 */ /* 0x000ea20000000800 */
[----:B---3--:R-:W-:-:S04]  /*60e0*/  FMUL.FTZ R12, R39, R52 ;  /* 0x00000034270c7220 */ /* 0x008fc80000410000 */
[----:B------:R-:W-:Y:S01]  /*60f0*/  FMUL.FTZ R12, R12, R15 ;  /* 0x0000000f0c0c7220 */ /* 0x000fe20000410000 */
[--C-:B------:R-:W-:Y:S01]  /*6100*/  FFMA.FTZ R15, R37, UR4, -R6.reuse ;  /* 0x00000004250f7c23 */ /* 0x100fe20008010806 */
[----:B------:R-:W-:Y:S01]  /*6110*/  FFMA.FTZ R37, -R23, R23, 1 ;  /* 0x3f80000017257423 */ /* 0x000fe20000010117 */
[----:B------:R-:W3:Y:S01]  /*6120*/  MUFU.EX2 R41, R41 ;  /* 0x0000002900297308 */ /* 0x000ee20000000800 */
[----:B-1----:R-:W-:Y:S01]  /*6130*/  FMUL.FTZ R33, R38, R217 ;  /* 0x000000d926217220 */ /* 0x002fe20000410000 */
[----:B------:R-:W-:Y:S01]  /*6140*/  FFMA.FTZ R6, R32, UR4, -R6 ;  /* 0x0000000420067c23 */ /* 0x000fe20008010806 */
[----:B------:R-:W-:Y:S02]  /*6150*/  MOV R217, UR59 ;  /* 0x0000003b00d97c02 */ /* 0x000fe40008000f00 */
[----:B------:R-:W-:Y:S01]  /*6160*/  FMUL.FTZ R33, R33, R26 ;  /* 0x0000001a21217220 */ /* 0x000fe20000410000 */
[----:B------:R-:W-:Y:S01]  /*6170*/  FSEL R26, R14, -INF , !P6 ;  /* 0xff8000000e1a7808 */ /* 0x000fe20007000000 */
[--C-:B------:R-:W-:Y:S01]  /*6180*/  FFMA.FTZ R14, R42, UR4, -R5.reuse ;  /* 0x000000042a0e7c23 */ /* 0x100fe20008010805 */
[----:B------:R-:W1:Y:S01]  /*6190*/  MUFU.EX2 R15, R15 ;  /* 0x0000000f000f7308 */ /* 0x000e620000000800 */
[----:B--2---:R-:W-:Y:S01]  /*61a0*/  FMUL.FTZ R23, R36, R53 ;  /* 0x0000003524177220 */ /* 0x004fe20000410000 */
[----:B------:R-:W-:Y:S01]  /*61b0*/  FSEL R42, R31, -INF , !P3 ;  /* 0xff8000001f2a7808 */ /* 0x000fe20005800000 */
[----:B------:R-:W-:Y:S01]  /*61c0*/  FFMA.FTZ R32, R26, UR4, -R5 ;  /* 0x000000041a207c23 */ /* 0x000fe20008010805 */
[----:B------:R-:W-:Y:S01]  /*61d0*/  FSEL R26, R21, -INF , !P1 ;  /* 0xff800000151a7808 */ /* 0x000fe20004800000 */
[----:B------:R-:W-:Y:S01]  /*61e0*/  FMUL.FTZ R23, R23, R20 ;  /* 0x0000001417177220 */ /* 0x000fe20000410000 */
[----:B------:R-:W-:Y:S01]  /*61f0*/  F2FP.F16.F32.PACK_AB R36, R36, R39 ;  /* 0x000000272424723e */ /* 0x000fe200000000ff */
[----:B------:R-:W-:Y:S01]  /*6200*/  FFMA.FTZ R31, -R31, R31, 1 ;  /* 0x3f8000001f1f7423 */ /* 0x000fe2000001011f */
[----:B------:R-:W2:Y:S01]  /*6210*/  MUFU.EX2 R29, R35 ;  /* 0x00000023001d7308 */ /* 0x000ea20000000800 */
[----:B---3--:R-:W-:Y:S01]  /*6220*/  FMUL.FTZ R216, R41, R216 ;  /* 0x000000d829d87220 */ /* 0x008fe20000410000 */
[----:B------:R-:W-:-:S02]  /*6230*/  F2FP.F16.F32.PACK_AB R38, R38, R41 ;  /* 0x000000292626723e */ /* 0x000fc400000000ff */
[----:B------:R-:W-:Y:S01]  /*6240*/  F2FP.F16.F32.PACK_AB R12, R23, R12 ;  /* 0x0000000c170c723e */ /* 0x000fe200000000ff */
[----:B------:R-:W-:Y:S01]  /*6250*/  FMUL.FTZ R20, R216, R37 ;  /* 0x00000025d8147220 */ /* 0x000fe20000410000 */
[----:B------:R-:W-:Y:S01]  /*6260*/  FFMA.FTZ R37, -R7, R7, 1 ;  /* 0x3f80000007257423 */ /* 0x000fe20000010107 */
[----:B------:R-:W-:Y:S01]  /*6270*/  MOV R216, UR58 ;  /* 0x0000003a00d87c02 */ /* 0x000fe20008000f00 */
[----:B------:R-:W3:Y:S01]  /*6280*/  MUFU.EX2 R32, R32 ;  /* 0x0000002000207308 */ /* 0x000ee20000000800 */
[----:B-1----:R-:W-:Y:S01]  /*6290*/  FMUL.FTZ R220, R15, R220 ;  /* 0x000000dc0fdc7220 */ /* 0x002fe20000410000 */
[----:B------:R-:W-:Y:S01]  /*62a0*/  FMUL.FTZ R44, R44, R37 ;  /* 0x000000252c2c7220 */ /* 0x000fe20000410000 */
[--C-:B------:R-:W-:Y:S01]  /*62b0*/  FFMA.FTZ R37, R26, UR4, -R5.reuse ;  /* 0x000000041a257c23 */ /* 0x100fe20008010805 */
[----:B------:R-:W-:Y:S01]  /*62c0*/  F2FP.F16.F32.PACK_AB R20, R33, R20 ;  /* 0x000000142114723e */ /* 0x000fe200000000ff */
[----:B------:R-:W-:Y:S01]  /*62d0*/  FMUL.FTZ R7, R220, R49 ;  /* 0x00000031dc077220 */ /* 0x000fe20000410000 */
[----:B------:R-:W-:Y:S01]  /*62e0*/  FFMA.FTZ R49, -R30, R30, 1 ;  /* 0x3f8000001e317423 */ /* 0x000fe2000001011e */
[C---:B------:R-:W-:Y:S01]  /*62f0*/  FSEL R30, R22.reuse, -INF , !P0 ;  /* 0xff800000161e7808 */ /* 0x040fe20004000000 */
[----:B------:R-:W-:Y:S01]  /*6300*/  MUFU.EX2 R14, R14 ;  /* 0x0000000e000e7308 */ /* 0x000fe20000000800 */
[----:B--2---:R-:W-:Y:S01]  /*6310*/  FMUL.FTZ R50, R29, R50 ;  /* 0x000000321d327220 */ /* 0x004fe20000410000 */
[----:B------:R-:W-:Y:S01]  /*6320*/  FFMA.FTZ R22, -R22, R22, 1 ;  /* 0x3f80000016167423 */ /* 0x000fe20000010116 */
[----:B------:R-:W-:Y:S01]  /*6330*/  F2FP.F16.F32.PACK_AB R44, R45, R44 ;  /* 0x0000002c2d2c723e */ /* 0x000fe200000000ff */
[----:B------:R-:W-:Y:S01]  /*6340*/  FFMA.FTZ R40, R30, UR4, -R5 ;  /* 0x000000041e287c23 */ /* 0x000fe20008010805 */
[----:B------:R-:W-:Y:S01]  /*6350*/  FFMA.FTZ R30, -R10, R10, 1 ;  /* 0x3f8000000a1e7423 */ /* 0x000fe2000001010a */
[----:B------:R-:W-:-:S02]  /*6360*/  FSEL R10, R27, -INF , !P5 ;  /* 0xff8000001b0a7808 */ /* 0x000fc40006800000 */
[----:B------:R-:W1:Y:S01]  /*6370*/  MUFU.EX2 R37, R37 ;  /* 0x0000002500257308 */ /* 0x000e620000000800 */
[----:B------:R-:W-:Y:S01]  /*6380*/  FMUL.FTZ R30, R47, R30 ;  /* 0x0000001e2f1e7220 */ /* 0x000fe20000410000 */
[--C-:B------:R-:W-:Y:S01]  /*6390*/  FFMA.FTZ R47, R42, UR4, -R5.reuse ;  /* 0x000000042a2f7c23 */ /* 0x100fe20008010805 */
[----:B------:R-:W-:Y:S01]  /*63a0*/  FSEL R42, R34, -INF , !P2 ;  /* 0xff800000222a7808 */ /* 0x000fe20005000000 */
[--C-:B------:R-:W-:Y:S01]  /*63b0*/  FFMA.FTZ R35, R10, UR4, -R5.reuse ;  /* 0x000000040a237c23 */ /* 0x100fe20008010805 */
[----:B------:R-:W-:Y:S01]  /*63c0*/  FMUL.FTZ R10, R50, R13 ;  /* 0x0000000d320a7220 */ /* 0x000fe20000410000 */
[C---:B---3--:R-:W-:Y:S01]  /*63d0*/  FMUL.FTZ R13, R32.reuse, R51 ;  /* 0x00000033200d7220 */ /* 0x048fe20000410000 */
[----:B------:R-:W-:Y:S01]  /*63e0*/  F2FP.F16.F32.PACK_AB R25, R32, R29 ;  /* 0x0000001d2019723e */ /* 0x000fe200000000ff */
[----:B------:R-:W2:Y:S01]  /*63f0*/  MUFU.EX2 R40, R40 ;  /* 0x0000002800287308 */ /* 0x000ea20000000800 */
[----:B------:R-:W-:Y:S01]  /*6400*/  FFMA.FTZ R42, R42, UR4, -R5 ;  /* 0x000000042a2a7c23 */ /* 0x000fe20008010805 */
[----:B------:R-:W-:Y:S01]  /*6410*/  FMUL.FTZ R13, R13, R46 ;  /* 0x0000002e0d0d7220 */ /* 0x000fe20000410000 */
[C---:B------:R-:W-:Y:S01]  /*6420*/  VIADD R5, R9.reuse, 0x80 ;  /* 0x0000008009057836 */ /* 0x040fe20000000000 */
[----:B------:R-:W-:Y:S01]  /*6430*/  STSM.16.M88.2 [R0+0x2cd00], R24 ;  /* 0x02cd001800007844 */ /* 0x000fe20000000100 */
[----:B------:R-:W-:Y:S01]  /*6440*/  VIADD R46, R9, 0x100 ;  /* 0x00000100092e7836 */ /* 0x000fe20000000000 */
[----:B------:R-:W-:-:S02]  /*6450*/  F2FP.F16.F32.PACK_AB R45, R30, R227 ;  /* 0x000000e31e2d723e */ /* 0x000fc400000000ff */
[----:B------:R-:W3:Y:S01]  /*6460*/  MUFU.EX2 R35, R35 ;  /* 0x0000002300237308 */ /* 0x000ee20000000800 */
[----:B------:R-:W-:Y:S01]  /*6470*/  R2UR UR4, R5 ;  /* 0x00000000050472ca */ /* 0x000fe200000e0000 */
[----:B-1----:R-:W-:Y:S01]  /*6480*/  FMUL.FTZ R5, R37, R54 ;  /* 0x0000003625057220 */ /* 0x002fe20000410000 */
[----:B------:R-:W-:Y:S01]  /*6490*/  R2UR UR5, R46 ;  /* 0x000000002e0572ca */ /* 0x000fe200000e0000 */
[----:B------:R-:W-:Y:S01]  /*64a0*/  FFMA.FTZ R46, -R21, R21, 1 ;  /* 0x3f800000152e7423 */ /* 0x000fe20000010115 */
[----:B------:R-:W-:Y:S01]  /*64b0*/  VIADD R21, R9, 0x180 ;  /* 0x0000018009157836 */ /* 0x000fe20000000000 */
[----:B------:R-:W-:Y:S02]  /*64c0*/  F2FP.F16.F32.PACK_AB R29, R13, R10 ;  /* 0x0000000a0d1d723e */ /* 0x000fe400000000ff */
[----:B------:R-:W1:Y:S01]  /*64d0*/  MUFU.EX2 R6, R6 ;  /* 0x0000000600067308 */ /* 0x000e620000000800 */
[C---:B--2---:R-:W-:Y:S01]  /*64e0*/  FMUL.FTZ R55, R40.reuse, R55 ;  /* 0x0000003728377220 */ /* 0x044fe20000410000 */
[----:B------:R-:W-:Y:S01]  /*64f0*/  FMUL.FTZ R5, R5, R46 ;  /* 0x0000002e05057220 */ /* 0x000fe20000410000 */
[----:B------:R-:W-:-:S02]  /*6500*/  F2FP.F16.F32.PACK_AB R37, R40, R37 ;  /* 0x000000252825723e */ /* 0x000fc400000000ff */
[----:B------:R-:W-:Y:S01]  /*6510*/  FMUL.FTZ R46, R55, R22 ;  /* 0x00000016372e7220 */ /* 0x000fe20000410000 */
[----:B------:R-:W-:Y:S01]  /*6520*/  FFMA.FTZ R22, -R27, R27, 1 ;  /* 0x3f8000001b167423 */ /* 0x000fe2000001011b */
[----:B------:R-:W-:Y:S01]  /*6530*/  FFMA.FTZ R27, -R28, R28, 1 ;  /* 0x3f8000001c1b7423 */ /* 0x000fe2000001011c */
[----:B------:R-:W2:Y:S01]  /*6540*/  MUFU.EX2 R47, R47 ;  /* 0x0000002f002f7308 */ /* 0x000ea20000000800 */
[----:B------:R-:W-:Y:S01]  /*6550*/  FFMA.FTZ R28, -R34, R34, 1 ;  /* 0x3f800000221c7423 */ /* 0x000fe20000010122 */
[C---:B------:R-:W-:Y:S01]  /*6560*/  FMUL.FTZ R34, R14.reuse, R219 ;  /* 0x000000db0e227220 */ /* 0x040fe20000410000 */
[----:B---3--:R-:W-:Y:S01]  /*6570*/  F2FP.F16.F32.PACK_AB R39, R14, R35 ;  /* 0x000000230e27723e */ /* 0x008fe200000000ff */
[----:B------:R-:W-:Y:S01]  /*6580*/  STSM.16.M88.2 [R0+0x2d500], R36 ;  /* 0x02d5002400007844 */ /* 0x000fe20000000100 */
[----:B------:R-:W-:Y:S01]  /*6590*/  R2UR UR6, R21 ;  /* 0x00000000150672ca */ /* 0x000fe200000e0000 */
[----:B------:R-:W-:Y:S01]  /*65a0*/  FMUL.FTZ R21, R35, R218 ;  /* 0x000000da23157220 */ /* 0x000fe20000410000 */
[----:B------:R-:W-:Y:S01]  /*65b0*/  FMUL.FTZ R34, R34, R27 ;  /* 0x0000001b22227220 */ /* 0x000fe20000410000 */
[----:B------:R-:W3:Y:S01]  /*65c0*/  MUFU.EX2 R42, R42 ;  /* 0x0000002a002a7308 */ /* 0x000ee20000000800 */
[----:B-1----:R-:W-:Y:S01]  /*65d0*/  F2FP.F16.F32.PACK_AB R14, R6, R15 ;  /* 0x0000000f060e723e */ /* 0x002fe200000000ff */
[----:B------:R-:W-:Y:S01]  /*65e0*/  STSM.16.M88.2 [R0+0x2dd00], R38 ;  /* 0x02dd002600007844 */ /* 0x000fe20000000100 */
[----:B------:R-:W-:Y:S01]  /*65f0*/  FMUL.FTZ R21, R21, R22 ;  /* 0x0000001615157220 */ /* 0x000fe20000410000 */
[----:B------:R-:W-:-:S02]  /*6600*/  IMAD R22, R4, 0x2000, R17 ;  /* 0x0000200004167824 */ /* 0x000fc400078e0211 */
[----:B------:R-:W-:Y:S01]  /*6610*/  FMUL.FTZ R26, R6, R221 ;  /* 0x000000dd061a7220 */ /* 0x000fe20000410000 */
[----:B------:R-:W-:Y:S01]  /*6620*/  F2FP.F16.F32.PACK_AB R13, R46, R5 ;  /* 0x000000052e0d723e */ /* 0x000fe200000000ff */
[----:B------:R-:W-:Y:S01]  /*6630*/  VIADD R5, R9, 0x200 ;  /* 0x0000020009057836 */ /* 0x000fe20000000000 */
[----:B------:R-:W-:Y:S01]  /*6640*/  F2FP.F16.F32.PACK_AB R21, R34, R21 ;  /* 0x000000152215723e */ /* 0x000fe200000000ff */
[----:B------:R-:W-:Y:S02]  /*6650*/  VIADD R6, R22, 0x24100 ;  /* 0x0002410016067836 */ /* 0x000fe40000000000 */
[----:B--2---:R-:W-:Y:S01]  /*6660*/  FMUL.FTZ R222, R47, R222 ;  /* 0x000000de2fde7220 */ /* 0x004fe20000410000 */
[----:B------:R-:W-:Y:S01]  /*6670*/  FMUL.FTZ R26, R26, R49 ;  /* 0x000000311a1a7220 */ /* 0x000fe20000410000 */
[----:B------:R-:W-:Y:S01]  /*6680*/  R2UR UR7, R5 ;  /* 0x00000000050772ca */ /* 0x000fe200000e0000 */
[----:B------:R-:W-:Y:S01]  /*6690*/  UMOV UR10, UR4 ;  /* 0x00000004000a7c82 */ /* 0x000fe20008000000 */
[----:B------:R-:W-:Y:S01]  /*66a0*/  SHF.R.U32.HI R6, RZ, 0x4, R6 ;  /* 0x00000004ff067819 */ /* 0x000fe20000011606 */
[----:B------:R-:W-:Y:S01]  /*66b0*/  FMUL.FTZ R27, R222, R31 ;  /* 0x0000001fde1b7220 */ /* 0x000fe20000410000 */
[----:B------:R-:W-:Y:S01]  /*66c0*/  F2FP.F16.F32.PACK_AB R26, R26, R7 ;  /* 0x000000071a1a723e */ /* 0x000fe200000000ff */
[C---:B---3--:R-:W-:Y:S01]  /*66d0*/  FMUL.FTZ R43, R42.reuse, R43 ;  /* 0x0000002b2a2b7220 */ /* 0x048fe20000410000 */
[----:B------:R-:W-:Y:S01]  /*66e0*/  F2FP.F16.F32.PACK_AB R15, R42, R47 ;  /* 0x0000002f2a0f723e */ /* 0x000fe200000000ff */
[----:B------:R-:W-:Y:S01]  /*66f0*/  UMOV UR12, UR10 ;  /* 0x0000000a000c7c82 */ /* 0x000fe20008000000 */
[----:B------:R-:W-:Y:S01]  /*6700*/  UMOV UR18, UR6 ;  /* 0x0000000600127c82 */ /* 0x000fe20008000000 */
[----:B------:R-:W-:Y:S01]  /*6710*/  FMUL.FTZ R48, R43, R28 ;  /* 0x0000001c2b307220 */ /* 0x000fe20000410000 */
[----:B------:R-:W-:Y:S01]  /*6720*/  F2FP.F16.F32.PACK_AB R28, R11, R8 ;  /* 0x000000080b1c723e */ /* 0x000fe200000000ff */
[----:B------:R1:W-:Y:S01]  /*6730*/  STSM.16.M88.2 [R0+0x2e500], R14 ;  /* 0x02e5000e00007844 */ /* 0x0003e20000000100 */
[----:B------:R-:W-:Y:S01]  /*6740*/  LOP3.LUT R8, R6, 0x3fff, RZ, 0xc0, !PT ;  /* 0x00003fff06087812 */ /* 0x000fe200078ec0ff */
[C---:B------:R-:W-:Y:S01]  /*6750*/  VIADD R6, R9.reuse, 0x10 ;  /* 0x0000001009067836 */ /* 0x040fe20000000000 */
[----:B------:R-:W-:Y:S01]  /*6760*/  F2FP.F16.F32.PACK_AB R27, R48, R27 ;  /* 0x0000001b301b723e */ /* 0x000fe200000000ff */
[----:B------:R2:W-:Y:S06]  /*6770*/  MEMBAR.ALL.CTA ;  /* 0x0000000000007992 */ /* 0x0005ec0000008000 */
[----:B--2---:R-:W2:Y:S01]  /*6780*/  FENCE.VIEW.ASYNC.S ;  /* 0x00000000000073c6 */ /* 0x004ea20000000000 */
[C---:B------:R-:W-:Y:S01]  /*6790*/  R2UR UR56, R8.reuse ;  /* 0x00000000083872ca */ /* 0x040fe200000e0000 */
[----:B------:R-:W-:Y:S01]  /*67a0*/  VIADD R5, R8, 0x80 ;  /* 0x0000008008057836 */ /* 0x000fe20000000000 */
[----:B------:R-:W-:Y:S01]  /*67b0*/  R2UR UR50, R6 ;  /* 0x00000000063272ca */ /* 0x000fe200000e0000 */
[----:B------:R-:W-:-:S03]  /*67c0*/  VIADD R6, R9, 0x110 ;  /* 0x0000011009067836 */ /* 0x000fc60000000000 */
[----:B------:R-:W-:Y:S01]  /*67d0*/  R2UR UR48, R5 ;  /* 0x00000000053072ca */ /* 0x000fe200000e0000 */
[C---:B------:R-:W-:Y:S02]  /*67e0*/  VIADD R5, R9.reuse, 0x90 ;  /* 0x0000009009057836 */ /* 0x040fe40000000000 */
[----:B-1----:R-:W-:Y:S02]  /*67f0*/  VIADD R14, R8, 0x180 ;  /* 0x00000180080e7836 */ /* 0x002fe40000000000 */
[----:B------:R-:W-:Y:S01]  /*6800*/  VIADD R15, R9, 0x30 ;  /* 0x00000030090f7836 */ /* 0x000fe20000000000 */
[----:B------:R-:W-:Y:S01]  /*6810*/  R2UR UR4, R5 ;  /* 0x00000000050472ca */ /* 0x000fe200000e0000 */
[----:B------:R-:W-:Y:S01]  /*6820*/  UMOV UR8, UR56 ;  /* 0x0000003800087c82 */ /* 0x000fe20008000000 */
[----:B------:R-:W-:Y:S01]  /*6830*/  UMOV UR16, UR56 ;  /* 0x0000003800107c82 */ /* 0x000fe20008000000 */
[----:B------:R-:W-:-:S04]  /*6840*/  VIADD R5, R9, 0x190 ;  /* 0x0000019009057836 */ /* 0x000fc80000000000 */
[----:B------:R-:W-:Y:S01]  /*6850*/  UMOV UR52, UR48 ;  /* 0x0000003000347c82 */ /* 0x000fe20008000000 */
[----:B------:R-:W-:Y:S01]  /*6860*/  R2UR UR54, R5 ;  /* 0x00000000053672ca */ /* 0x000fe200000e0000 */
[----:B------:R-:W-:Y:S01]  /*6870*/  VIADD R5, R9, 0x210 ;  /* 0x0000021009057836 */ /* 0x000fe20000000000 */
[----:B------:R-:W-:Y:S01]  /*6880*/  UMOV UR44, UR48 ;  /* 0x00000030002c7c82 */ /* 0x000fe20008000000 */
[----:B--2---:R-:W-:Y:S03]  /*6890*/  BAR.SYNC.DEFER_BLOCKING 0x9, 0x100 ;  /* 0x0244000000007b1d */ /* 0x004fe60000010000 */
        /* <DEDUP_REMOVED lines=8> */
[----:B------:R-:W-:Y:S01]  /*6920*/  UMOV UR40, UR28 ;  /* 0x0000001c00287c82 */ /* 0x000fe20008000000 */
[----:B------:R-:W-:Y:S01]  /*6930*/  STSM.16.M88.2 [R0+0x2ed00], R44 ;  /* 0x02ed002c00007844 */ /* 0x000fe20000000100 */
[----:B------:R-:W-:Y:S01]  /*6940*/  UMOV UR36, UR28 ;  /* 0x0000001c00247c82 */ /* 0x000fe20008000000 */
[----:B------:R-:W-:Y:S01]  /*6950*/  UMOV UR32, UR28 ;  /* 0x0000001c00207c82 */ /* 0x000fe20008000000 */
[----:B------:R-:W-:Y:S01]  /*6960*/  R2UR UR26, R5 ;  /* 0x00000000051a72ca */ /* 0x000fe200000e0000 */
[----:B------:R-:W-:Y:S01]  /*6970*/  STSM.16.M88.2 [R0+0x2f500], R28 ;  /* 0x02f5001c00007844 */ /* 0x000fe20000000100 */
[----:B------:R-:W-:Y:S01]  /*6980*/  UMOV UR24, UR28 ;  /* 0x0000001c00187c82 */ /* 0x000fe20008000000 */
[----:B------:R-:W-:Y:S02]  /*6990*/  IMAD R5, R4, 0x2800, R17 ;  /* 0x0000280004057824 */ /* 0x000fe400078e0211 */
[----:B------:R-:W-:Y:S03]  /*69a0*/  STSM.16.M88.2 [R0+0x2fd00], R12 ;  /* 0x02fd000c00007844 */ /* 0x000fe60000000100 */
[----:B------:R-:W-:Y:S01]  /*69b0*/  SHF.R.U32.HI R5, RZ, 0x4, R5 ;  /* 0x00000004ff057819 */ /* 0x000fe20000011605 */
[----:B------:R1:W-:Y:S03]  /*69c0*/  STSM.16.M88.2 [R0+0x30500], R20 ;  /* 0x0305001400007844 */ /* 0x0003e60000000100 */
[----:B------:R-:W-:Y:S01]  /*69d0*/  LOP3.LUT R5, R5, 0x3fff, RZ, 0xc0, !PT ;  /* 0x00003fff05057812 */ /* 0x000fe200078ec0ff */
[----:B------:R2:W-:Y:S01]  /*69e0*/  STSM.16.M88.2 [R0+0x30d00], R26 ;  /* 0x030d001a00007844 */ /* 0x0005e20000000100 */
[----:B------:R-:W-:-:S06]  /*69f0*/  WARPGROUP.ARRIVE ;  /* 0x00000000000079c5 */ /* 0x000fcc0000000000 */
[----:B------:R-:W-:Y:S01]  /*6a00*/  HGMMA.64x16x16.F32 R56, gdesc[UR56].tnspA.tnspB, R56 ;  /* 0x60200000383879f0 */ /* 0x000fe20008700838 */
[----:B-1----:R-:W-:-:S03]  /*6a10*/  VIADD R20, R9, 0xb0 ;  /* 0x000000b009147836 */ /* 0x002fc60000000000 */
[----:B------:R-:W-:Y:S01]  /*6a20*/  HGMMA.64x16x16.F32 R64, gdesc[UR8].tnspA.tnspB, R64 ;  /* 0x60200000084079f0 */ /* 0x000fe20008700840 */
[----:B------:R-:W-:Y:S01]  /*6a30*/  UMOV UR8, UR56 ;  /* 0x0000003800087c82 */ /* 0x000fe20008000000 */
[----:B------:R-:W-:Y:S01]  /*6a40*/  UMOV UR9, UR57 ;  /* 0x0000003900097c82 */ /* 0x000fe20008000000 */
[----:B------:R-:W-:Y:S01]  /*6a50*/  UMOV UR10, UR5 ;  /* 0x00000005000a7c82 */ /* 0x000fe20008000000 */
[----:B------:R-:W-:Y:S01]  /*6a60*/  UMOV UR11, 0x40 ;  /* 0x00000040000b7882 */ /* 0x000fe20000000000 */
[----:B------:R-:W-:Y:S01]  /*6a70*/  R2UR UR5, R6 ;  /* 0x00000000060572ca */ /* 0x000fe200000e0000 */
[----:B------:R-:W-:Y:S01]  /*6a80*/  HGMMA.64x16x16.F32 R72, gdesc[UR8].tnspA.tnspB, R72 ;  /* 0x60200000084879f0 */ /* 0x000fe20008700848 */
[----:B------:R-:W-:Y:S01]  /*6a90*/  UMOV UR8, UR18 ;  /* 0x0000001200087c82 */ /* 0x000fe20008000000 */
[----:B------:R-:W-:Y:S01]  /*6aa0*/  UMOV UR9, UR19 ;  /* 0x0000001300097c82 */ /* 0x000fe20008000000 */
[C---:B------:R-:W-:Y:S01]  /*6ab0*/  VIADD R6, R9.reuse, 0x20 ;  /* 0x0000002009067836 */ /* 0x040fe20000000000 */
        /* <DEDUP_REMOVED lines=14> */
[----:B------:R-:W-:Y:S01]  /*6ba0*/  R2UR UR30, R6 ;  /* 0x00000000061e72ca */ /* 0x000fe200000e0000 */
[----:B------:R-:W-:Y:S01]  /*6bb0*/  VIADD R6, R9, 0x120 ;  /* 0x0000012009067836 */ /* 0x000fe20000000000 */
[----:B------:R-:W-:Y:S01]  /*6bc0*/  MOV R7, UR56 ;  /* 0x0000003800077c02 */ /* 0x000fe20008000f00 */
[----:B------:R-:W-:Y:S01]  /*6bd0*/  UMOV UR56, UR12 ;  /* 0x0000000c00387c82 */ /* 0x000fe20008000000 */
[----:B------:R-:W-:Y:S01]  /*6be0*/  MOV R220, UR57 ;  /* 0x0000003900dc7c02 */ /* 0x000fe20008000f00 */
[----:B------:R-:W-:Y:S01]  /*6bf0*/  UMOV UR57, UR13 ;  /* 0x0000000d00397c82 */ /* 0x000fe20008000000 */
[----:B------:R-:W-:Y:S01]  /*6c00*/  R2UR UR38, R6 ;  /* 0x00000000062672ca */ /* 0x000fe200000e0000 */
[----:B------:R-:W-:Y:S01]  /*6c10*/  VIADD R6, R17, 0x2ed00 ;  /* 0x0002ed0011067836 */ /* 0x000fe20000000000 */
[----:B------:R-:W-:-:S02]  /*6c20*/  MOV R12, UR56 ;  /* 0x00000038000c7c02 */ /* 0x000fc40008000f00 */
[----:B------:R-:W-:Y:S01]  /*6c30*/  MOV R13, UR57 ;  /* 0x00000039000d7c02 */ /* 0x000fe20008000f00 */
[----:B------:R-:W-:Y:S01]  /*6c40*/  UMOV UR57, 0x40000040 ;  /* 0x4000004000397882 */ /* 0x000fe20000000000 */
[----:B------:R-:W-:-:S04]  /*6c50*/  SHF.R.U32.HI R6, RZ, 0x4, R6 ;  /* 0x00000004ff067819 */ /* 0x000fc80000011606 */
[----:B------:R-:W-:-:S04]  /*6c60*/  LOP3.LUT R23, R6, 0x3fff, RZ, 0xc0, !PT ;  /* 0x00003fff06177812 */ /* 0x000fc800078ec0ff */
[----:B------:R-:W-:Y:S01]  /*6c70*/  LOP3.LUT R6, R23, 0x400000, RZ, 0xfc, !PT ;  /* 0x0040000017067812 */ /* 0x000fe200078efcff */
[----:B------:R-:W-:Y:S03]  /*6c80*/  HGMMA.64x16x16.F32 R56, gdesc[UR48].tnspA.tnspB, R56 ;  /* 0x60200000303879f0 */ /* 0x000fe60008700838 */
[----:B------:R-:W-:Y:S01]  /*6c90*/  R2UR UR4, R6 ;  /* 0x00000000060472ca */ /* 0x000fe200000e0000 */
[----:B------:R-:W-:Y:S01]  /*6ca0*/  HGMMA.64x16x16.F32 R64, gdesc[UR16].tnspA.tnspB, R64 ;  /* 0x60200000104079f0 */ /* 0x000fe20008700840 */
[----:B------:R-:W-:Y:S01]  /*6cb0*/  UMOV UR16, UR48 ;  /* 0x0000003000107c82 */ /* 0x000fe20008000000 */
[----:B------:R-:W-:Y:S01]  /*6cc0*/  UMOV UR17, UR49 ;  /* 0x0000003100117c82 */ /* 0x000fe20008000000 */
[----:B------:R-:W-:Y:S01]  /*6cd0*/  UMOV UR18, UR5 ;  /* 0x0000000500127c82 */ /* 0x000fe20008000000 */
[----:B------:R-:W-:Y:S01]  /*6ce0*/  UMOV UR19, 0x40 ;  /* 0x0000004000137882 */ /* 0x000fe20000000000 */
[----:B------:R-:W-:Y:S01]  /*6cf0*/  UMOV UR58, UR18 ;  /* 0x00000012003a7c82 */ /* 0x000fe20008000000 */
[----:B------:R-:W-:Y:S01]  /*6d00*/  HGMMA.64x16x16.F32 R72, gdesc[UR16].tnspA.tnspB, R72 ;  /* 0x60200000104879f0 */ /* 0x000fe20008700848 */
[----:B------:R-:W-:Y:S01]  /*6d10*/  MOV R219, UR58 ;  /* 0x0000003a00db7c02 */ /* 0x000fe20008000f00 */
[----:B------:R-:W-:Y:S01]  /*6d20*/  UMOV UR58, UR6 ;  /* 0x00000006003a7c82 */ /* 0x000fe20008000000 */
[----:B------:R-:W-:Y:S01]  /*6d30*/  R2UR UR18, R20 ;  /* 0x00000000141272ca */ /* 0x000fe200000e0000 */
[----:B------:R-:W-:Y:S01]  /*6d40*/  HGMMA.64x16x16.F32 R80, gdesc[UR52].tnspA.tnspB, R80 ;  /* 0x60200000345079f0 */ /* 0x000fe20008700850 */
[----:B------:R-:W-:Y:S01]  /*6d50*/  MOV R10, UR58 ;  /* 0x0000003a000a7c02 */ /* 0x000fe20008000f00 */
[----:B------:R-:W-:Y:S01]  /*6d60*/  UMOV UR52, UR8 ;  /* 0x0000000800347c82 */ /* 0x000fe20008000000 */
[----:B------:R-:W-:Y:S01]  /*6d70*/  UMOV UR58, UR10 ;  /* 0x0000000a003a7c82 */ /* 0x000fe20008000000 */
[----:B------:R-:W-:Y:S01]  /*6d80*/  R2UR UR8, R14 ;  /* 0x000000000e0872ca */ /* 0x000fe200000e0000 */
[----:B------:R-:W-:Y:S01]  /*6d90*/  VIADD R14, R9, 0x130 ;  /* 0x00000130090e7836 */ /* 0x000fe20000000000 */
[----:B------:R-:W-:Y:S01]  /*6da0*/  HGMMA.64x16x16.F32 R88, gdesc[UR44].tnspA.tnspB, R88 ;  /* 0x602000002c5879f0 */ /* 0x000fe20008700858 */
[----:B------:R-:W-:Y:S01]  /*6db0*/  R2UR UR10, R15 ;  /* 0x000000000f0a72ca */ /* 0x000fe200000e0000 */
[----:B------:R-:W-:Y:S01]  /*6dc0*/  VIADD R15, R9, 0x1b0 ;  /* 0x000001b0090f7836 */ /* 0x000fe20000000000 */
[----:B------:R-:W-:Y:S01]  /*6dd0*/  R2UR UR5, R5 ;  /* 0x00000000050572ca */ /* 0x000fe200000e0000 */
[----:B------:R-:W-:Y:S01]  /*6de0*/  VIADD R9, R9, 0x230 ;  /* 0x0000023009097836 */ /* 0x000fe20000000000 */
[----:B------:R-:W-:Y:S01]  /*6df0*/  R2UR UR22, R14 ;  /* 0x000000000e1672ca */ /* 0x000fe200000e0000 */
[----:B------:R-:W-:Y:S01]  /*6e00*/  UMOV UR59, UR19 ;  /* 0x00000013003b7c82 */ /* 0x000fe20008000000 */
[----:B------:R-:W-:Y:S01]  /*6e10*/  R2UR UR14, R15 ;  /* 0x000000000f0e72ca */ /* 0x000fe200000e0000 */
[----:B------:R-:W-:Y:S01]  /*6e20*/  UMOV UR53, UR9 ;  /* 0x0000000900357c82 */ /* 0x000fe20008000000 */
[----:B------:R-:W-:Y:S01]  /*6e30*/  R2UR UR6, R9 ;  /* 0x00000000090672ca */ /* 0x000fe200000e0000 */
[----:B------:R-:W-:Y:S01]  /*6e40*/  UMOV UR9, 0x40000040 ;  /* 0x4000004000097882 */ /* 0x000fe20000000000 */
[----:B------:R-:W-:Y:S01]  /*6e50*/  MOV R218, UR59 ;  /* 0x0000003b00da7c02 */ /* 0x000fe20008000f00 */
[----:B------:R-:W-:Y:S01]  /*6e60*/  UMOV UR59, UR7 ;  /* 0x00000007003b7c82 */ /* 0x000fe20008000000 */
[----:B------:R-:W-:Y:S01]  /*6e70*/  UMOV UR16, UR8 ;  /* 0x0000000800107c82 */ /* 0x000fe20008000000 */
[----:B------:R-:W-:Y:S01]  /*6e80*/  MOV R11, UR59 ;  /* 0x0000003b000b7c02 */ /* 0x000fe20008000f00 */
[----:B------:R-:W-:Y:S01]  /*6e90*/  UMOV UR59, UR11 ;  /* 0x0000000b003b7c82 */ /* 0x000fe20008000000 */
[----:B------:R-:W-:Y:S01]  /*6ea0*/  UMOV UR11, 0x40 ;  /* 0x00000040000b7882 */ /* 0x000fe20000000000 */
[----:B------:R-:W-:Y:S01]  /*6eb0*/  UMOV UR17, UR9 ;  /* 0x0000000900117c82 */ /* 0x000fe20008000000 */
[----:B------:R-:W-:Y:S01]  /*6ec0*/  UMOV UR19, 0x40 ;  /* 0x0000004000137882 */ /* 0x000fe20000000000 */
[----:B------:R-:W-:Y:S01]  /*6ed0*/  MOV R221, UR58 ;  /* 0x0000003a00dd7c02 */ /* 0x000fe20008000f00 */
        /* <DEDUP_REMOVED lines=9> */
[----:B------:R-:W-:Y:S01]  /*6f70*/  MOV R222, UR59 ;  /* 0x0000003b00de7c02 */ /* 0x000fe20008000f00 */
[----:B------:R-:W-:Y:S01]  /*6f80*/  UMOV UR59, 0x8 ;  /* 0x00000008003b7882 */ /* 0x000fe20000000000 */
[----:B------:R-:W-:Y:S01]  /*6f90*/  VIADD R9, R5, 0x80 ;  /* 0x0000008005097836 */ /* 0x000fe20000000000 */
[----:B------:R-:W-:Y:S01]  /*6fa0*/  HGMMA.64x16x16.F32 R56, gdesc[UR28].tnspA.tnspB, R56 ;  /* 0x602000001c3879f0 */ /* 0x000fe20008700838 */
[----:B------:R-:W-:Y:S01]  /*6fb0*/  VIADD R14, R6, 0x80 ;  /* 0x00000080060e7836 */ /* 0x000fe20000000000 */
[----:B------:R-:W-:Y:S01]  /*6fc0*/  UMOV UR29, 0x40000040 ;  /* 0x40000040001d7882 */ /* 0x000fe20000000000 */
[----:B------:R-:W-:Y:S01]  /*6fd0*/  IMAD.U32 R20, RZ, RZ, UR58 ;  /* 0x0000003aff147e24 */ /* 0x000fe2000f8e00ff */
[----:B------:R-:W-:Y:S01]  /*6fe0*/  HGMMA.64x16x16.F32 R64, gdesc[UR40].tnspA.tnspB, R64 ;  /* 0x60200000284079f0 */ /* 0x000fe20008700840 */
[----:B------:R-:W-:Y:S01]  /*6ff0*/  IMAD.U32 R21, RZ, RZ, UR59 ;  /* 0x0000003bff157e24 */ /* 0x000fe2000f8e00ff */
[----:B------:R-:W-:Y:S01]  /*7000*/  UMOV UR40, UR52 ;  /* 0x0000003400287c82 */ /* 0x000fe20008000000 */
[----:B------:R-:W-:Y:S01]  /*7010*/  UMOV UR41, UR53 ;  /* 0x0000003500297c82 */ /* 0x000fe20008000000 */
[----:B------:R-:W-:Y:S04]  /*7020*/  HGMMA.64x16x16.F32 R72, gdesc[UR36].tnspA.tnspB, R72 ;  /* 0x60200000244879f0 */ /* 0x000fe80008700848 */
[----:B------:R-:W-:Y:S04]  /*7030*/  HGMMA.64x16x16.F32 R80, gdesc[UR32].tnspA.tnspB, R80 ;  /* 0x60200000205079f0 */ /* 0x000fe80008700850 */
[----:B------:R-:W-:Y:S01]  /*7040*/  HGMMA.64x16x16.F32 R88, gdesc[UR24].tnspA.tnspB, R88 ;  /* 0x60200000185879f0 */ /* 0x000fe20008700858 */
[----:B------:R-:W-:-:S03]  /*7050*/  UMOV UR25, UR29 ;  /* 0x0000001d00197c82 */ /* 0x000fc60008000000 */
[----:B------:R-:W-:Y:S01]  /*7060*/  HGMMA.64x16x16.F32 R56, gdesc[UR8].tnspA.tnspB, R56 ;  /* 0x60200000083879f0 */ /* 0x000fe20008700838 */
[----:B------:R-:W-:-:S03]  /*7070*/  UMOV UR9, 0x40000040 ;  /* 0x4000004000097882 */ /* 0x000fc60000000000 */
[----:B------:R-:W-:Y:S01]  /*7080*/  HGMMA.64x16x16.F32 R64, gdesc[UR16].tnspA.tnspB, R64 ;  /* 0x60200000104079f0 */ /* 0x000fe20008700840 */
[----:B------:R-:W-:-:S03]  /*7090*/  UMOV UR17, UR9 ;  /* 0x0000000900117c82 */ /* 0x000fc60008000000 */
        /* <DEDUP_REMOVED lines=10> */
[----:B-1----:R-:W-:Y:S06]  /*7140*/  BAR.SYNC.DEFER_BLOCKING 0x9, 0x100 ;  /* 0x0244000000007b1d */ /* 0x002fec0000010000 */
[----:B--2---:R-:W-:-:S06]  /*7150*/  WARPGROUP.ARRIVE ;  /* 0x00000000000079c5 */ /* 0x004fcc0000000000 */
[----:B------:R-:W-:Y:S01]  /*7160*/  HGMMA.64x64x16.F32 R24, gdesc[UR56].tnspA, RZ, !UPT ;  /* 0x20e00000381879f0 */ /* 0x000fe2000c7008ff */
[----:B------:R-:W-:Y:S01]  /*7170*/  UMOV UR56, UR4 ;  /* 0x0000000400387c82 */ /* 0x000fe20008000000 */
[----:B------:R-:W-:Y:S01]  /*7180*/  UMOV UR57, 0x40000040 ;  /* 0x4000004000397882 */ /* 0x000fe20000000000 */
[----:B------:R-:W-:Y:S01]  /*7190*/  UMOV UR58, UR5 ;  /* 0x00000005003a7c82 */ /* 0x000fe20008000000 */
[----:B------:R-:W-:Y:S01]  /*71a0*/  UMOV UR59, 0x8 ;  /* 0x00000008003b7882 */ /* 0x000fe20000000000 */
[----:B------:R-:W-:Y:S01]  /*71b0*/  IMAD.U32 R14, RZ, RZ, UR58 ;  /* 0x0000003aff0e7e24 */ /* 0x000fe2000f8e00ff */
[----:B------:R-:W-:Y:S01]  /*71c0*/  R2UR UR4, R9 ;  /* 0x00000000090472ca */ /* 0x000fe200000e0000 */
[----:B------:R-:W-:Y:S02]  /*71d0*/  IMAD.U32 R15, RZ, RZ, UR59 ;  /* 0x0000003bff0f7e24 */ /* 0x000fe4000f8e00ff */
[----:B------:R-:W-:Y:S01]  /*71e0*/  VIADD R9, R5, 0x180 ;  /* 0x0000018005097836 */ /* 0x000fe20000000000 */
[----:B------:R-:W-:Y:S01]  /*71f0*/  HGMMA.64x64x16.F32 R24, gdesc[UR56].tnspA, R24 ;  /* 0x20e00000381879f0 */ /* 0x000fe20008700818 */
[----:B------:R-:W-:Y:S01]  /*7200*/  R2UR UR56, R12 ;  /* 0x000000000c3872ca */ /* 0x000fe200000e0000 */
[----:B------:R-:W-:Y:S01]  /*7210*/  VIADD R12, R6, 0x100 ;  /* 0x00000100060c7836 */ /* 0x000fe20000000000 */
[----:B------:R-:W-:-:S02]  /*7220*/  R2UR UR59, R222 ;  /* 0x00000000de3b72ca */ /* 0x000fc400000e0000 */
[----:B------:R-:W-:Y:S02]  /*7230*/  R2UR UR58, R221 ;  /* 0x00000000dd3a72ca */ /* 0x000fe400000e0000 */
[----:B------:R-:W-:Y:S02]  /*7240*/  R2UR UR57, R13 ;  /* 0x000000000d3972ca */ /* 0x000fe400000e0000 */
[----:B------:R-:W-:-:S05]  /*7250*/  R2UR UR5, R12 ;  /* 0x000000000c0572ca */ /* 0x000fca00000e0000 */
[----:B------:R-:W-:Y:S01]  /*7260*/  UMOV UR32, UR56 ;  /* 0x0000003800207c82 */ /* 0x000fe20008000000 */
[----:B------:R-:W-:Y:S01]  /*7270*/  UMOV UR56, UR4 ;  /* 0x0000000400387c82 */ /* 0x000fe20008000000 */
[----:B------:R-:W-:Y:S01]  /*7280*/  UMOV UR37, UR59 ;  /* 0x0000003b00257c82 */ /* 0x000fe20008000000 */
[----:B------:R-:W-:Y:S01]  /*7290*/  UMOV UR59, 0x8 ;  /* 0x00000008003b7882 */ /* 0x000fe20000000000 */
[----:B------:R-:W-:Y:S01]  /*72a0*/  UMOV UR36, UR58 ;  /* 0x0000003a00247c82 */ /* 0x000fe20008000000 */
[----:B------:R-:W-:Y:S01]  /*72b0*/  IMAD.U32 R13, RZ, RZ, UR59 ;  /* 0x0000003bff0d7e24 */ /* 0x000fe2000f8e00ff */
[----:B------:R-:W-:Y:S01]  /*72c0*/  UMOV UR33, UR57 ;  /* 0x0000003900217c82 */ /* 0x000fe20008000000 */
[----:B------:R-:W-:Y:S01]  /*72d0*/  UMOV UR57, 0x40000040 ;  /* 0x4000004000397882 */ /* 0x000fe20000000000 */
[----:B------:R-:W-:Y:S01]  /*72e0*/  UMOV UR58, UR5 ;  /* 0x00000005003a7c82 */ /* 0x000fe20008000000 */
[----:B------:R-:W-:Y:S01]  /*72f0*/  R2UR UR4, R9 ;  /* 0x00000000090472ca */ /* 0x000fe200000e0000 */
[----:B------:R-:W-:-:S02]  /*7300*/  IMAD.U32 R12, RZ, RZ, UR58 ;  /* 0x0000003aff0c7e24 */ /* 0x000fc4000f8e00ff */
[----:B------:R-:W-:Y:S01]  /*7310*/  VIADD R9, R8, 0x400 ;  /* 0x0000040008097836 */ /* 0x000fe20000000000 */
[----:B------:R-:W-:Y:S01]  /*7320*/  HGMMA.64x64x16.F32 R24, gdesc[UR56].tnspA, R24 ;  /* 0x20e00000381879f0 */ /* 0x000fe20008700818 */
[----:B------:R-:W-:Y:S01]  /*7330*/  R2UR UR58, R10 ;  /* 0x000000000a3a72ca */ /* 0x000fe200000e0000 */
[----:B------:R-:W-:Y:S01]  /*7340*/  VIADD R10, R6, 0x180 ;  /* 0x00000180060a7836 */ /* 0x000fe20000000000 */
[----:B------:R-:W-:-:S06]  /*7350*/  R2UR UR59, R11 ;  /* 0x000000000b3b72ca */ /* 0x000fcc00000e0000 */
[----:B------:R-:W-:Y:S01]  /*7360*/  UMOV UR56, UR4 ;  /* 0x0000000400387c82 */ /* 0x000fe20008000000 */
[----:B------:R-:W-:Y:S01]  /*7370*/  UMOV UR57, 0x40000040 ;  /* 0x4000004000397882 */ /* 0x000fe20000000000 */
[----:B------:R-:W-:Y:S01]  /*7380*/  VIADD R6, R6, 0x200 ;  /* 0x0000020006067836 */ /* 0x000fe20000000000 */
[----:B------:R-:W-:Y:S02]  /*7390*/  R2UR UR5, R10 ;  /* 0x000000000a0572ca */ /* 0x000fe400000e0000 */
[----:B------:R-:W-:Y:S02]  /*73a0*/  UMOV UR48, UR58 ;  /* 0x0000003a00307c82 */ /* 0x000fe40008000000 */
[----:B------:R-:W-:Y:S01]  /*73b0*/  UMOV UR49, UR59 ;  /* 0x0000003b00317c82 */ /* 0x000fe20008000000 */
[----:B------:R-:W-:Y:S02]  /*73c0*/  UMOV UR59, 0x8 ;  /* 0x00000008003b7882 */ /* 0x000fe40000000000 */
[----:B------:R-:W-:-:S06]  /*73d0*/  IMAD.U32 R11, RZ, RZ, UR59 ;  /* 0x0000003bff0b7e24 */ /* 0x000fcc000f8e00ff */
[----:B------:R-:W-:Y:S01]  /*73e0*/  UMOV UR58, UR5 ;  /* 0x00000005003a7c82 */ /* 0x000fe20008000000 */
[----:B------:R-:W-:Y:S01]  /*73f0*/  R2UR UR5, R6 ;  /* 0x00000000060572ca */ /* 0x000fe200000e0000 */
[----:B------:R-:W-:Y:S01]  /*7400*/  IMAD.U32 R10, RZ, RZ, UR58 ;  /* 0x0000003aff0a7e24 */ /* 0x000fe2000f8e00ff */
[----:B------:R-:W-:Y:S01]  /*7410*/  HGMMA.64x64x16.F32 R24, gdesc[UR56].tnspA, R24 ;  /* 0x20e00000381879f0 */ /* 0x000fe20008700818 */
[----:B------:R-:W-:Y:S01]  /*7420*/  R2UR UR56, R7 ;  /* 0x00000000073872ca */ /* 0x000fe200000e0000 */
[----:B------:R-:W-:Y:S01]  /*7430*/  VIADD R7, R5, 0x200 ;  /* 0x0000020005077836 */ /* 0x000fe20000000000 */
[----:B------:R-:W-:Y:S02]  /*7440*/  R2UR UR59, R218 ;  /* 0x00000000da3b72ca */ /* 0x000fe400000e0000 */
[----:B------:R-:W-:Y:S02]  /*7450*/  R2UR UR58, R219 ;  /* 0x00000000db3a72ca */ /* 0x000fe400000e0000 */
[----:B------:R-:W-:-:S02]  /*7460*/  R2UR UR57, R220 ;  /* 0x00000000dc3972ca */ /* 0x000fc400000e0000 */
[----:B------:R-:W-:-:S05]  /*7470*/  R2UR UR4, R7 ;  /* 0x00000000070472ca */ /* 0x000fca00000e0000 */
[----:B------:R-:W-:Y:S02]  /*7480*/  UMOV UR44, UR56 ;  /* 0x00000038002c7c82 */ /* 0x000fe40008000000 */
        /* <DEDUP_REMOVED lines=8> */
[----:B------:R-:W-:Y:S01]  /*7510*/  ULDC.64 UR4, c[0x0][0x2c0] ;  /* 0x0000b00000047ab9 */ /* 0x000fe20000000a00 */
[----:B------:R-:W-:Y:S01]  /*7520*/  IMAD.U32 R7, RZ, RZ, UR59 ;  /* 0x0000003bff077e24 */ /* 0x000fe2000f8e00ff */
[----:B------:R-:W-:Y:S01]  /*7530*/  HGMMA.64x64x16.F32 R24, gdesc[UR56].tnspA, R24, gsb0 ;  /* 0x20e00000381879f0 */ /* 0x000fe20008000818 */
[----:B------:R-:W-:Y:S01]  /*7540*/  R2UR UR59, R217 ;  /* 0x00000000d93b72ca */ /* 0x000fe200000e0000 */
[----:B------:R-:W-:Y:S01]  /*7550*/  WARPGROUP.ARRIVE ;  /* 0x00000000000079c5 */ /* 0x000fe20000000000 */
[----:B------:R-:W-:Y:S01]  /*7560*/  R2UR UR58, R216 ;  /* 0x00000000d83a72ca */ /* 0x000fe200000e0000 */
[----:B------:R-:W-:Y:S01]  /*7570*/  UMOV UR57, 0x40000040 ;  /* 0x4000004000397882 */ /* 0x000fe20000000000 */
[----:B------:R-:W-:Y:S01]  /*7580*/  R2UR UR56, R9 ;  /* 0x00000000093872ca */ /* 0x000fe200000e0000 */
[----:B------:R-:W-:-:S12]  /*7590*/  VIADD R9, R8, 0x480 ;  /* 0x0000048008097836 */ /* 0x000fd80000000000 */
        /* <DEDUP_REMOVED lines=18> */
[----:B------:R-:W-:-:S02]  /*76c0*/  VIADD R9, R8, 0x500 ;  /* 0x0000050008097836 */ /* 0x000fc40000000000 */
[----:B------:R-:W-:-:S03]  /*76d0*/  VIADD R8, R8, 0x580 ;  /* 0x0000058008087836 */ /* 0x000fc60000000000 */
[----:B------:R-:W-:Y:S02]  /*76e0*/  R2UR UR28, R9 ;  /* 0x00000000091c72ca */ /* 0x000fe400000e0000 */
[----:B------:R-:W-:Y:S01]  /*76f0*/  R2UR UR8, R8 ;  /* 0x00000000080872ca */ /* 0x000fe200000e0000 */
[----:B------:R-:W-:-:S05]  /*7700*/  IMAD.SHL.U32 R8, R3, 0x4000, RZ ;  /* 0x0000400003087824 */ /* 0x000fca00078e00ff */
[----:B------:R-:W-:-:S04]  /*7710*/  IADD3 R9, P0, R8, R230, RZ ;  /* 0x000000e608097210 */ /* 0x000fc80007f1e0ff */
[----:B------:R-:W-:Y:S01]  /*7720*/  LEA.HI.X.SX32 R216, R8, R235, 0x1, P0 ;  /* 0x000000eb08d87211 */ /* 0x000fe200000f0eff */
[----:B------:R-:W-:Y:S01]  /*7730*/  UMOV UR40, UR28 ;  /* 0x0000001c00287c82 */ /* 0x000fe20008000000 */
[----:B------:R-:W-:Y:S01]  /*7740*/  UMOV UR36, UR28 ;  /* 0x0000001c00247c82 */ /* 0x000fe20008000000 */
[----:B------:R-:W-:Y:S01]  /*7750*/  UMOV UR32, UR28 ;  /* 0x0000001c00207c82 */ /* 0x000fe20008000000 */
[----:B------:R-:W-:Y:S01]  /*7760*/  UMOV UR24, UR28 ;  /* 0x0000001c00187c82 */ /* 0x000fe20008000000 */
[C---:B------:R-:W-:Y:S01]  /*7770*/  LEA R8, P0, R9.reuse, UR4, 0x2 ;  /* 0x0000000409087c11 */ /* 0x040fe2000f8010ff */
[----:B------:R-:W-:Y:S01]  /*7780*/  UMOV UR16, UR8 ;  /* 0x0000000800107c82 */ /* 0x000fe20008000000 */
[----:B------:R-:W-:Y:S01]  /*7790*/  UMOV UR20, UR8 ;  /* 0x0000000800147c82 */ /* 0x000fe20008000000 */
[----:B------:R-:W-:Y:S01]  /*77a0*/  UMOV UR12, UR8 ;  /* 0x00000008000c7c82 */ /* 0x000fe20008000000 */
[----:B------:R-:W-:Y:S01]  /*77b0*/  LEA.HI.X R9, R9, UR5, R216, 0x2, P0 ;  /* 0x0000000509097c11 */ /* 0x000fe200080f14d8 */
        /* <DEDUP_REMOVED lines=20> */
[----:B------:R-:W-:-:S05]  /*7900*/  VIADD R22, R22, 0x14100 ;  /* 0x0001410016167836 */ /* 0x000fca0000000000 */
[----:B------:R-:W-:-:S04]  /*7910*/  SHF.R.U32.HI R22, RZ, 0x4, R22 ;  /* 0x00000004ff167819 */ /* 0x000fc80000011616 */
[----:B------:R-:W-:-:S05]  /*7920*/  LOP3.LUT R237, R22, 0x3fff, RZ, 0xc0, !PT ;  /* 0x00003fff16ed7812 */ /* 0x000fca00078ec0ff */
[----:B------:R-:W-:Y:S01]  /*7930*/  IMAD R237, R2, 0x800, R237 ;  /* 0x0000080002ed7824 */ /* 0x000fe200078e02ed */
[----:B------:R-:W-:Y:S04]  /*7940*/  HGMMA.64x16x16.F32 R96, gdesc[UR8].tnspA.tnspB, R96 ;  /* 0x60200000086079f0 */ /* 0x000fe80008700860 */
[----:B------:R-:W-:Y:S04]  /*7950*/  HGMMA.64x16x16.F32 R104, gdesc[UR16].tnspA.tnspB, R104 ;  /* 0x60200000106879f0 */ /* 0x000fe80008700868 */
[----:B------:R-:W-:Y:S04]  /*7960*/  HGMMA.64x16x16.F32 R112, gdesc[UR20].tnspA.tnspB, R112 ;  /* 0x60200000147079f0 */ /* 0x000fe80008700870 */
[----:B------:R-:W-:Y:S04]  /*7970*/  HGMMA.64x16x16.F32 R120, gdesc[UR12].tnspA.tnspB, R120 ;  /* 0x602000000c7879f0 */ /* 0x000fe80008700878 */
[----:B------:R-:W-:Y:S03]  /*7980*/  HGMMA.64x16x16.F32 R128, gdesc[UR4].tnspA.tnspB, R128, gsb0 ;  /* 0x60200000048079f0 */ /* 0x000fe60008000880 */
[----:B------:R-:W-:-:S02]  /*7990*/  WARPGROUP.DEPBAR.LE gsb0, 0x1 ;  /* 0x00008000000079c5 */ /* 0x000fc40000010100 */
[----:B------:R1:W-:Y:S01]  /*79a0*/  REDG.E.ADD.F32x4.FTZ.RN.STRONG.GPU desc[UR60][R8.64], R24 ;  /* 0x00000018080079a6 */ /* 0x0003e2000c10f7bc */
[----:B------:R-:W-:Y:S01]  /*79b0*/  R2UR UR52, R237 ;  /* 0x00000000ed3472ca */ /* 0x000fe200000e0000 */
[----:B------:R-:W-:Y:S01]  /*79c0*/  WARPGROUP.ARRIVE ;  /* 0x00000000000079c5 */ /* 0x000fe20000000000 */
[----:B------:R-:W-:Y:S01]  /*79d0*/  UMOV UR53, 0x40000040 ;  /* 0x4000004000357882 */ /* 0x000fe20000000000 */
[----:B------:R-:W-:Y:S01]  /*79e0*/  UMOV UR55, 0x40 ;  /* 0x0000004000377882 */ /* 0x000fe20000000000 */
[----:B-1----:R-:W-:Y:S01]  /*79f0*/  LOP3.LUT R24, R23, 0x80000, RZ, 0xfc, !PT ;  /* 0x0008000017187812 */ /* 0x002fe200078efcff */
[----:B------:R-:W-:Y:S01]  /*7a00*/  UMOV UR59, 0x40 ;  /* 0x00000040003b7882 */ /* 0x000fe20000000000 */
[----:B------:R-:W-:Y:S01]  /*7a10*/  UMOV UR11, 0x40 ;  /* 0x00000040000b7882 */ /* 0x000fe20000000000 */
[----:B------:R-:W-:Y:S01]  /*7a20*/  UMOV UR45, 0x40000040 ;  /* 0x40000040002d7882 */ /* 0x000fe20000000000 */
[----:B------:R-:W-:Y:S01]  /*7a30*/  UMOV UR47, 0x40 ;  /* 0x00000040002f7882 */ /* 0x000fe20000000000 */
[C---:B------:R-:W-:Y:S01]  /*7a40*/  VIADD R22, R24.reuse, 0x80 ;  /* 0x0000008018167836 */ /* 0x040fe20000000000 */
[----:B------:R-:W-:Y:S01]  /*7a50*/  UMOV UR51, 0x40 ;  /* 0x0000004000337882 */ /* 0x000fe20000000000 */
[----:B------:R-:W-:Y:S01]  /*7a60*/  VIADD R23, R24, 0x100 ;  /* 0x0000010018177836 */ /* 0x000fe20000000000 */
[----:B------:R-:W-:Y:S01]  /*7a70*/  UMOV UR25, 0x40000040 ;  /* 0x4000004000197882 */ /* 0x000fe20000000000 */
[----:B------:R-:W-:Y:S01]  /*7a80*/  UMOV UR27, 0x40 ;  /* 0x00000040001b7882 */ /* 0x000fe20000000000 */
[----:B------:R-:W-:Y:S01]  /*7a90*/  R2UR UR4, R22 ;  /* 0x00000000160472ca */ /* 0x000fe200000e0000 */
[C---:B------:R-:W-:Y:S01]  /*7aa0*/  VIADD R22, R24.reuse, 0x180 ;  /* 0x0000018018167836 */ /* 0x040fe20000000000 */
[C---:B------:R-:W-:Y:S01]  /*7ab0*/  R2UR UR54, R24.reuse ;  /* 0x00000000183672ca */ /* 0x040fe200000e0000 */
[----:B------:R-:W-:Y:S01]  /*7ac0*/  VIADD R25, R24, 0x200 ;  /* 0x0000020018197836 */ /* 0x000fe20000000000 */
[----:B------:R-:W-:Y:S01]  /*7ad0*/  R2UR UR5, R23 ;  /* 0x00000000170572ca */ /* 0x000fe200000e0000 */
[----:B------:R-:W-:Y:S01]  /*7ae0*/  UMOV UR43, 0x40 ;  /* 0x00000040002b7882 */ /* 0x000fe20000000000 */
[----:B------:R-:W-:Y:S01]  /*7af0*/  R2UR UR6, R22 ;  /* 0x00000000160672ca */ /* 0x000fe200000e0000 */
[----:B------:R-:W-:Y:S01]  /*7b00*/  UMOV UR39, 0x40 ;  /* 0x0000004000277882 */ /* 0x000fe20000000000 */
[----:B------:R-:W-:Y:S01]  /*7b10*/  UMOV UR35, 0x40 ;  /* 0x0000004000237882 */ /* 0x000fe20000000000 */
[----:B------:R-:W-:Y:S01]  /*7b20*/  UMOV UR31, 0x40 ;  /* 0x00000040001f7882 */ /* 0x000fe20000000000 */
[----:B------:R-:W-:Y:S01]  /*7b30*/  PLOP3.LUT P0, PT, PT, PT, UP0, 0x40, 0x0 ;  /* 0x000000000000781c */ /* 0x000fe20003f0e808 */
[----:B------:R-:W-:Y:S01]  /*7b40*/  UMOV UR7, 0x40 ;  /* 0x0000004000077882 */ /* 0x000fe20000000000 */
[----:B------:R-:W-:Y:S01]  /*7b50*/  UMOV UR23, 0x40 ;  /* 0x0000004000177882 */ /* 0x000fe20000000000 */
[----:B------:R-:W-:Y:S01]  /*7b60*/  UMOV UR58, UR4 ;  /* 0x00000004003a7c82 */ /* 0x000fe20008000000 */
[----:B------:R-:W-:Y:S01]  /*7b70*/  R2UR UR4, R25 ;  /* 0x00000000190472ca */ /* 0x000fe200000e0000 */
[----:B------:R-:W-:Y:S01]  /*7b80*/  UMOV UR56, UR52 ;  /* 0x0000003400387c82 */ /* 0x000fe20008000000 */
[----:B------:R-:W-:Y:S01]  /*7b90*/  UMOV UR57, UR53 ;  /* 0x0000003500397c82 */ /* 0x000fe20008000000 */
[----:B------:R-:W-:Y:S01]  /*7ba0*/  HGMMA.64x16x16.F32 R136, gdesc[UR52].tnspA.tnspB, R136 ;  /* 0x60200000348879f0 */ /* 0x000fe20008700888 */
[----:B------:R-:W-:Y:S01]  /*7bb0*/  UMOV UR8, UR52 ;  /* 0x0000003400087c82 */ /* 0x000fe20008000000 */
[----:B------:R-:W-:Y:S01]  /*7bc0*/  UMOV UR9, UR53 ;  /* 0x0000003500097c82 */ /* 0x000fe20008000000 */
[----:B------:R-:W-:Y:S01]  /*7bd0*/  UMOV UR10, UR5 ;  /* 0x00000005000a7c82 */ /* 0x000fe20008000000 */
[----:B------:R-:W-:Y:S01]  /*7be0*/  HGMMA.64x16x16.F32 R144, gdesc[UR56].tnspA.tnspB, R144 ;  /* 0x60200000389079f0 */ /* 0x000fe20008700890 */
[----:B------:R-:W-:Y:S01]  /*7bf0*/  IMAD.U32 R216, RZ, RZ, UR10 ;  /* 0x0000000affd87e24 */ /* 0x000fe2000f8e00ff */
        /* <DEDUP_REMOVED lines=14> */
[----:B------:R1:W-:Y:S01]  /*7ce0*/  REDG.E.ADD.F32x4.FTZ.RN.STRONG.GPU desc[UR60][R8.64+0x800], R28 ;  /* 0x0008001c080079a6 */ /* 0x0003e2000c10f7bc */
[----:B------:R-:W-:Y:S01]  /*7cf0*/  HGMMA.64x16x16.F32 R168, gdesc[UR8].tnspA.tnspB, R168 ;  /* 0x6020000008a879f0 */ /* 0x000fe200087008a8 */
[----:B------:R-:W-:-:S02]  /*7d00*/  VIADD R25, R237, 0x80 ;  /* 0x00000080ed197836 */ /* 0x000fc40000000000 */
[C---:B------:R-:W-:Y:S01]  /*7d10*/  VIADD R26, R24.reuse, 0x10 ;  /* 0x00000010181a7836 */ /* 0x040fe20000000000 */
[----:B------:R-:W-:Y:S01]  /*7d20*/  UMOV UR49, UR45 ;  /* 0x0000002d00317c82 */ /* 0x000fe20008000000 */
[----:B------:R-:W-:Y:S01]  /*7d30*/  IMAD.U32 R220, RZ, RZ, UR10 ;  /* 0x0000000affdc7e24 */ /* 0x000fe2000f8e00ff */
[----:B------:R-:W-:Y:S01]  /*7d40*/  R2UR UR44, R25 ;  /* 0x00000000192c72ca */ /* 0x000fe200000e0000 */
[----:B------:R-:W-:Y:S01]  /*7d50*/  VIADD R25, R24, 0x110 ;  /* 0x0000011018197836 */ /* 0x000fe20000000000 */
[----:B------:R-:W-:Y:S01]  /*7d60*/  R2UR UR46, R26 ;  /* 0x000000001a2e72ca */ /* 0x000fe200000e0000 */
[C---:B------:R-:W-:Y:S01]  /*7d70*/  VIADD R26, R24.reuse, 0x90 ;  /* 0x00000090181a7836 */ /* 0x040fe20000000000 */
[----:B------:R-:W-:Y:S01]  /*7d80*/  UMOV UR41, UR25 ;  /* 0x0000001900297c82 */ /* 0x000fe20008000000 */
[----:B------:R-:W-:Y:S01]  /*7d90*/  IMAD.U32 R221, RZ, RZ, UR11 ;  /* 0x0000000bffdd7e24 */ /* 0x000fe2000f8e00ff */
[----:B------:R-:W-:Y:S01]  /*7da0*/  R2UR UR5, R25 ;  /* 0x00000000190572ca */ /* 0x000fe200000e0000 */
[----:B------:R-:W-:Y:S01]  /*7db0*/  VIADD R25, R24, 0x190 ;  /* 0x0000019018197836 */ /* 0x000fe20000000000 */
[----:B------:R-:W-:Y:S01]  /*7dc0*/  R2UR UR4, R26 ;  /* 0x000000001a0472ca */ /* 0x000fe200000e0000 */
[----:B------:R-:W-:Y:S01]  /*7dd0*/  UMOV UR37, UR25 ;  /* 0x0000001900257c82 */ /* 0x000fe20008000000 */
[----:B------:R-:W-:Y:S01]  /*7de0*/  UMOV UR33, UR25 ;  /* 0x0000001900217c82 */ /* 0x000fe20008000000 */
[----:B------:R-:W-:Y:S01]  /*7df0*/  UMOV UR29, UR25 ;  /* 0x00000019001d7c82 */ /* 0x000fe20008000000 */
[----:B------:R-:W-:Y:S01]  /*7e00*/  R2UR UR6, R25 ;  /* 0x00000000190672ca */ /* 0x000fe200000e0000 */
[C---:B------:R-:W-:Y:S01]  /*7e10*/  VIADD R25, R24.reuse, 0x210 ;  /* 0x0000021018197836 */ /* 0x040fe20000000000 */
[----:B------:R-:W-:Y:S01]  /*7e20*/  UMOV UR8, UR44 ;  /* 0x0000002c00087c82 */ /* 0x000fe20008000000 */
[----:B------:R-:W-:Y:S01]  /*7e30*/  UMOV UR15, 0x40 ;  /* 0x00000040000f7882 */ /* 0x000fe20000000000 */
[----:B------:R1:W-:Y:S02]  /*7e40*/  REDG.E.ADD.F32x4.FTZ.RN.STRONG.GPU desc[UR60][R8.64+0x1000], R32 ;  /* 0x00100020080079a6 */ /* 0x0003e4000c10f7bc */
[----:B------:R-:W-:Y:S01]  /*7e50*/  R2UR UR50, R25 ;  /* 0x00000000193272ca */ /* 0x000fe200000e0000 */
[----:B------:R-:W-:Y:S01]  /*7e60*/  UMOV UR9, UR45 ;  /* 0x0000002d00097c82 */ /* 0x000fe20008000000 */
[----:B------:R-:W-:Y:S01]  /*7e70*/  UMOV UR11, 0x40 ;  /* 0x00000040000b7882 */ /* 0x000fe20000000000 */
[----:B------:R-:W-:Y:S01]  /*7e80*/  UMOV UR10, UR4 ;  /* 0x00000004000a7c82 */ /* 0x000fe20008000000 */
[----:B------:R-:W-:Y:S01]  /*7e90*/  IMAD.U32 R223, RZ, RZ, UR11 ;  /* 0x0000000bffdf7e24 */ /* 0x000fe2000f8e00ff */
[----:B------:R-:W-:Y:S01]  /*7ea0*/  UMOV UR48, UR44 ;  /* 0x0000002c00307c82 */ /* 0x000fe20008000000 */
[----:B------:R-:W-:Y:S01]  /*7eb0*/  IMAD.U32 R222, RZ, RZ, UR10 ;  /* 0x0000000affde7e24 */ /* 0x000fe2000f8e00ff */
[----:B------:R-:W-:Y:S01]  /*7ec0*/  HGMMA.64x16x16.F32 R136, gdesc[UR44].tnspA.tnspB, R136 ;  /* 0x602000002c8879f0 */ /* 0x000fe20008700888 */
[----:B------:R-:W-:Y:S01]  /*7ed0*/  VIADD R26, R24, 0x20 ;  /* 0x00000020181a7836 */ /* 0x000fe20000000000 */
[----:B------:R1:W-:Y:S02]  /*7ee0*/  REDG.E.ADD.F32x4.FTZ.RN.STRONG.GPU desc[UR60][R8.64+0x1800], R36 ;  /* 0x00180024080079a6 */ /* 0x0003e4000c10f7bc */
        /* <DEDUP_REMOVED lines=12> */
[----:B------:R-:W-:Y:S01]  /*7fb0*/  VIADD R25, R237, 0x100 ;  /* 0x00000100ed197836 */ /* 0x000fe20000000000 */
[----:B------:R-:W-:Y:S01]  /*7fc0*/  HGMMA.64x16x16.F32 R160, gdesc[UR8].tnspA.tnspB, R160 ;  /* 0x6020000008a079f0 */ /* 0x000fe200087008a0 */
[----:B------:R-:W-:Y:S01]  /*7fd0*/  R2UR UR26, R26 ;  /* 0x000000001a1a72ca */ /* 0x000fe200000e0000 */
[----:B------:R1:W-:Y:S02]  /*7fe0*/  REDG.E.ADD.F32x4.FTZ.RN.STRONG.GPU desc[UR60][R8.64+0x2000], R40 ;  /* 0x00200028080079a6 */ /* 0x0003e4000c10f7bc */
[----:B------:R-:W-:Y:S01]  /*7ff0*/  HGMMA.64x16x16.F32 R168, gdesc[UR48].tnspA.tnspB, R168 ;  /* 0x6020000030a879f0 */ /* 0x000fe200087008a8 */
[----:B------:R-:W-:Y:S01]  /*8000*/  R2UR UR24, R25 ;  /* 0x00000000191872ca */ /* 0x000fe200000e0000 */
[C---:B------:R-:W-:Y:S01]  /*8010*/  VIADD R25, R24.reuse, 0x120 ;  /* 0x0000012018197836 */ /* 0x040fe20000000000 */
[----:B------:R-:W-:Y:S01]  /*8020*/  UMOV UR5, 0x40000040 ;  /* 0x4000004000057882 */ /* 0x000fe20000000000 */
[C---:B------:R-:W-:Y:S01]  /*8030*/  VIADD R26, R24.reuse, 0xa0 ;  /* 0x000000a0181a7836 */ /* 0x040fe20000000000 */
[----:B------:R1:W-:Y:S02]  /*8040*/  REDG.E.ADD.F32x4.FTZ.RN.STRONG.GPU desc[UR60][R8.64+0x2800], R44 ;  /* 0x0028002c080079a6 */ /* 0x0003e4000c10f7bc */
[----:B------:R-:W-:Y:S01]  /*8050*/  R2UR UR38, R25 ;  /* 0x00000000192672ca */ /* 0x000fe200000e0000 */
[----:B------:R-:W-:Y:S01]  /*8060*/  VIADD R25, R24, 0x1a0 ;  /* 0x000001a018197836 */ /* 0x000fe20000000000 */
[----:B------:R-:W-:-:S05]  /*8070*/  R2UR UR42, R26 ;  /* 0x000000001a2a72ca */ /* 0x000fca00000e0000 */
[----:B------:R-:W-:Y:S01]  /*8080*/  UMOV UR40, UR24 ;  /* 0x0000001800287c82 */ /* 0x000fe20008000000 */
[----:B------:R-:W-:Y:S01]  /*8090*/  R2UR UR34, R25 ;  /* 0x00000000192272ca */ /* 0x000fe200000e0000 */
[----:B------:R-:W-:Y:S01]  /*80a0*/  VIADD R25, R24, 0x220 ;  /* 0x0000022018197836 */ /* 0x000fe20000000000 */
[----:B------:R-:W-:Y:S01]  /*80b0*/  UMOV UR36, UR24 ;  /* 0x0000001800247c82 */ /* 0x000fe20008000000 */
[----:B------:R-:W-:Y:S01]  /*80c0*/  UMOV UR32, UR24 ;  /* 0x0000001800207c82 */ /* 0x000fe20008000000 */
[----:B------:R-:W-:Y:S01]  /*80d0*/  UMOV UR28, UR24 ;  /* 0x00000018001c7c82 */ /* 0x000fe20008000000 */
[----:B------:R-:W-:Y:S01]  /*80e0*/  HGMMA.64x16x16.F32 R136, gdesc[UR24].tnspA.tnspB, R136 ;  /* 0x60200000188879f0 */ /* 0x000fe20008700888 */
[----:B------:R-:W-:Y:S01]  /*80f0*/  R2UR UR30, R25 ;  /* 0x00000000191e72ca */ /* 0x000fe200000e0000 */
[----:B------:R-:W-:Y:S01]  /*8100*/  IMAD.U32 R226, RZ, RZ, UR10 ;  /* 0x0000000affe27e24 */ /* 0x000fe2000f8e00ff */
[----:B------:R-:W-:Y:S01]  /*8110*/  UMOV UR21, UR5 ;  /* 0x0000000500157c82 */ /* 0x000fe20008000000 */
[----:B------:R-:W-:Y:S01]  /*8120*/  HGMMA.64x16x16.F32 R144, gdesc[UR40].tnspA.tnspB, R144 ;  /* 0x60200000289079f0 */ /* 0x000fe20008700890 */
[----:B------:R-:W-:Y:S01]  /*8130*/  UMOV UR17, UR5 ;  /* 0x0000000500117c82 */ /* 0x000fe20008000000 */
[----:B------:R-:W-:Y:S01]  /*8140*/  IMAD.U32 R227, RZ, RZ, UR11 ;  /* 0x0000000bffe37e24 */ /* 0x000fe2000f8e00ff */
[----:B------:R-:W-:Y:S01]  /*8150*/  UMOV UR13, UR5 ;  /* 0x00000005000d7c82 */ /* 0x000fe20008000000 */
[----:B------:R-:W-:Y:S01]  /*8160*/  UMOV UR9, UR5 ;  /* 0x0000000500097c82 */ /* 0x000fe20008000000 */
[----:B------:R1:W-:Y:S01]  /*8170*/  REDG.E.ADD.F32x4.FTZ.RN.STRONG.GPU desc[UR60][R8.64+0x3000], R48 ;  /* 0x00300030080079a6 */ /* 0x0003e2000c10f7bc */
[----:B------:R-:W-:Y:S01]  /*8180*/  HGMMA.64x16x16.F32 R152, gdesc[UR36].tnspA.tnspB, R152 ;  /* 0x60200000249879f0 */ /* 0x000fe20008700898 */
[----:B------:R-:W-:-:S02]  /*8190*/  VIADD R25, R237, 0x180 ;  /* 0x00000180ed197836 */ /* 0x000fc40000000000 */
[C---:B------:R-:W-:Y:S01]  /*81a0*/  VIADD R26, R24.reuse, 0x30 ;  /* 0x00000030181a7836 */ /* 0x040fe20000000000 */
[----:B------:R-:W-:Y:S01]  /*81b0*/  UMOV UR11, 0x40 ;  /* 0x00000040000b7882 */ /* 0x000fe20000000000 */
[----:B------:R1:W-:Y:S01]  /*81c0*/  REDG.E.ADD.F32x4.FTZ.RN.STRONG.GPU desc[UR60][R8.64+0x3800], R52 ;  /* 0x00380034080079a6 */ /* 0x0003e2000c10f7bc */
[----:B------:R-:W-:Y:S01]  /*81d0*/  R2UR UR4, R25 ;  /* 0x00000000190472ca */ /* 0x000fe200000e0000 */
[----:B------:R-:W-:Y:S01]  /*81e0*/  HGMMA.64x16x16.F32 R160, gdesc[UR32].tnspA.tnspB, R160 ;  /* 0x6020000020a079f0 */ /* 0x000fe200087008a0 */
[----:B------:R-:W-:Y:S01]  /*81f0*/  VIADD R25, R24, 0x130 ;  /* 0x0000013018197836 */ /* 0x000fe20000000000 */
[----:B------:R-:W-:Y:S01]  /*8200*/  R2UR UR6, R26 ;  /* 0x000000001a0672ca */ /* 0x000fe200000e0000 */
[C---:B------:R-:W-:Y:S01]  /*8210*/  VIADD R26, R24.reuse, 0xb0 ;  /* 0x000000b0181a7836 */ /* 0x040fe20000000000 */
[----:B------:R-:W-:Y:S01]  /*8220*/  HGMMA.64x16x16.F32 R168, gdesc[UR28].tnspA.tnspB, R168 ;  /* 0x602000001ca879f0 */ /* 0x000fe200087008a8 */
[----:B------:R-:W-:Y:S01]  /*8230*/  IMAD.U32 R22, RZ, RZ, UR58 ;  /* 0x0000003aff167e24 */ /* 0x000fe2000f8e00ff */
[----:B------:R-:W-:Y:S01]  /*8240*/  R2UR UR18, R25 ;  /* 0x00000000191272ca */ /* 0x000fe200000e0000 */
[----:B------:R-:W-:Y:S01]  /*8250*/  VIADD R25, R24, 0x1b0 ;  /* 0x000001b018197836 */ /* 0x000fe20000000000 */
[----:B------:R-:W-:Y:S01]  /*8260*/  R2UR UR22, R26 ;  /* 0x000000001a1672ca */ /* 0x000fe200000e0000 */
[----:B------:R-:W-:-:S02]  /*8270*/  VIADD R24, R24, 0x230 ;  /* 0x0000023018187836 */ /* 0x000fc40000000000 */
[----:B------:R-:W-:Y:S01]  /*8280*/  IMAD.U32 R23, RZ, RZ, UR59 ;  /* 0x0000003bff177e24 */ /* 0x000fe2000f8e00ff */
[----:B------:R-:W-:Y:S01]  /*8290*/  R2UR UR14, R25 ;  /* 0x00000000190e72ca */ /* 0x000fe200000e0000 */
[----:B------:R-:W-:Y:S01]  /*82a0*/  UMOV UR20, UR4 ;  /* 0x0000000400147c82 */ /* 0x000fe20008000000 */
[----:B------:R-:W-:Y:S01]  /*82b0*/  R2UR UR10, R24 ;  /* 0x00000000180a72ca */ /* 0x000fe200000e0000 */
        /* <DEDUP_REMOVED lines=9> */
[----:B-1----:R-:W-:Y:S05]  /*8350*/  @P0 BRA `(.L_x_438) ;  /* 0x0000000000040947 */ /* 0x002fea0003800000 */
[----:B------:R-:W-:Y:S01]  /*8360*/  BPT.TRAP 0x1 ;  /* 0x000000040000795c */ /* 0x000fe20000300000 */
.L_x_438:
        /* <DEDUP_REMOVED lines=45> */
[----:B------:R-:W-:Y:S01]  /*8640*/  PLOP3.LUT P0, PT, PT, PT, UP0, 0x40, 0x0 ;  /* 0x000000000000781c */ /* 0x000fe20003f0e808 */
[----:B------:R-:W-:Y:S01]  /*8650*/  HGMMA.64x16x16.F32 R176, gdesc[UR52].tnspA.tnspB, R176 ;  /* 0x6020000034b079f0 */ /* 0x000fe200087008b0 */
[----:B------:R-:W-:Y:S01]  /*8660*/  R2UR UR54, R22 ;  /* 0x00000000163672ca */ /* 0x000fe200000e0000 */
[----:B------:R1:W-:Y:S01]  /*8670*/  REDG.E.ADD.F32x4.FTZ.RN.STRONG.GPU desc[UR60][R8.64+0x4000], R24 ;  /* 0x00400018080079a6 */ /* 0x0003e2000c10f7bc */
[----:B------:R-:W-:-:S02]  /*8680*/  R2UR UR55, R23 ;  /* 0x00000000173772ca */ /* 0x000fc400000e0000 */
        /* <DEDUP_REMOVED lines=60> */
[----:B-1----:R-:W-:Y:S05]  /*8a50*/  @P0 BRA `(.L_x_439) ;  /* 0x0000000000040947 */ /* 0x002fea0003800000 */
[----:B------:R-:W-:Y:S01]  /*8a60*/  BPT.TRAP 0x1 ;  /* 0x000000040000795c */ /* 0x000fe20000300000 */
.L_x_439:
        /* <DEDUP_REMOVED lines=96> */
.L_x_419:
[----:B------:R-:W-:Y:S05]  /*9070*/  @P0 BRA `(.L_x_417) ;  /* 0x0000002000c80947 */ /* 0x000fea0003800000 */
[----:B------:R-:W2:Y:S01]  /*9080*/  S2R R4, SR_TID.X ;  /* 0x0000000000047919 */ /* 0x000ea20000002100 */
[----:B------:R-:W3:Y:S01]  /*9090*/  S2UR UR6, SR_CgaCtaId ;  /* 0x00000000000679c3 */ /* 0x000ee20000008800 */
[----:B------:R-:W-:Y:S01]  /*90a0*/  UMOV UR4, 0x400 ;  /* 0x0000040000047882 */ /* 0x000fe20000000000 */
[----:B------:R-:W-:Y:S01]  /*90b0*/  ULDC.64 UR12, c[0x0][0x818] ;  /* 0x00020600000c7ab9 */ /* 0x000fe20000000a00 */
[----:B------:R-:W-:Y:S01]  /*90c0*/  ULDC.64 UR14, c[0x0][0x848] ;  /* 0x00021200000e7ab9 */ /* 0x000fe20000000a00 */
[----:B------:R-:W-:Y:S04]  /*90d0*/  BSSY B1, `(.L_x_441) ;  /* 0x0000056000017945 */ /* 0x000fe80003800000 */
[----:B------:R-:W-:Y:S08]  /*90e0*/  S2UR UR5, SR_CTAID.Y ;  /* 0x00000000000579c3 */ /* 0x000ff00000002600 */
[----:B------:R-:W4:Y:S01]  /*90f0*/  S2UR UR8, SR_CTAID.X ;  /* 0x00000000000879c3 */ /* 0x000f220000002500 */
[----:B---3--:R-:W-:-:S07]  /*9100*/  ULEA UR4, UR6, UR4, 0x18 ;  /* 0x0000000406047291 */ /* 0x008fce000f8ec03f */
[----:B------:R-:W3:Y:S01]  /*9110*/  S2UR UR16, SR_CTAID.Z ;  /* 0x00000000001079c3 */ /* 0x000ee20000002700 */
[----:B------:R-:W-:Y:S02]  /*9120*/  ULDC UR6, c[0x0][0x850] ;  /* 0x0002140000067ab9 */ /* 0x000fe40000000800 */
[----:B------:R-:W-:Y:S01]  /*9130*/  UISETP.NE.AND UP0, UPT, UR6, 0x1, UPT ;  /* 0x000000010600788c */ /* 0x000fe2000bf05270 */
[----:B--2---:R-:W-:-:S05]  /*9140*/  VIADD R3, R4, 0xffffff80 ;  /* 0xffffff8004037836 */ /* 0x004fca0000000000 */
[----:B------:R-:W-:Y:S01]  /*9150*/  SHF.R.S32.HI R0, RZ, 0x1f, R3 ;  /* 0x0000001fff007819 */ /* 0x000fe20000011403 */
[----:B------:R-:W-:Y:S01]  /*9160*/  BAR.SYNC.DEFER_BLOCKING 0x1, 0x100 ;  /* 0x0044000000007b1d */ /* 0x000fe20000010000 */
[----:B------:R-:W-:Y:S02]  /*9170*/  ISETP.NE.AND P0, PT, R3, RZ, PT ;  /* 0x000000ff0300720c */ /* 0x000fe40003f05270 */
[----:B------:R-:W-:Y:S01]  /*9180*/  LEA.HI R2, R0, R3, RZ, 0x7 ;  /* 0x0000000300027211 */ /* 0x000fe200078f38ff */
[----:B----4-:R-:W-:Y:S02]  /*9190*/  UIMAD UR8, UR8, 0x5000, URZ ;  /* 0x00005000080878a4 */ /* 0x010fe4000f8e023f */
[----:B------:R-:W-:Y:S01]  /*91a0*/  @UP0 ULDC UR6, c[0x0][0x854] ;  /* 0x0002150000060ab9 */ /* 0x000fe20000000800 */
[----:B------:R-:W-:Y:S01]  /*91b0*/  LOP3.LUT R0, R2, 0x3fffff80, RZ, 0xc0, !PT ;  /* 0x3fffff8002007812 */ /* 0x000fe200078ec0ff */
[----:B------:R-:W-:Y:S01]  /*91c0*/  UIMAD.WIDE.U32 UR6, UR5, UR6, URZ ;  /* 0x00000006050672a5 */ /* 0x000fe2000f8e003f */
[----:B------:R-:W-:Y:S01]  /*91d0*/  SHF.R.S32.HI R5, RZ, 0x7, R2 ;  /* 0x00000007ff057819 */ /* 0x000fe20000011402 */
[----:B------:R-:W-:-:S02]  /*91e0*/  @UP0 ULDC UR9, c[0x0][0x858] ;  /* 0x0002160000090ab9 */ /* 0x000fc40000000800 */
[----:B------:R-:W-:Y:S01]  /*91f0*/  IMAD.IADD R0, R3, 0x1, -R0 ;  /* 0x0000000103007824 */ /* 0x000fe200078e0a00 */
[----:B------:R-:W-:Y:S02]  /*9200*/  @UP0 USHF.R.U32.HI UR5, URZ, UR9, UR7 ;  /* 0x000000093f050299 */ /* 0x000fe40008011607 */
[----:B------:R-:W-:Y:S01]  /*9210*/  USHF.R.S32.HI UR9, URZ, 0x1f, UR8 ;  /* 0x0000001f3f097899 */ /* 0x000fe20008011408 */
[----:B------:R-:W-:Y:S01]  /*9220*/  IMAD R0, R5, 0xa00, R0 ;  /* 0x00000a0005007824 */ /* 0x000fe200078e0200 */
[----:B------:R-:W-:Y:S02]  /*9230*/  USHF.R.S32.HI UR10, URZ, 0x1f, UR5 ;  /* 0x0000001f3f0a7899 */ /* 0x000fe40008011405 */
[----:B------:R-:W-:Y:S01]  /*9240*/  UIMAD.WIDE.U32 UR6, UR5, UR12, UR8 ;  /* 0x0000000c050672a5 */ /* 0x000fe2000f8e0008 */
[----:B------:R-:W-:Y:S01]  /*9250*/  IMAD.SHL.U32 R0, R0, 0x4, RZ ;  /* 0x0000000400007824 */ /* 0x000fe200078e00ff */
[----:B------:R-:W-:Y:S02]  /*9260*/  UIMAD UR11, UR10, UR12, URZ ;  /* 0x0000000c0a0b72a4 */ /* 0x000fe4000f8e023f */
[----:B---3--:R-:W-:-:S02]  /*9270*/  USHF.R.S32.HI UR17, URZ, 0x1f, UR16 ;  /* 0x0000001f3f117899 */ /* 0x008fc40008011410 */
[----:B------:R-:W-:Y:S01]  /*9280*/  LEA R0, R0, UR4, 0x2 ;  /* 0x0000000400007c11 */ /* 0x000fe2000f8e10ff */
[----:B------:R-:W-:-:S03]  /*9290*/  UIMAD UR11, UR5, UR13, UR11 ;  /* 0x0000000d050b72a4 */ /* 0x000fc6000f8e020b */
[----:B------:R-:W-:Y:S01]  /*92a0*/  ULDC.64 UR12, c[0x0][0x840] ;  /* 0x00021000000c7ab9 */ /* 0x000fe20000000a00 */
[----:B------:R2:W-:Y:S01]  /*92b0*/  STS.128 [R0], R56 ;  /* 0x0000003800007388 */ /* 0x0005e20000000c00 */
[----:B------:R-:W-:Y:S02]  /*92c0*/  UIMAD UR10, UR10, UR12, URZ ;  /* 0x0000000c0a0a72a4 */ /* 0x000fe4000f8e023f */
[----:B------:R-:W-:Y:S01]  /*92d0*/  UIMAD.WIDE.U32 UR8, UR5, UR12, UR8 ;  /* 0x0000000c050872a5 */ /* 0x000fe2000f8e0008 */
[----:B------:R2:W-:Y:S01]  /*92e0*/  STS.128 [R0+0x800], R60 ;  /* 0x0008003c00007388 */ /* 0x0005e20000000c00 */
[----:B------:R-:W-:Y:S02]  /*92f0*/  UIMAD UR10, UR5, UR13, UR10 ;  /* 0x0000000d050a72a4 */ /* 0x000fe4000f8e020a */
[----:B------:R-:W-:Y:S01]  /*9300*/  UIADD3 UR7, UR7, UR11, URZ ;  /* 0x0000000b07077290 */ /* 0x000fe2000fffe03f */
[----:B------:R2:W-:Y:S01]  /*9310*/  STS.128 [R0+0x1000], R96 ;  /* 0x0010006000007388 */ /* 0x0005e20000000c00 */
[----:B------:R-:W-:Y:S01]  /*9320*/  ULDC.64 UR12, c[0x0][0x820] ;  /* 0x00020800000c7ab9 */ /* 0x000fe20000000a00 */
[----:B------:R-:W-:-:S02]  /*9330*/  UIMAD UR11, UR17, UR14, URZ ;  /* 0x0000000e110b72a4 */ /* 0x000fc4000f8e023f */
[----:B------:R2:W-:Y:S01]  /*9340*/  STS.128 [R0+0x1800], R100 ;  /* 0x0018006400007388 */ /* 0x0005e20000000c00 */
[----:B------:R-:W-:Y:S02]  /*9350*/  UIMAD UR5, UR17, UR12, URZ ;  /* 0x0000000c110572a4 */ /* 0x000fe4000f8e023f */
[----:B------:R-:W-:Y:S01]  /*9360*/  UIADD3 UR9, UR9, UR10, URZ ;  /* 0x0000000a09097290 */ /* 0x000fe2000fffe03f */
[----:B------:R2:W-:Y:S01]  /*9370*/  STS.128 [R0+0x2000], R64 ;  /* 0x0020004000007388 */ /* 0x0005e20000000c00 */
[----:B------:R-:W-:Y:S02]  /*9380*/  UIMAD UR5, UR16, UR13, UR5 ;  /* 0x0000000d100572a4 */ /* 0x000fe4000f8e0205 */
[----:B------:R-:W-:Y:S01]  /*9390*/  UIMAD.WIDE.U32 UR6, UR16, UR12, UR6 ;  /* 0x0000000c100672a5 */ /* 0x000fe2000f8e0006 */
[----:B------:R2:W-:Y:S01]  /*93a0*/  STS.128 [R0+0x2800], R68 ;  /* 0x0028004400007388 */ /* 0x0005e20000000c00 */
[----:B------:R-:W-:Y:S02]  /*93b0*/  UIMAD UR11, UR16, UR15, UR11 ;  /* 0x0000000f100b72a4 */ /* 0x000fe4000f8e020b */
[----:B------:R-:W-:Y:S01]  /*93c0*/  UIMAD.WIDE.U32 UR8, UR16, UR14, UR8 ;  /* 0x0000000e100872a5 */ /* 0x000fe2000f8e0008 */
[----:B------:R2:W-:Y:S01]  /*93d0*/  STS.128 [R0+0x3000], R104 ;  /* 0x0030006800007388 */ /* 0x0005e20000000c00 */
[----:B------:R-:W-:Y:S01]  /*93e0*/  ULDC.64 UR12, c[0x0][0x800] ;  /* 0x00020000000c7ab9 */ /* 0x000fe20000000a00 */
[----:B------:R-:W-:Y:S01]  /*93f0*/  ULDC.64 UR14, c[0x0][0x828] ;  /* 0x00020a00000e7ab9 */ /* 0x000fe20000000a00 */
[----:B------:R-:W-:Y:S01]  /*9400*/  UIADD3 UR7, UR7, UR5, URZ ;  /* 0x0000000507077290 */ /* 0x000fe2000fffe03f */
[----:B------:R2:W-:Y:S01]  /*9410*/  STS.128 [R0+0x3800], R108 ;  /* 0x0038006c00007388 */ /* 0x0005e20000000c00 */
[----:B------:R-:W-:-:S02]  /*9420*/  ULEA UR12, UP0, UR6, UR12, 0x2 ;  /* 0x0000000c060c7291 */ /* 0x000fc4000f80103f */
[----:B------:R-:W-:Y:S01]  /*9430*/  UIADD3 UR5, UR9, UR11, URZ ;  /* 0x0000000b09057290 */ /* 0x000fe2000fffe03f */
[----:B------:R2:W-:Y:S01]  /*9440*/  STS.128 [R0+0x4000], R72 ;  /* 0x0040004800007388 */ /* 0x0005e20000000c00 */
[----:B------:R-:W-:Y:S02]  /*9450*/  ULEA UR14, UP1, UR8, UR14, 0x2 ;  /* 0x0000000e080e7291 */ /* 0x000fe4000f82103f */
[----:B------:R-:W-:Y:S01]  /*9460*/  ULEA.HI.X UR13, UR6, UR13, UR7, 0x2, UP0 ;  /* 0x0000000d060d7291 */ /* 0x000fe200080f1407 */
[----:B------:R2:W-:Y:S01]  /*9470*/  STS.128 [R0+0x4800], R76 ;  /* 0x0048004c00007388 */ /* 0x0005e20000000c00 */
[----:B------:R-:W-:-:S03]  /*9480*/  ULEA.HI.X UR7, UR8, UR15, UR5, 0x2, UP1 ;  /* 0x0000000f08077291 */ /* 0x000fc600088f1405 */
        /* <DEDUP_REMOVED lines=18> */
[----:B------:R-:W-:-:S09]  /*95b0*/  UMOV UR6, UR14 ;  /* 0x0000000e00067c82 */ /* 0x000fd20008000000 */
.L_x_443:
[----:B------:R-:W-:Y:S01]  /*95c0*/  @P0 ELECT P1, URZ, PT ;  /* 0x00000000003f082f */ /* 0x000fe20003820000 */
[----:B------:R3:W-:-:S12]  /*95d0*/  UBLKRED.G.S.ADD.F32.RN [UR6], [UR4], UR5, desc[UR8] ;  /* 0x00000806040073bb */ /* 0x0007d800080a1405 */
[----:B------:R-:W-:Y:S02]  /*95e0*/  @P1 PLOP3.LUT P0, PT, P1, PT, PT, 0x8, 0x0 ;  /* 0x000000000000181c */ /* 0x000fe40000f0e170 */
[----:B------:R-:W-:-:S11]  /*95f0*/  PLOP3.LUT P1, PT, PT, PT, PT, 0x8, 0x0 ;  /* 0x000000000000781c */ /* 0x000fd60003f2e170 */
[----:B---3--:R-:W-:Y:S05]  /*9600*/  @P0 BRA.U.ANY `(.L_x_443) ;  /* 0xfffffffd00ec0947 */ /* 0x008fea000393ffff */
[----:B------:R0:W-:Y:S01]  /*9610*/  UTMACMDFLUSH ;  /* 0x00000000000079b7 */ /* 0x0001e20000000000 */
[----:B------:R-:W-:-:S04]  /*9620*/  DEPBAR.LE SB0, 0x0 ;  /* 0x000080000000791a */ /* 0x000fc80000000000 */
.L_x_442:
[----:B------:R-:W-:Y:S05]  /*9630*/  BSYNC B1 ;  /* 0x0000000000017941 */ /* 0x000fea0003800000 */
.L_x_441:
        /* <DEDUP_REMOVED lines=23> */
[----:B----4-:R-:W4:Y:S02]  /*97b0*/  FENCE.VIEW.ASYNC.S ;  /* 0x00000000000073c6 */ /* 0x010f240000000000 */
[----:B----4-:R-:W-:Y:S06]  /*97c0*/  BAR.SYNC.DEFER_BLOCKING 0x1, 0x100 ;  /* 0x0044000000007b1d */ /* 0x010fec0000010000 */
[----:B------:R-:W-:Y:S05]  /*97d0*/  @P0 BRA `(.L_x_417) ;  /* 0x0000001800f00947 */ /* 0x000fea0003800000 */
[----:B------:R-:W-:Y:S01]  /*97e0*/  PLOP3.LUT P0, PT, PT, PT, PT, 0x80, 0x0 ;  /* 0x000000000000781c */ /* 0x000fe20003f0f070 */
[----:B------:R-:W-:Y:S01]  /*97f0*/  UMOV UR5, 0x1400 ;  /* 0x0000140000057882 */ /* 0x000fe20000000000 */
[----:B------:R-:W-:Y:S01]  /*9800*/  UMOV UR8, 0x0 ;  /* 0x0000000000087882 */ /* 0x000fe20000000000 */
[----:B------:R-:W-:Y:S01]  /*9810*/  UMOV UR9, 0x14f00000 ;  /* 0x14f0000000097882 */ /* 0x000fe20000000000 */
[----:B------:R-:W-:Y:S01]  /*9820*/  UMOV UR6, UR12 ;  /* 0x0000000c00067c82 */ /* 0x000fe20008000000 */
[----:B------:R-:W-:-:S08]  /*9830*/  UMOV UR7, UR13 ;  /* 0x0000000d00077c82 */ /* 0x000fd00008000000 */
.L_x_444:
[----:B------:R-:W-:Y:S01]  /*9840*/  @P0 ELECT P1, URZ, PT ;  /* 0x00000000003f082f */ /* 0x000fe20003820000 */
[----:B------:R4:W-:-:S12]  /*9850*/  UBLKRED.G.S.ADD.F32.RN [UR6], [UR4], UR5, desc[UR8] ;  /* 0x00000806040073bb */ /* 0x0009d800080a1405 */
[----:B------:R-:W-:Y:S02]  /*9860*/  @P1 PLOP3.LUT P0, PT, P1, PT, PT, 0x8, 0x0 ;  /* 0x000000000000181c */ /* 0x000fe40000f0e170 */
[----:B------:R-:W-:-:S11]  /*9870*/  PLOP3.LUT P1, PT, PT, PT, PT, 0x8, 0x0 ;  /* 0x000000000000781c */ /* 0x000fd60003f2e170 */
[----:B----4-:R-:W-:Y:S05]  /*9880*/  @P0 BRA.U.ANY `(.L_x_444) ;  /* 0xfffffffd00ec0947 */ /* 0x010fea000393ffff */
[----:B------:R0:W-:Y:S01]  /*9890*/  UTMACMDFLUSH ;  /* 0x00000000000079b7 */ /* 0x0001e20000000000 */
[----:B------:R-:W-:-:S04]  /*98a0*/  DEPBAR.LE SB0, 0x0 ;  /* 0x000080000000791a */ /* 0x000fc80000000000 */
[----:B------:R-:W-:Y:S05]  /*98b0*/  BRA `(.L_x_417) ;  /* 0x0000001800b87947 */ /* 0x000fea0003800000 */
.L_x_415:
        /* <DEDUP_REMOVED lines=41> */
.L_x_446:
        /* <DEDUP_REMOVED lines=8> */
[----:B------:R-:W-:Y:S01]  /*9bd0*/  IMAD.MOV.U32 R0, RZ, RZ, RZ ;  /* 0x000000ffff007224 */ /* 0x000fe200078e00ff */
[----:B------:R-:W-:Y:S01]  /*9be0*/  UIMAD UR6, UR10, UR6, URZ ;  /* 0x000000060a0672a4 */ /* 0x000fe2000f8e023f */
[----:B------:R-:W-:Y:S01]  /*9bf0*/  IMAD.MOV.U32 R12, RZ, RZ, 0x1 ;  /* 0x00000001ff0c7424 */ /* 0x000fe200078e00ff */
[----:B------:R-:W-:Y:S02]  /*9c00*/  UIMAD UR10, UR10, UR12, URZ ;  /* 0x0000000c0a0a72a4 */ /* 0x000fe4000f8e023f */
        /* <DEDUP_REMOVED lines=30> */
.L_x_462:
        /* <DEDUP_REMOVED lines=12> */
.L_x_448:
        /* <DEDUP_REMOVED lines=20> */
[----:B------:R-:W-:Y:S01]  /*9ff0*/  UIADD3 UR9, UP0, UR19, UR30, URZ ;  /* 0x0000001e13097290 */ /* 0x000fe2000ff1e03f */
[----:B------:R-:W-:Y:S01]  /*a000*/  IMAD.MOV.U32 R12, RZ, RZ, 0x1 ;  /* 0x00000001ff0c7424 */ /* 0x000fe200078e00ff */
[----:B------:R-:W-:Y:S01]  /*a010*/  UIADD3 UR16, UR8, 0x14100, URZ ;  /* 0x0001410008107890 */ /* 0x000fe2000fffe03f */
[----:B-1----:R-:W-:Y:S01]  /*a020*/  IMAD.MOV.U32 R9, RZ, RZ, R2 ;  /* 0x000000ffff097224 */ /* 0x002fe200078e0002 */
[----:B------:R-:W-:Y:S01]  /*a030*/  ULEA.HI.X.SX32 UR10, UR19, UR38, 0x1, UP0 ;  /* 0x00000026130a7291 */ /* 0x000fe200080f0e3f */
[----:B------:R-:W-:Y:S01]  /*a040*/  IMAD.MOV.U32 R10, RZ, RZ, R3 ;  /* 0x000000ffff0a7224 */ /* 0x000fe200078e0003 */
[----:B------:R-:W-:-:S02]  /*a050*/  ULEA UR54, UP0, UR9, UR14, 0x2 ;  /* 0x0000000e09367291 */ /* 0x000fc4000f80103f */
[C---:B------:R-:W-:Y:S01]  /*a060*/  IADD3 R0, P1, R9.reuse, 0xf0, RZ ;  /* 0x000000f009007810 */ /* 0x040fe20007f3e0ff */
[----:B------:R-:W-:Y:S02]  /*a070*/  UIADD3 UR40, UR8, 0x16100, URZ ;  /* 0x0001610008287890 */ /* 0x000fe4000fffe03f */
[----:B------:R-:W-:Y:S01]  /*a080*/  UIADD3 UR32, UR8, 0x18100, URZ ;  /* 0x0001810008207890 */ /* 0x000fe2000fffe03f */
[----:B------:R-:W-:Y:S01]  /*a090*/  R2UR UR48, R0 ;  /* 0x00000000003072ca */ /* 0x000fe200000e0000 */
[----:B------:R-:W-:Y:S01]  /*a0a0*/  UIADD3 UR24, UR8, 0x1a100, URZ ;  /* 0x0001a10008187890 */ /* 0x000fe2000fffe03f */
[C---:B------:R-:W-:Y:S01]  /*a0b0*/  IADD3 R0, P2, R9.reuse, 0x2f0, RZ ;  /* 0x000002f009007810 */ /* 0x040fe20007f5e0ff */
[----:B------:R-:W-:Y:S02]  /*a0c0*/  UIADD3 UR52, UR8, 0x2c100, URZ ;  /* 0x0002c10008347890 */ /* 0x000fe4000fffe03f */
        /* <DEDUP_REMOVED lines=8> */
[--C-:B------:R-:W-:Y:S01]  /*a150*/  IMAD.X R0, RZ, RZ, R10.reuse, P1 ;  /* 0x000000ffff007224 */ /* 0x100fe200008e060a */
[----:B------:R-:W-:Y:S01]  /*a160*/  UMOV UR29, UR21 ;  /* 0x00000015001d7c82 */ /* 0x000fe20008000000 */
[----:B------:R-:W-:Y:S01]  /*a170*/  UMOV UR25, UR17 ;  /* 0x0000001100197c82 */ /* 0x000fe20008000000 */
[----:B------:R-:W-:Y:S01]  /*a180*/  UMOV UR27, UR19 ;  /* 0x00000013001b7c82 */ /* 0x000fe20008000000 */
[----:B------:R-:W-:Y:S01]  /*a190*/  UMOV UR9, 0x10 ;  /* 0x0000001000097882 */ /* 0x000fe20000000000 */
[----:B------:R-:W-:Y:S01]  /*a1a0*/  R2UR UR49, R0 ;  /* 0x00000000003172ca */ /* 0x000fe200000e0000 */
[--C-:B------:R-:W-:Y:S01]  /*a1b0*/  IMAD.X R0, RZ, RZ, R10.reuse, P2 ;  /* 0x000000ffff007224 */ /* 0x100fe200010e060a */
[----:B------:R-:W-:Y:S01]  /*a1c0*/  UMOV UR53, UR17 ;  /* 0x0000001100357c82 */ /* 0x000fe20008000000 */
[----:B------:R-:W-:Y:S01]  /*a1d0*/  UMOV UR13, UR21 ;  /* 0x00000015000d7c82 */ /* 0x000fe20008000000 */
[----:B------:R-:W-:Y:S01]  /*a1e0*/  UMOV UR10, UR18 ;  /* 0x00000012000a7c82 */ /* 0x000fe20008000000 */
[----:B------:R-:W-:Y:S01]  /*a1f0*/  UIADD3 UR56, UR8, 0x5000, URZ ;  /* 0x0000500008387890 */ /* 0x000fe2000fffe03f */
[----:B------:R-:W-:Y:S01]  /*a200*/  R2UR UR5, R0 ;  /* 0x00000000000572ca */ /* 0x000fe200000e0000 */
[----:B------:R-:W-:Y:S01]  /*a210*/  IMAD.X R0, RZ, RZ, R10, P3 ;  /* 0x000000ffff007224 */ /* 0x000fe200018e060a */
[----:B------:R-:W-:Y:S01]  /*a220*/  ISETP.GE.AND P1, PT, R5, R11, PT ;  /* 0x0000000b0500720c */ /* 0x000fe20003f26270 */
[----:B------:R-:W-:Y:S01]  /*a230*/  UMOV UR58, 0x80 ;  /* 0x00000080003a7882 */ /* 0x000fe20000000000 */
[----:B------:R-:W-:Y:S01]  /*a240*/  UMOV UR59, UR11 ;  /* 0x0000000b003b7c82 */ /* 0x000fe20008000000 */
[----:B------:R-:W-:Y:S01]  /*a250*/  UMOV UR60, UR12 ;  /* 0x0000000c003c7c82 */ /* 0x000fe20008000000 */
[----:B------:R-:W-:Y:S01]  /*a260*/  R2UR UR7, R0 ;  /* 0x00000000000772ca */ /* 0x000fe200000e0000 */
[----:B------:R1:W-:Y:S01]  /*a270*/  UTMALDG.4D [UR16], [UR48], desc[UR50] ;  /* 0x00003210300075b4 */ /* 0x0003e20008019000 */
[----:B------:R-:W-:Y:S01]  /*a280*/  UMOV UR61, UR21 ;  /* 0x00000015003d7c82 */ /* 0x000fe20008000000 */
        /* <DEDUP_REMOVED lines=43> */
[----:B----4-:R-:W-:Y:S05]  /*a540*/  @P1 BRA `(.L_x_449) ;  /* 0x0000000800201947 */ /* 0x010fea0003800000 */
        /* <DEDUP_REMOVED lines=20> */
.L_x_454:
[----:B------:R-:W-:-:S04]  /*a690*/  SHF.L.U32 R9, R12, 0x1f, RZ ;  /* 0x0000001f0c097819 */ /* 0x000fc800000006ff */
[----:B------:R-:W1:Y:S02]  /*a6a0*/  SYNCS.PHASECHK.TRANS64.TRYWAIT P1, [R6+URZ+0x31838], R9 ;  /* 0x03183809060075a7 */ /* 0x000e64000802017f */
[----:B-1----:R-:W-:Y:S05]  /*a6b0*/  @!P1 BRA `(.L_x_450) ;  /* 0x0000000c00909947 */ /* 0x002fea0003800000 */
.L_x_463:
[----:B------:R-:W-:Y:S05]  /*a6c0*/  @P0 BRA `(.L_x_451) ;  /* 0x0000000000140947 */ /* 0x000fea0003800000 */
[----:B------:R-:W-:Y:S01]  /*a6d0*/  ISETP.NE.AND P1, PT, R14, RZ, PT ;  /* 0x000000ff0e00720c */ /* 0x000fe20003f25270 */
[----:B-1----:R-:W-:-:S04]  /*a6e0*/  IMAD.MOV.U32 R9, RZ, RZ, 0x8100 ;  /* 0x00008100ff097424 */ /* 0x002fc800078e00ff */
[----:B------:R2:W-:Y:S08]  /*a6f0*/  SYNCS.ARRIVE.TRANS64 RZ, [R6+URZ+0x31830], R9 ;  /* 0x0318300906ff79a7 */ /* 0x0005f0000800003f */
[----:B------:R-:W-:Y:S05]  /*a700*/  @!P1 BRA `(.L_x_451) ;  /* 0x0000000000049947 */ /* 0x000fea0003800000 */
[----:B------:R-:W-:Y:S01]  /*a710*/  BPT.TRAP 0x1 ;  /* 0x000000040000795c */ /* 0x000fe20000300000 */
.L_x_451:
[----:B-12---:R-:W-:Y:S01]  /*a720*/  IMAD.MOV.U32 R9, RZ, RZ, R2 ;  /* 0x000000ffff097224 */ /* 0x006fe200078e0002 */
[----:B------:R-:W-:Y:S01]  /*a730*/  R2UR UR19, R15 ;  /* 0x000000000f1372ca */ /* 0x000fe200000e0000 */
[----:B------:R-:W-:Y:S01]  /*a740*/  IMAD.MOV.U32 R10, RZ, RZ, R3 ;  /* 0x000000ffff0a7224 */ /* 0x000fe200078e0003 */
[----:B------:R-:W-:Y:S01]  /*a750*/  R2UR UR14, R6 ;  /* 0x00000000060e72ca */ /* 0x000fe200000e0000 */
[----:B------:R-:W-:Y:S01]  /*a760*/  VIADD R13, R13, 0x1 ;  /* 0x000000010d0d7836 */ /* 0x000fe20000000000 */
[----:B------:R-:W-:Y:S01]  /*a770*/  IADD3 R0, P2, R9, 0x1f0, RZ ;  /* 0x000001f009007810 */ /* 0x000fe20007f5e0ff */
[----:B------:R-:W-:Y:S01]  /*a780*/  UMOV UR8, 0x0 ;  /* 0x0000000000087882 */ /* 0x000fe20000000000 */
[----:B------:R-:W-:Y:S01]  /*a790*/  UMOV UR9, 0x14f00000 ;  /* 0x14f0000000097882 */ /* 0x000fe20000000000 */
[----:B------:R-:W-:Y:S01]  /*a7a0*/  UMOV UR18, URZ ;  /* 0x0000003f00127c82 */ /* 0x000fe20008000000 */
[----:B------:R-:W-:Y:S01]  /*a7b0*/  R2UR UR6, R0 ;  /* 0x00000000000672ca */ /* 0x000fe200000e0000 */
[----:B------:R-:W-:Y:S01]  /*a7c0*/  IMAD.X R0, RZ, RZ, R10, P2 ;  /* 0x000000ffff007224 */ /* 0x000fe200010e060a */
[C---:B------:R-:W-:Y:S01]  /*a7d0*/  ISETP.NE.AND P1, PT, R13.reuse, 0x2, PT ;  /* 0x000000020d00780c */ /* 0x040fe20003f25270 */
[----:B------:R-:W-:Y:S01]  /*a7e0*/  UMOV UR34, 0x40 ;  /* 0x0000004000227882 */ /* 0x000fe20000000000 */
[----:B------:R-:W-:Y:S01]  /*a7f0*/  R2UR UR4, R16 ;  /* 0x00000000100472ca */ /* 0x000fe200000e0000 */
[----:B------:R-:W-:Y:S01]  /*a800*/  UIADD3 UR19, UR19, -0x40, URZ ;  /* 0xffffffc013137890 */ /* 0x000fe2000fffe03f */
[----:B------:R-:W-:Y:S01]  /*a810*/  R2UR UR7, R0 ;  /* 0x00000000000772ca */ /* 0x000fe200000e0000 */
        /* <DEDUP_REMOVED lines=23> */
[----:B------:R-:W-:Y:S01]  /*a990*/  ISETP.NE.AND P2, PT, R4, RZ, PT ;  /* 0x000000ff0400720c */ /* 0x000fe20003f45270 */
        /* <DEDUP_REMOVED lines=8> */
.L_x_465:
[----:B------:R-:W-:Y:S01]  /*aa20*/  LOP3.LUT R12, R12, 0x1, RZ, 0x3c, !PT ;  /* 0x000000010c0c7812 */ /* 0x000fe200078e3cff */
[----:B------:R-:W-:Y:S06]  /*aa30*/  @P2 BRA `(.L_x_453) ;  /* 0x0000000000142947 */ /* 0x000fec0003800000 */
[----:B------:R-:W-:Y:S01]  /*aa40*/  ISETP.NE.AND P1, PT, R14, RZ, PT ;  /* 0x000000ff0e00720c */ /* 0x000fe20003f25270 */
[----:B-1----:R-:W-:-:S04]  /*aa50*/  IMAD.MOV.U32 R0, RZ, RZ, 0x8100 ;  /* 0x00008100ff007424 */ /* 0x002fc800078e00ff */
[----:B------:R2:W-:Y:S08]  /*aa60*/  SYNCS.ARRIVE.TRANS64 RZ, [R20+URZ+0x31810], R0 ;  /* 0x0318100014ff79a7 */ /* 0x0005f0000800003f */
[----:B------:R-:W-:Y:S05]  /*aa70*/  @!P1 BRA `(.L_x_453) ;  /* 0x0000000000049947 */ /* 0x000fea0003800000 */
[----:B------:R-:W-:Y:S01]  /*aa80*/  BPT.TRAP 0x1 ;  /* 0x000000040000795c */ /* 0x000fe20000300000 */
.L_x_453:
        /* <DEDUP_REMOVED lines=13> */
[----:B------:R-:W-:Y:S01]  /*ab60*/  R2UR UR15, R19 ;  /* 0x00000000130f72ca */ /* 0x000fe200000e0000 */
[----:B------:R-:W-:Y:S01]  /*ab70*/  UIADD3 UR41, UR41, 0x31810, URZ ;  /* 0x0003181029297890 */ /* 0x000fe2000fffe03f */
[----:B------:R-:W-:Y:S01]  /*ab80*/  ISETP.GE.AND P1, PT, R5, R11, PT ;  /* 0x0000000b0500720c */ /* 0x000fe20003f26270 */
[----:B------:R-:W-:Y:S01]  /*ab90*/  UMOV UR45, UR21 ;  /* 0x00000015002d7c82 */ /* 0x000fe20008000000 */
        /* <DEDUP_REMOVED lines=20> */
[----:B------:R-:W-:Y:S01]  /*ace0*/  UIADD3 UR8, UR8, 0x2c100, URZ ;  /* 0x0002c10008087890 */ /* 0x000fe2000fffe03f */
[----:B------:R-:W-:Y:S01]  /*acf0*/  IMAD.X R18, RZ, RZ, R18, P3 ;  /* 0x000000ffff127224 */ /* 0x000fe200018e0612 */
[----:B------:R-:W-:Y:S01]  /*ad00*/  UMOV UR25, UR41 ;  /* 0x0000002900197c82 */ /* 0x000fe20008000000 */
        /* <DEDUP_REMOVED lines=12> */
.L_x_449:
[----:B------:R-:W-:-:S04]  /*add0*/  SHF.L.U32 R3, R12, 0x1f, RZ ;  /* 0x0000001f0c037819 */ /* 0x000fc800000006ff */
[----:B------:R-:W1:Y:S02]  /*ade0*/  SYNCS.PHASECHK.TRANS64.TRYWAIT P1, [R6+URZ+0x31838], R3 ;  /* 0x03183803060075a7 */ /* 0x000e64000802017f */
[----:B-1----:R-:W-:Y:S05]  /*adf0*/  @!P1 BRA `(.L_x_455) ;  /* 0x0000000400ec9947 */ /* 0x002fea0003800000 */
.L_x_466:
[----:B------:R-:W-:Y:S05]  /*ae00*/  @P0 BRA `(.L_x_456) ;  /* 0x0000000000140947 */ /* 0x000fea0003800000 */
[----:B------:R-:W-:Y:S01]  /*ae10*/  LOP3.LUT P0, RZ, R21, 0x1f, RZ, 0xc0, !PT ;  /* 0x0000001f15ff7812 */ /* 0x000fe2000780c0ff */
[----:B-1----:R-:W-:-:S04]  /*ae20*/  IMAD.MOV.U32 R3, RZ, RZ, 0x8100 ;  /* 0x00008100ff037424 */ /* 0x002fc800078e00ff */
[----:B------:R2:W-:Y:S08]  /*ae30*/  SYNCS.ARRIVE.TRANS64 RZ, [R6+URZ+0x31830], R3 ;  /* 0x0318300306ff79a7 */ /* 0x0005f0000800003f */
[----:B------:R-:W-:Y:S05]  /*ae40*/  @!P0 BRA `(.L_x_456) ;  /* 0x0000000000048947 */ /* 0x000fea0003800000 */
[----:B------:R-:W-:Y:S01]  /*ae50*/  BPT.TRAP 0x1 ;  /* 0x000000040000795c */ /* 0x000fe20000300000 */
.L_x_456:
        /* <DEDUP_REMOVED lines=18> */
[----:B------:R-:W-:Y:S01]  /*af80*/  ISETP.NE.AND P0, PT, R0, 0x2, PT ;  /* 0x000000020000780c */ /* 0x000fe20003f05270 */
        /* <DEDUP_REMOVED lines=31> */
.L_x_445:
[----:B------:R-:W-:Y:S05]  /*b180*/  WARPSYNC.ALL ;  /* 0x0000000000007948 */ /* 0x000fea0003800000 */
[----:B------:R-:W-:-:S13]  /*b190*/  ELECT P0, URZ, PT ;  /* 0x00000000003f782f */ /* 0x000fda0003800000 */
        /* <DEDUP_REMOVED lines=8> */
.L_x_457:
        /* <DEDUP_REMOVED lines=8> */
.L_x_467:
        /* <DEDUP_REMOVED lines=9> */
.L_x_468:
[----:B------:R-:W-:Y:S05]  /*b330*/  @!P1 BRA `(.L_x_460) ;  /* 0x0000000000049947 */ /* 0x000fea0003800000 */
[----:B------:R-:W-:Y:S01]  /*b340*/  BPT.TRAP 0x1 ;  /* 0x000000040000795c */ /* 0x000fe20000300000 */
.L_x_460:
[----:B------:R-:W-:-:S07]  /*b350*/  SHF.L.U32 R12, R12, 0x1f, RZ ;  /* 0x0000001f0c0c7819 */ /* 0x000fce00000006ff */
.L_x_461:
[----:B--2---:R2:W3:Y:S02]  /*b360*/  SYNCS.PHASECHK.TRANS64.TRYWAIT P0, [R7+URZ+0x31838], R12 ;  /* 0x0318380c070075a7 */ /* 0x0044e4000800017f */
[----:B---3--:R-:W-:Y:S05]  /*b370*/  @!P0 NANOSLEEP.SYNCS 0x989680 ;  /* 0x009896800000895d */ /* 0x008fea0003900000 */
[----:B------:R-:W3:Y:S02]  /*b380*/  @!P0 SYNCS.PHASECHK.TRANS64 P0, [R7+URZ+0x31838], R12 ;  /* 0x0318380c070085a7 */ /* 0x000ee4000800007f */
[----:B---3--:R-:W-:Y:S05]  /*b390*/  @!P0 BRA `(.L_x_461) ;  /* 0xfffffffc00f08947 */ /* 0x008fea000383ffff */
.L_x_417:
[----:B------:R-:W-:Y:S05]  /*b3a0*/  BSYNC B0 ;  /* 0x0000000000007941 */ /* 0x000fea0003800000 */
.L_x_414:
[----:B------:R-:W-:Y:S05]  /*b3b0*/  EXIT ;  /* 0x000000000000794d */ /* 0x000fea0003800000 */
.L_x_421:
[----:B-1----:R1:W2:Y:S02]  /*b3c0*/  SYNCS.PHASECHK.TRANS64.TRYWAIT P0, [R17+URZ+0x31800], R8 ;  /* 0x03180008110075a7 */ /* 0x0022a4000800017f */
[----:B--2---:R-:W-:Y:S05]  /*b3d0*/  @!P0 NANOSLEEP.SYNCS 0x989680 ;  /* 0x009896800000895d */ /* 0x004fea0003900000 */
[----:B------:R-:W2:Y:S02]  /*b3e0*/  @!P0 SYNCS.PHASECHK.TRANS64 P0, [R17+URZ+0x31800], R8 ;  /* 0x03180008110085a7 */ /* 0x000ea4000800007f */
[----:B--2---:R-:W-:Y:S05]  /*b3f0*/  @!P0 BRA `(.L_x_421) ;  /* 0xfffffffc00f08947 */ /* 0x004fea000383ffff */
[----:B------:R-:W-:Y:S05]  /*b400*/  BRA `(.L_x_420) ;  /* 0xffffff5800747947 */ /* 0x000fea000383ffff */
.L_x_425:
[----:B--2---:R2:W3:Y:S02]  /*b410*/  SYNCS.PHASECHK.TRANS64.TRYWAIT P0, [R16+URZ+0x31810], R9 ;  /* 0x03181009100075a7 */ /* 0x0044e4000800017f */
[----:B---3--:R-:W-:Y:S05]  /*b420*/  @!P0 NANOSLEEP.SYNCS 0x989680 ;  /* 0x009896800000895d */ /* 0x008fea0003900000 */
[----:B------:R-:W3:Y:S02]  /*b430*/  @!P0 SYNCS.PHASECHK.TRANS64 P0, [R16+URZ+0x31810], R9 ;  /* 0x03181009100085a7 */ /* 0x000ee4000800007f */
[----:B---3--:R-:W-:Y:S05]  /*b440*/  @!P0 BRA `(.L_x_425) ;  /* 0xfffffffc00f08947 */ /* 0x008fea000383ffff */
[----:B------:R-:W-:Y:S05]  /*b450*/  BRA `(.L_x_424) ;  /* 0xffffff6000f07947 */ /* 0x000fea000383ffff */
.L_x_429:
[----:B----4-:R4:W1:Y:S02]  /*b460*/  SYNCS.PHASECHK.TRANS64.TRYWAIT P0, [R17+URZ+0x31830], R10 ;  /* 0x0318300a110075a7 */ /* 0x010864000800017f */
[----:B-1----:R-:W-:Y:S05]  /*b470*/  @!P0 NANOSLEEP.SYNCS 0x989680 ;  /* 0x009896800000895d */ /* 0x002fea0003900000 */
[----:B------:R-:W1:Y:S02]  /*b480*/  @!P0 SYNCS.PHASECHK.TRANS64 P0, [R17+URZ+0x31830], R10 ;  /* 0x0318300a110085a7 */ /* 0x000e64000800007f */
[----:B-1----:R-:W-:Y:S05]  /*b490*/  @!P0 BRA `(.L_x_429) ;  /* 0xfffffffc00f08947 */ /* 0x002fea000383ffff */
[----:B------:R-:W-:Y:S05]  /*b4a0*/  BRA `(.L_x_428) ;  /* 0xffffff8000007947 */ /* 0x000fea000383ffff */
.L_x_447:
[----:B-1----:R1:W2:Y:S02]  /*b4b0*/  SYNCS.PHASECHK.TRANS64.TRYWAIT P0, [R6+URZ+0x31820], R3 ;  /* 0x03182003060075a7 */ /* 0x0022a4000800017f */
[----:B--2---:R-:W-:Y:S05]  /*b4c0*/  @!P0 NANOSLEEP.SYNCS 0x989680 ;  /* 0x009896800000895d */ /* 0x004fea0003900000 */
[----:B------:R-:W2:Y:S02]  /*b4d0*/  @!P0 SYNCS.PHASECHK.TRANS64 P0, [R6+URZ+0x31820], R3 ;  /* 0x03182003060085a7 */ /* 0x000ea4000800007f */
[----:B--2---:R-:W-:Y:S05]  /*b4e0*/  @!P0 BRA `(.L_x_447) ;  /* 0xfffffffc00f08947 */ /* 0x004fea000383ffff */
[----:B------:R-:W-:Y:S05]  /*b4f0*/  BRA `(.L_x_462) ;  /* 0xffffffe8003c7947 */ /* 0x000fea000383ffff */
.L_x_450:
[----:B-1----:R1:W2:Y:S02]  /*b500*/  SYNCS.PHASECHK.TRANS64.TRYWAIT P1, [R6+URZ+0x31838], R9 ;  /* 0x03183809060075a7 */ /* 0x0022a4000802017f */
[----:B--2---:R-:W-:Y:S05]  /*b510*/  @!P1 NANOSLEEP.SYNCS 0x989680 ;  /* 0x009896800000995d */ /* 0x004fea0003900000 */
[----:B------:R-:W2:Y:S02]  /*b520*/  @!P1 SYNCS.PHASECHK.TRANS64 P1, [R6+URZ+0x31838], R9 ;  /* 0x03183809060095a7 */ /* 0x000ea4000802007f */
[----:B--2---:R-:W-:Y:S05]  /*b530*/  @!P1 BRA `(.L_x_450) ;  /* 0xfffffffc00f09947 */ /* 0x004fea000383ffff */
[----:B------:R-:W-:Y:S05]  /*b540*/  BRA `(.L_x_463) ;  /* 0xfffffff0005c7947 */ /* 0x000fea000383ffff */
.L_x_452:
[----:B------:R-:W-:-:S07]  /*b550*/  SHF.L.U32 R0, R8, 0x1f, RZ ;  /* 0x0000001f08007819 */ /* 0x000fce00000006ff */
.L_x_464:
[----:B-1----:R1:W2:Y:S02]  /*b560*/  SYNCS.PHASECHK.TRANS64.TRYWAIT P1, [R20+URZ+0x31820], R0 ;  /* 0x03182000140075a7 */ /* 0x0022a4000802017f */
[----:B--2---:R-:W-:Y:S05]  /*b570*/  @!P1 NANOSLEEP.SYNCS 0x989680 ;  /* 0x009896800000995d */ /* 0x004fea0003900000 */
[----:B------:R-:W2:Y:S02]  /*b580*/  @!P1 SYNCS.PHASECHK.TRANS64 P1, [R20+URZ+0x31820], R0 ;  /* 0x03182000140095a7 */ /* 0x000ea4000802007f */
[----:B--2---:R-:W-:Y:S05]  /*b590*/  @!P1 BRA `(.L_x_464) ;  /* 0xfffffffc00f09947 */ /* 0x004fea000383ffff */
[----:B------:R-:W-:Y:S05]  /*b5a0*/  BRA `(.L_x_465) ;  /* 0xfffffff4001c7947 */ /* 0x000fea000383ffff */
.L_x_455:
[----:B-1----:R1:W2:Y:S02]  /*b5b0*/  SYNCS.PHASECHK.TRANS64.TRYWAIT P1, [R6+URZ+0x31838], R3 ;  /* 0x03183803060075a7 */ /* 0x0022a4000802017f */
[----:B--2---:R-:W-:Y:S05]  /*b5c0*/  @!P1 NANOSLEEP.SYNCS 0x989680 ;  /* 0x009896800000995d */ /* 0x004fea0003900000 */
[----:B------:R-:W2:Y:S02]  /*b5d0*/  @!P1 SYNCS.PHASECHK.TRANS64 P1, [R6+URZ+0x31838], R3 ;  /* 0x03183803060095a7 */ /* 0x000ea4000802007f */
[----:B--2---:R-:W-:Y:S05]  /*b5e0*/  @!P1 BRA `(.L_x_455) ;  /* 0xfffffffc00f09947 */ /* 0x004fea000383ffff */
[----:B------:R-:W-:Y:S05]  /*b5f0*/  BRA `(.L_x_466) ;  /* 0xfffffff800007947 */ /* 0x000fea000383ffff */
.L_x_458:
[----:B-1----:R1:W2:Y:S02]  /*b600*/  SYNCS.PHASECHK.TRANS64.TRYWAIT P0, [R5+URZ], R2 ;  /* 0x00000002050075a7 */ /* 0x0022a4000800017f */
[----:B--2---:R-:W-:Y:S05]  /*b610*/  @!P0 NANOSLEEP.SYNCS 0x989680 ;  /* 0x009896800000895d */ /* 0x004fea0003900000 */
[----:B------:R-:W2:Y:S02]  /*b620*/  @!P0 SYNCS.PHASECHK.TRANS64 P0, [R5+URZ], R2 ;  /* 0x00000002050085a7 */ /* 0x000ea4000800007f */
[----:B--2---:R-:W-:Y:S05]  /*b630*/  @!P0 BRA `(.L_x_458) ;  /* 0xfffffffc00f08947 */ /* 0x004fea000383ffff */
[----:B------:R-:W-:Y:S05]  /*b640*/  BRA `(.L_x_467) ;  /* 0xfffffffc00147947 */ /* 0x000fea000383ffff */
.L_x_459:
[----:B-1----:R1:W2:Y:S02]  /*b650*/  SYNCS.PHASECHK.TRANS64.TRYWAIT P0, [R3+URZ], R0 ;  /* 0x00000000030075a7 */ /* 0x0022a4000800017f */
[----:B--2---:R-:W-:Y:S05]  /*b660*/  @!P0 NANOSLEEP.SYNCS 0x989680 ;  /* 0x009896800000895d */ /* 0x004fea0003900000 */
[----:B------:R-:W2:Y:S02]  /*b670*/  @!P0 SYNCS.PHASECHK.TRANS64 P0, [R3+URZ], R0 ;  /* 0x00000000030085a7 */ /* 0x000ea4000800007f */
[----:B--2---:R-:W-:Y:S05]  /*b680*/  @!P0 BRA `(.L_x_459) ;  /* 0xfffffffc00f08947 */ /* 0x004fea000383ffff */
[----:B------:R-:W-:Y:S05]  /*b690*/  BRA `(.L_x_468) ;  /* 0xfffffffc00247947 */ /* 0x000fea000383ffff */
.L_x_469:
        /* <DEDUP_REMOVED lines=14> */
.L_x_2202:


//--------------------- .text._ZN7cutlass13device_kernelIN5flash11enable_sm90INS1_16FlashAttnBwdSm90INS1_25CollectiveMainloopBwdSm90ILi2ELi1ELi1EN4cute5tupleIJNS5_1CILi1EEES8_S8_EEENS6_IJNS7_ILi64EEENS7_ILi80EEENS7_ILi256EEEEEENS_6half_tEfNS_4arch4Sm90ELb0ELb1ELb1ELb1ELb0ELb0ELb1ELb1ELi2ELi1ELi1ELi1ELb0EEENS1_21CollectiveEpilogueBwdISD_SE_SG_Li256ELb1ELb1ELi2EEENS1_19SingleTileSchedulerILb1ELb0ELb0ELi80EEEEEEEEEvNT_6ParamsE --------------------------
	.section	.text._ZN7cutlass13device_kernelIN5flash11enable_sm90INS1_16FlashAttnBwdSm90INS1_25CollectiveMainloopBwdSm90ILi2ELi1ELi1EN4cute5tupleIJNS5_1CILi1EEES8_S8_EEENS6_IJNS7_ILi64EEENS7_ILi80EEENS7_ILi256EEEEEENS_6half_tEfNS_4arch4Sm90ELb0ELb1ELb1ELb1ELb0ELb0ELb1ELb1ELi2ELi1ELi1ELi1ELb0EEENS1_21CollectiveEpilogueBwdISD_SE_SG_Li256ELb1ELb1ELi2EEENS1_19SingleTileSchedulerILb1ELb0ELb0ELi80EEEEEEEEEvNT_6ParamsE,"ax",@progbits
	.align	128
.text._ZN7cutlass13device_kernelIN5flash11enable_sm90INS1_16FlashAttnBwdSm90INS1_25CollectiveMainloopBwdSm90ILi2ELi1ELi1EN4cute5tupleIJNS5_1CILi1EEES8_S8_EEENS6_IJNS7_ILi64EEENS7_ILi80EEENS7_ILi256EEEEEENS_6half_tEfNS_4arch4Sm90ELb0ELb1ELb1ELb1ELb0ELb0ELb1ELb1ELi2ELi1ELi1ELi1ELb0EEENS1_21CollectiveEpilogueBwdISD_SE_SG_Li256ELb1ELb1ELi2EEENS1_19SingleTileSchedulerILb1ELb0ELb0ELi80EEEEEEEEEvNT_6ParamsE:
        .type           _ZN7cutlass13device_kernelIN5flash11enable_sm90INS1_16FlashAttnBwdSm90INS1_25CollectiveMainloopBwdSm90ILi2ELi1ELi1EN4cute5tupleIJNS5_1CILi1EEES8_S8_EEENS6_IJNS7_ILi64EEENS7_ILi80EEENS7_ILi256EEEEEENS_6half_tEfNS_4arch4Sm90ELb0ELb1ELb1ELb1ELb0ELb0ELb1ELb1ELi2ELi1ELi1ELi1ELb0EEENS1_21CollectiveEpilogueBwdISD_SE_SG_Li256ELb1ELb1ELi2EEENS1_19SingleTileSchedulerILb1ELb0ELb0ELi80EEEEEEEEEvNT_6ParamsE,@function
        .size           _ZN7cutlass13device_kernelIN5flash11enable_sm90INS1_16FlashAttnBwdSm90INS1_25CollectiveMainloopBwdSm90ILi2ELi1ELi1EN4cute5tupleIJNS5_1CILi1EEES8_S8_EEENS6_IJNS7_ILi64EEENS7_ILi80EEENS7_ILi256EEEEEENS_6half_tEfNS_4arch4Sm90ELb0ELb1ELb1ELb1ELb0ELb0ELb1ELb1ELi2ELi1ELi1ELi1ELb0EEENS1_21CollectiveEpilogueBwdISD_SE_SG_Li256ELb1ELb1ELi2EEENS1_19SingleTileSchedulerILb1ELb0ELb0ELi80EEEEEEEEEvNT_6ParamsE,(.L_x_2203 - _ZN7cutlass13device_kernelIN5flash11enable_sm90INS1_16FlashAttnBwdSm90INS1_25CollectiveMainloopBwdSm90ILi2ELi1ELi1EN4cute5tupleIJNS5_1CILi1EEES8_S8_EEENS6_IJNS7_ILi64EEENS7_ILi80EEENS7_ILi256EEEEEENS_6half_tEfNS_4arch4Sm90ELb0ELb1ELb1ELb1ELb0ELb0ELb1ELb1ELi2ELi1ELi1ELi1ELb0EEENS1_21CollectiveEpilogueBwdISD_SE_SG_Li256ELb1ELb1ELi2EEENS1_19SingleTileSchedulerILb1ELb0ELb0ELi80EEEEEEEEEvNT_6ParamsE)
        .other          _ZN7cutlass13device_kernelIN5flash11enable_sm90INS1_16FlashAttnBwdSm90INS1_25CollectiveMainloopBwdSm90ILi2ELi1ELi1EN4cute5tupleIJNS5_1CILi1EEES8_S8_EEENS6_IJNS7_ILi64EEENS7_ILi80EEENS7_ILi256EEEEEENS_6half_tEfNS_4arch4Sm90ELb0ELb1ELb1ELb1ELb0ELb0ELb1ELb1ELi2ELi1ELi1ELi1ELb0EEENS1_21CollectiveEpilogueBwdISD_SE_SG_Li256ELb1ELb1ELi2EEENS1_19SingleTileSchedulerILb1ELb0ELb0ELi80EEEEEEEEEvNT_6ParamsE,@"STO_CUDA_ENTRY STV_DEFAULT"
_ZN7cutlass13device_kernelIN5flash11enable_sm90INS1_16FlashAttnBwdSm90INS1_25CollectiveMainloopBwdSm90ILi2ELi1ELi1EN4cute5tupleIJNS5_1CILi1EEES8_S8_EEENS6_IJNS7_ILi64EEENS7_ILi80EEENS7_ILi256EEEEEENS_6half_tEfNS_4arch4Sm90ELb0ELb1ELb1ELb1ELb0ELb0ELb1ELb1ELi2ELi1ELi1ELi1ELb0EEENS1_21CollectiveEpilogueBwdISD_SE_SG_Li256ELb1ELb1ELi2EEENS1_19SingleTileSchedulerILb1ELb0ELb0ELi80EEEEEEEEEvNT_6ParamsE:
[----:B------:R-:W0:Y:S02]  /*0000*/  LDC R1, c[0x0][0x28] ;  /* 0x00000a00ff017b82 */ /* 0x000e240000000800 */
[----:B0-----:R-:W-:Y:S01]  /*0010*/  VIADD R1, R1, 0xfffffff8 ;  /* 0xfffffff801017836 */ /* 0x001fe20000000000 */
[----:B------:R-:W0:Y:S01]  /*0020*/  S2R R21, SR_TID.X ;  /* 0x0000000000157919 */ /* 0x000e220000002100 */
[----:B------:R-:W-:Y:S01]  /*0030*/  ELECT P0, URZ, PT ;  /* 0x00000000003f782f */ /* 0x000fe20003800000 */
[----:B------:R-:W-:Y:S01]  /*0040*/  BSSY B0, `(.L_x_470) ;  /* 0x0000014000007945 */ /* 0x000fe20003800000 */
[----:B0-----:R-:W-:-:S05]  /*0050*/  SHF.R.U32.HI R0, RZ, 0x5, R21 ;  /* 0x00000005ff007819 */ /* 0x001fca0000011615 */
[----:B------:R-:W0:Y:S02]  /*0060*/  SHFL.IDX PT, R2, R0, RZ, 0x1f ;  /* 0x00001fff00027589 */ /* 0x000e2400000e0000 */
[----:B0-----:R-:W-:Y:S02]  /*0070*/  ISETP.EQ.AND P0, PT, R2, RZ, P0 ;  /* 0x000000ff0200720c */ /* 0x001fe40000702270 */
        /* <DEDUP_REMOVED lines=16> */
.L_x_471:
[----:B------:R-:W-:Y:S05]  /*0180*/  BSYNC B0 ;  /* 0x0000000000007941 */ /* 0x000fea0003800000 */
.L_x_470:
[----:B------:R-:W-:Y:S01]  /*0190*/  VOTEU.ANY UP0, P0 ;  /* 0x00000000003f7886 */ /* 0x000fe20000000100 */
[----:B------:R-:W0:Y:S01]  /*01a0*/  SHFL.IDX PT, R2, R2, RZ, 0x1f ;  /* 0x00001fff02027589 */ /* 0x000e2200000e0000 */
[----:B------:R-:W-:Y:S01]  /*01b0*/  UMOV UR4, 0x1 ;  /* 0x0000000100047882 */ /* 0x000fe20000000000 */
[----:B------:R-:W-:Y:S02]  /*01c0*/  VOTEU.ANY UP1, P0 ;  /* 0x00000000003f7886 */ /* 0x000fe40000020100 */
[----:B------:R-:W1:Y:S01]  /*01d0*/  @UP0 S2UR UR7, SR_CgaCtaId ;  /* 0x00000000000709c3 */ /* 0x000e620000008800 */
[----:B------:R-:W-:Y:S01]  /*01e0*/  @UP0 UMOV UR6, 0x400 ;  /* 0x0000040000060882 */ /* 0x000fe20000000000 */
[----:B------:R-:W-:-:S04]  /*01f0*/  @UP0 UIADD3 UR4, -UR4, 0x100000, URZ ;  /* 0x0010000004040890 */ /* 0x000fc8000fffe13f */
[----:B------:R-:W-:Y:S02]  /*0200*/  @UP0 USHF.L.U32 UR5, UR4, 0xb, URZ ;  /* 0x0000000b04050899 */ /* 0x000fe4000800063f */
[----:B------:R-:W-:Y:S01]  /*0210*/  @UP0 USHF.L.U32 UR4, UR4, 0x1, URZ ;  /* 0x0000000104040899 */ /* 0x000fe2000800063f */
[----:B------:R-:W2:Y:S01]  /*0220*/  SHFL.IDX PT, R3, R0, RZ, 0x1f ;  /* 0x00001fff00037589 */ /* 0x000ea200000e0000 */
[----:B0-----:R-:W-:Y:S01]  /*0230*/  R2UR UR8, R2 ;  /* 0x00000000020872ca */ /* 0x001fe200000e0000 */
[----:B-1----:R-:W-:-:S03]  /*0240*/  @UP0 ULEA UR6, UR7, UR6, 0x18 ;  /* 0x0000000607060291 */ /* 0x002fc6000f8ec03f */
[----:B------:R-:W-:Y:S01]  /*0250*/  UMOV UR7, 0x1 ;  /* 0x0000000100077882 */ /* 0x000fe20000000000 */
[----:B--2---:R-:W-:-:S08]  /*0260*/  ISETP.NE.AND P1, PT, R3, RZ, PT ;  /* 0x000000ff0300720c */ /* 0x004fd00003f25270 */
[----:B------:R-:W-:Y:S01]  /*0270*/  UISETP.NE.AND UP0, UPT, UR8, URZ, UPT ;  /* 0x0000003f0800728c */ /* 0x000fe2000bf05270 */
[----:B------:R-:W0:Y:S02]  /*0280*/  FENCE.VIEW.ASYNC.S ;  /* 0x00000000000073c6 */ /* 0x000e240000000000 */
[----:B0-----:R0:W1:Y:S02]  /*0290*/  @UP1 SYNCS.EXCH.64 URZ, [UR6+0x31600], UR4 ;  /* 0x03160004063f15b2 */ /* 0x0010640008000100 */
[----:B0-----:R-:W-:-:S06]  /*02a0*/  USEL UR4, UR7, 0x2, !UP0 ;  /* 0x0000000207047887 */ /* 0x001fcc000c000000 */
[----:B------:R-:W-:-:S05]  /*02b0*/  IMAD.U32 R2, RZ, RZ, UR4 ;  /* 0x00000004ff027e24 */ /* 0x000fca000f8e00ff */
[----:B------:R0:W-:Y:S01]  /*02c0*/  STL [R1], R2 ;  /* 0x0000000201007387 */ /* 0x0001e20000100800 */
[----:B------:R-:W-:Y:S05]  /*02d0*/  @P1 BRA `(.L_x_472) ;  /* 0x0000000000481947 */ /* 0x000fea0003800000 */
[----:B------:R-:W2:Y:S01]  /*02e0*/  S2UR UR5, SR_CgaCtaId ;  /* 0x00000000000579c3 */ /* 0x000ea20000008800 */
        /* <DEDUP_REMOVED lines=12> */
[----:B--2---:R2:W3:Y:S08]  /*03b0*/  SYNCS.EXCH.64 URZ, [UR8+0x31610], UR6 ;  /* 0x03161006083f75b2 */ /* 0x0044f00008000100 */
[----:B------:R2:W4:Y:S01]  /*03c0*/  SYNCS.EXCH.64 URZ, [UR8+0x31620], UR4 ;  /* 0x03162004083f75b2 */ /* 0x0005220008000100 */
[----:B------:R2:W0:Y:S01]  /*03d0*/  SYNCS.EXCH.64 URZ, [UR8+0x31618], UR6 ;  /* 0x03161806083f75b2 */ /* 0x0004220008000100 */
[----:B------:R2:W0:Y:S01]  /*03e0*/  SYNCS.EXCH.64 URZ, [UR8+0x31628], UR4 ;  /* 0x03162804083f75b2 */ /* 0x0004220008000100 */
[----:B------:R-:W-:Y:S01]  /*03f0*/  NOP ;  /* 0x0000000000007918 */ /* 0x000fe20000000000 */
.L_x_472:
[----:B0-----:R-:W0:Y:S01]  /*0400*/  SHFL.IDX PT, R2, R0, RZ, 0x1f ;  /* 0x00001fff00027589 */ /* 0x001e2200000e0000 */
[----:B------:R-:W-:Y:S01]  /*0410*/  NOP ;  /* 0x0000000000007918 */ /* 0x000fe20000000000 */
[----:B0-----:R-:W-:-:S13]  /*0420*/  ISETP.NE.AND P0, PT, R2, RZ, PT ;  /* 0x000000ff0200720c */ /* 0x001fda0003f05270 */
[----:B------:R-:W-:Y:S05]  /*0430*/  @P0 BRA `(.L_x_473) ;  /* 0x0000000000400947 */ /* 0x000fea0003800000 */
[----:B--2---:R-:W0:Y:S01]  /*0440*/  S2UR UR5, SR_CgaCtaId ;  /* 0x00000000000579c3 */ /* 0x004e220000008800 */
[----:B------:R-:W-:Y:S01]  /*0450*/  UMOV UR4, 0x400 ;  /* 0x0000040000047882 */ /* 0x000fe20000000000 */
[----:B------:R-:W-:Y:S01]  /*0460*/  UMOV UR6, 0x1 ;  /* 0x0000000100067882 */ /* 0x000fe20000000000 */
[----:B------:R-:W-:Y:S01]  /*0470*/  UMOV UR7, 0x100 ;  /* 0x0000010000077882 */ /* 0x000fe20000000000 */
[----:B------:R-:W-:Y:S01]  /*0480*/  ELECT P0, URZ, PT ;  /* 0x00000000003f782f */ /* 0x000fe20003800000 */
[----:B0-----:R-:W-:Y:S02]  /*0490*/  ULEA UR8, UR5, UR4, 0x18 ;  /* 0x0000000405087291 */ /* 0x001fe4000f8ec03f */
[----:B------:R-:W-:-:S04]  /*04a0*/  UIADD3 UR4, -UR6, 0x100000, URZ ;  /* 0x0010000006047890 */ /* 0x000fc8000fffe13f */
[----:B------:R-:W-:Y:S02]  /*04b0*/  USHF.L.U32 UR5, UR4, 0xb, URZ ;  /* 0x0000000b04057899 */ /* 0x000fe4000800063f */
[----:B------:R-:W-:Y:S02]  /*04c0*/  USHF.L.U32 UR4, UR4, 0x1, URZ ;  /* 0x0000000104047899 */ /* 0x000fe4000800063f */
[----:B------:R-:W-:-:S04]  /*04d0*/  UIADD3 UR6, -UR7, 0x100000, URZ ;  /* 0x0010000007067890 */ /* 0x000fc8000fffe13f */
[----:B------:R-:W-:Y:S02]  /*04e0*/  USHF.L.U32 UR7, UR6, 0xb, URZ ;  /* 0x0000000b06077899 */ /* 0x000fe4000800063f */
[----:B------:R-:W-:Y:S01]  /*04f0*/  USHF.L.U32 UR6, UR6, 0x1, URZ ;  /* 0x0000000106067899 */ /* 0x000fe2000800063f */
[----:B------:R-:W0:Y:S03]  /*0500*/  FENCE.VIEW.ASYNC.S ;  /* 0x00000000000073c6 */ /* 0x000e260000000000 */
[----:B0-----:R0:W2:Y:S08]  /*0510*/  SYNCS.EXCH.64 URZ, [UR8+0x31630], UR4 ;  /* 0x03163004083f75b2 */ /* 0x0010b00008000100 */
[----:B------:R0:W0:Y:S01]  /*0520*/  SYNCS.EXCH.64 URZ, [UR8+0x31638], UR6 ;  /* 0x03163806083f75b2 */ /* 0x0000220008000100 */
[----:B------:R-:W-:Y:S01]  /*0530*/  NOP ;  /* 0x0000000000007918 */ /* 0x000fe20000000000 */
.L_x_473:
[----:B------:R-:W-:Y:S01]  /*0540*/  PLOP3.LUT P0, PT, PT, PT, UP0, 0x80, 0x0 ;  /* 0x000000000000781c */ /* 0x000fe20003f0f008 */
[----:B------:R-:W-:Y:S01]  /*0550*/  NOP ;  /* 0x0000000000007918 */ /* 0x000fe20000000000 */
[----:B------:R-:W-:Y:S01]  /*0560*/  BSSY B0, `(.L_x_474) ;  /* 0x0000f59000007945 */ /* 0x000fe20003800000 */
[----:B------:R-:W-:Y:S01]  /*0570*/  LOP3.LUT R11, R21, 0x7f, RZ, 0xc0, !PT ;  /* 0x0000007f150b7812 */ /* 0x000fe200078ec0ff */
[----:B01234-:R-:W-:Y:S09]  /*0580*/  BAR.SYNC.DEFER_BLOCKING 0x0 ;  /* 0x0000000000007b1d */ /* 0x01fff20000010000 */
[----:B------:R-:W-:Y:S05]  /*0590*/  @!P0 BRA `(.L_x_475) ;  /* 0x000000d000848947 */ /* 0x000fea0003800000 */
.L_x_476:
        /* <DEDUP_REMOVED lines=15> */
.L_x_477:
        /* <DEDUP_REMOVED lines=11> */
.L_x_479:
[----:B------:R-:W2:Y:S02]  /*0740*/  LDC R0, c[0x0][0x8bc] ;  /* 0x00022f00ff007b82 */ /* 0x000ea40000000800 */
.L_x_478:
[----:B0-----:R-:W-:-:S05]  /*0750*/  IMAD R11, R2, 0x50, RZ ;  /* 0x00000050020b7824 */ /* 0x001fca00078e02ff */
[----:B--2--5:R-:W-:-:S04]  /*0760*/  ISETP.GE.AND P0, PT, R11, R0, PT ;  /* 0x000000000b00720c */ /* 0x024fc80003f06270 */
[----:B-1----:R-:W-:-:S04]  /*0770*/  SEL R234, R7, 0xffffffff, !P0 ;  /* 0xffffffff07ea7807 */ /* 0x002fc80004000000 */
[----:B------:R-:W-:-:S13]  /*0780*/  ISETP.GE.AND P0, PT, R234, RZ, PT ;  /* 0x000000ffea00720c */ /* 0x000fda0003f06270 */
[----:B------:R-:W-:Y:S05]  /*0790*/  @!P0 BRA `(.L_x_480) ;  /* 0x000000f000d48947 */ /* 0x000fea0003800000 */
[----:B------:R-:W0:Y:S01]  /*07a0*/  LDC.64 R6, c[0x0][0x770] ;  /* 0x0001dc00ff067b82 */ /* 0x000e220000000a00 */
[----:B------:R-:W-:-:S07]  /*07b0*/  ULDC.64 UR6, c[0x0][0x208] ;  /* 0x0000820000067ab9 */ /* 0x000fce0000000a00 */
[----:B------:R-:W1:Y:S08]  /*07c0*/  LDC.64 R8, c[0x0][0x780] ;  /* 0x0001e000ff087b82 */ /* 0x000e700000000a00 */
[----:B------:R-:W2:Y:S01]  /*07d0*/  LDC.64 R4, c[0x0][0x770] ;  /* 0x0001dc00ff047b82 */ /* 0x000ea20000000a00 */
[----:B0-----:R-:W-:-:S04]  /*07e0*/  ISETP.NE.U32.AND P1, PT, R6, RZ, PT ;  /* 0x000000ff0600720c */ /* 0x001fc80003f25070 */
[----:B------:R-:W-:Y:S02]  /*07f0*/  ISETP.NE.AND.EX P1, PT, R7, RZ, PT, P1 ;  /* 0x000000ff0700720c */ /* 0x000fe40003f25310 */
[----:B-1----:R-:W-:-:S04]  /*0800*/  ISETP.NE.U32.AND P0, PT, R8, RZ, PT ;  /* 0x000000ff0800720c */ /* 0x002fc80003f05070 */
[----:B------:R-:W-:Y:S01]  /*0810*/  ISETP.NE.AND.EX P0, PT, R9, RZ, PT, P0 ;  /* 0x000000ff0900720c */ /* 0x000fe20003f05300 */
[----:B--2---:R-:W-:-:S06]  /*0820*/  IMAD.WIDE R8, R234, 0x4, R4 ;  /* 0x00000004ea087825 */ /* 0x004fcc00078e0204 */
[----:B------:R-:W2:Y:S06]  /*0830*/  @P1 LDG.E R3, desc[UR6][R8.64] ;  /* 0x0000000608031981 */ /* 0x000eac000c1e1900 */
[----:B------:R-:W0:Y:S08]  /*0840*/  @P0 LDC.64 R6, c[0x0][0x780] ;  /* 0x0001e000ff060b82 */ /* 0x000e300000000a00 */
[----:B------:R-:W1:Y:S01]  /*0850*/  LDC R0, c[0x0][0x290] ;  /* 0x0000a400ff007b82 */ /* 0x000e620000000800 */
[----:B------:R-:W-:-:S02]  /*0860*/  ULDC UR4, c[0x0][0x280] ;  /* 0x0000a00000047ab9 */ /* 0x000fc40000000800 */
[----:B------:R-:W-:Y:S01]  /*0870*/  IMAD.U32 R5, RZ, RZ, UR4 ;  /* 0x00000004ff057e24 */ /* 0x000fe2000f8e00ff */
[----:B------:R-:W-:Y:S02]  /*0880*/  ULDC.64 UR4, c[0x0][0x788] ;  /* 0x0001e20000047ab9 */ /* 0x000fe40000000a00 */
[----:B------:R-:W-:-:S04]  /*0890*/  ISETP.NE.U32.AND P2, PT, RZ, UR4, PT ;  /* 0x00000004ff007c0c */ /* 0x000fc8000bf45070 */
[----:B------:R-:W-:Y:S01]  /*08a0*/  ISETP.NE.AND.EX P2, PT, RZ, UR5, PT, P2 ;  /* 0x00000005ff007c0c */ /* 0x000fe2000bf45320 */
[----:B0-----:R-:W-:-:S05]  /*08b0*/  @P0 IMAD.WIDE R6, R234, 0x4, R6 ;  /* 0x00000004ea060825 */ /* 0x001fca00078e0206 */
        /* <DEDUP_REMOVED lines=12> */
.L_x_481:
[----:B------:R-:W-:Y:S01]  /*0980*/  @P1 LOP3.LUT R3, R4, 0xffffc000, RZ, 0xc0, !PT ;  /* 0xffffc00004031812 */ /* 0x000fe200078ec0ff */
[----:B------:R-:W-:Y:S06]  /*0990*/  @!P2 BRA `(.L_x_482) ;  /* 0x000000000014a947 */ /* 0x000fec0003800000 */
[----:B------:R-:W0:Y:S01]  /*09a0*/  LDC.64 R6, c[0x0][0x788] ;  /* 0x0001e200ff067b82 */ /* 0x000e220000000a00 */
[----:B------:R-:W-:Y:S01]  /*09b0*/  ULDC.64 UR4, c[0x0][0x208] ;  /* 0x0000820000047ab9 */ /* 0x000fe20000000a00 */
[----:B0-----:R-:W-:-:S05]  /*09c0*/  IMAD.WIDE R6, R234, 0x4, R6 ;  /* 0x00000004ea067825 */ /* 0x001fca00078e0206 */
[----:B------:R0:W5:Y:S01]  /*09d0*/  LDG.E R0, desc[UR4][R6.64] ;  /* 0x0000000406007981 */ /* 0x000162000c1e1900 */
[----:B------:R-:W-:Y:S05]  /*09e0*/  BRA `(.L_x_483) ;  /* 0x0000000000287947 */ /* 0x000fea0003800000 */
.L_x_482:
        /* <DEDUP_REMOVED lines=10> */
.L_x_483:
[----:B-----5:R-:W-:Y:S01]  /*0a90*/  VIADD R4, R5, 0x3f ;  /* 0x0000003f05047836 */ /* 0x020fe20000000000 */
[----:B------:R-:W-:Y:S01]  /*0aa0*/  ISETP.GE.AND P2, PT, R2, RZ, PT ;  /* 0x000000ff0200720c */ /* 0x000fe20003f46270 */
[----:B------:R-:W-:Y:S01]  /*0ab0*/  ULDC UR4, c[0x0][0x74c] ;  /* 0x0001d30000047ab9 */ /* 0x000fe20000000800 */
[----:B0-----:R-:W-:Y:S02]  /*0ac0*/  IADD3 R6, R11, R5, -R0 ;  /* 0x000000050b067210 */ /* 0x001fe40007ffe800 */
[----:B------:R-:W-:Y:S02]  /*0ad0*/  SHF.R.S32.HI R7, RZ, 0x1f, R4 ;  /* 0x0000001fff077819 */ /* 0x000fe40000011404 */
[----:B------:R-:W-:Y:S01]  /*0ae0*/  PLOP3.LUT P0, PT, PT, PT, PT, 0x80, 0x0 ;  /* 0x000000000000781c */ /* 0x000fe20003f0f070 */
[----:B------:R-:W-:Y:S01]  /*0af0*/  VIADD R6, R6, -UR4 ;  /* 0x8000000406067c36 */ /* 0x000fe20008000000 */
[----:B------:R-:W-:-:S04]  /*0b00*/  LEA.HI R7, R7, R4, RZ, 0x6 ;  /* 0x0000000407077211 */ /* 0x000fc800078f30ff */
[----:B------:R-:W-:Y:S02]  /*0b10*/  SHF.R.S32.HI R7, RZ, 0x6, R7 ;  /* 0x00000006ff077819 */ /* 0x000fe40000011407 */
[----:B------:R-:W-:Y:S02]  /*0b20*/  SHF.R.S32.HI R9, RZ, 0x1f, R6 ;  /* 0x0000001fff097819 */ /* 0x000fe40000011406 */
[----:B------:R-:W-:Y:S02]  /*0b30*/  R2UR UR61, R7 ;  /* 0x00000000073d72ca */ /* 0x000fe400000e0000 */
[----:B------:R-:W-:Y:S01]  /*0b40*/  LEA.HI R9, R9, R6, RZ, 0x6 ;  /* 0x0000000609097211 */ /* 0x000fe200078f30ff */
[----:B------:R-:W-:-:S12]  /*0b50*/  @!P2 BRA `(.L_x_484) ;  /* 0x000000000024a947 */ /* 0x000fd80003800000 */
[----:B------:R-:W-:Y:S01]  /*0b60*/  IADD3 R4, -R0, 0x8f, R5 ;  /* 0x0000008f00047810 */ /* 0x000fe20007ffe105 */
[----:B------:R-:W-:-:S03]  /*0b70*/  ULDC UR4, c[0x0][0x748] ;  /* 0x0001d20000047ab9 */ /* 0x000fc60000000800 */
[----:B------:R-:W-:-:S04]  /*0b80*/  IADD3 R4, R4, UR4, R11 ;  /* 0x0000000404047c10 */ /* 0x000fc8000fffe00b */
[----:B------:R-:W-:-:S04]  /*0b90*/  SHF.R.S32.HI R7, RZ, 0x1f, R4 ;  /* 0x0000001fff077819 */ /* 0x000fc80000011404 */
[----:B------:R-:W-:-:S04]  /*0ba0*/  LEA.HI R7, R7, R4, RZ, 0x6 ;  /* 0x0000000407077211 */ /* 0x000fc800078f30ff */
[----:B------:R-:W-:-:S04]  /*0bb0*/  SHF.R.S32.HI R7, RZ, 0x6, R7 ;  /* 0x00000006ff077819 */ /* 0x000fc80000011407 */
[----:B------:R-:W-:-:S13]  /*0bc0*/  R2UR UR4, R7 ;  /* 0x00000000070472ca */ /* 0x000fda00000e0000 */
[----:B------:R-:W-:-:S04]  /*0bd0*/  UISETP.LT.AND UP0, UPT, UR61, UR4, UPT ;  /* 0x000000043d00728c */ /* 0x000fc8000bf01270 */
[----:B------:R-:W-:-:S12]  /*0be0*/  USEL UR61, UR61, UR4, UP0 ;  /* 0x000000043d3d7287 */ /* 0x000fd80008000000 */
.L_x_484:
[----:B------:R-:W-:Y:S02]  /*0bf0*/  SHF.R.S32.HI R9, RZ, 0x6, R9 ;  /* 0x00000006ff097819 */ /* 0x000fe40000011409 */
[----:B------:R-:W-:Y:S02]  /*0c00*/  CS2R R134, SRZ ;  /* 0x0000000000867805 */ /* 0x000fe4000001ff00 */
[----:B------:R-:W-:Y:S02]  /*0c10*/  CS2R R132, SRZ ;  /* 0x0000000000847805 */ /* 0x000fe4000001ff00 */
[----:B------:R-:W-:Y:S02]  /*0c20*/  CS2R R130, SRZ ;  /* 0x0000000000827805 */ /* 0x000fe4000001ff00 */
[----:B------:R-:W-:Y:S02]  /*0c30*/  VIMNMX R9, RZ, R9, !PT ;  /* 0x00000009ff097248 */ /* 0x000fe40007fe0100 */
[----:B------:R-:W-:-:S02]  /*0c40*/  CS2R R128, SRZ ;  /* 0x0000000000807805 */ /* 0x000fc4000001ff00 */
[----:B------:R-:W-:Y:S02]  /*0c50*/  CS2R R94, SRZ ;  /* 0x00000000005e7805 */ /* 0x000fe4000001ff00 */
[----:B------:R-:W-:Y:S02]  /*0c60*/  CS2R R92, SRZ ;  /* 0x00000000005c7805 */ /* 0x000fe4000001ff00 */
[----:B------:R-:W-:Y:S02]  /*0c70*/  ISETP.LT.AND P2, PT, R9, UR61, PT ;  /* 0x0000003d09007c0c */ /* 0x000fe4000bf41270 */
        /* <DEDUP_REMOVED lines=73> */
[----:B------:R-:W-:Y:S01]  /*1110*/  CS2R R136, SRZ ;  /* 0x0000000000887805 */ /* 0x000fe2000001ff00 */
[----:B------:R-:W-:Y:S06]  /*1120*/  @!P2 BRA `(.L_x_485) ;  /* 0x0000008000e8a947 */ /* 0x000fec0003800000 */
[----:B------:R-:W0:Y:S01]  /*1130*/  S2R R4, SR_CgaCtaId ;  /* 0x0000000000047919 */ /* 0x000e220000008800 */
[----:B------:R-:W-:Y:S01]  /*1140*/  MOV R17, 0x400 ;  /* 0x0000040000117802 */ /* 0x000fe20000000f00 */
[----:B------:R-:W-:Y:S01]  /*1150*/  VIADD R21, R21, 0xffffff80 ;  /* 0xffffff8015157836 */ /* 0x000fe20000000000 */
[----:B------:R-:W-:Y:S02]  /*1160*/  SHF.L.U32 R12, RZ, 0x1f, RZ ;  /* 0x0000001fff0c7819 */ /* 0x000fe400000006ff */
[----:B0-----:R-:W-:Y:S02]  /*1170*/  LEA R17, R4, R17, 0x18 ;  /* 0x0000001104117211 */ /* 0x001fe400078ec0ff */
[----:B------:R-:W-:Y:S02]  /*1180*/  SHF.R.S32.HI R4, RZ, 0x1f, R21 ;  /* 0x0000001fff047819 */ /* 0x000fe40000011415 */
[----:B------:R-:W0:Y:S02]  /*1190*/  SYNCS.PHASECHK.TRANS64.TRYWAIT P0, [R17+URZ+0x31600], R12 ;  /* 0x0316000c110075a7 */ /* 0x000e24000800017f */
[----:B------:R-:W-:-:S02]  /*11a0*/  LEA.HI R6, R4, R21, RZ, 0x7 ;  /* 0x0000001504067211 */ /* 0x000fc400078f38ff */
[CC--:B------:R-:W-:Y:S02]  /*11b0*/  LEA.HI R10, R4.reuse, R21.reuse, RZ, 0x5 ;  /* 0x00000015040a7211 */ /* 0x0c0fe400078f28ff */
[----:B------:R-:W-:Y:S02]  /*11c0*/  SHF.R.S32.HI R7, RZ, 0x7, R6 ;  /* 0x00000007ff077819 */ /* 0x000fe40000011406 */
[----:B------:R-:W-:-:S03]  /*11d0*/  LEA.HI R4, R4, R21, RZ, 0x4 ;  /* 0x0000001504047211 */ /* 0x000fc600078f20ff */
[----:B------:R1:W2:Y:S02]  /*11e0*/  SHFL.IDX PT, R8, R7, RZ, 0x1f ;  /* 0x00001fff07087589 */ /* 0x0002a400000e0000 */
[----:B012---:R-:W-:Y:S05]  /*11f0*/  @P0 BRA `(.L_x_486) ;  /* 0x0000000000080947 */ /* 0x007fea0003800000 */
[----:B------:R-:W0:Y:S02]  /*1200*/  SYNCS.PHASECHK.TRANS64.TRYWAIT P0, [R17+URZ+0x31600], R12 ;  /* 0x0316000c110075a7 */ /* 0x000e24000800017f */
[----:B0-----:R-:W-:Y:S05]  /*1210*/  @!P0 BRA `(.L_x_487) ;  /* 0x000000e8003c8947 */ /* 0x001fea0003800000 */
.L_x_486:
[----:B------:R-:W2:Y:S01]  /*1220*/  LDL R11, [R1] ;  /* 0x00000000010b7983 */ /* 0x000ea20000100800 */
[----:B------:R-:W-:Y:S01]  /*1230*/  LOP3.LUT R6, R6, 0xffffff80, RZ, 0xc0, !PT ;  /* 0xffffff8006067812 */ /* 0x000fe200078ec0ff */
[----:B------:R-:W1:Y:S01]  /*1240*/  S2UR UR4, SR_CTAID.Y ;  /* 0x00000000000479c3 */ /* 0x000e620000002600 */
[----:B------:R-:W-:Y:S01]  /*1250*/  LOP3.LUT R4, R4, 0xffffff0, RZ, 0xc0, !PT ;  /* 0x0ffffff004047812 */ /* 0x000fe200078ec0ff */
[----:B------:R-:W-:Y:S01]  /*1260*/  IMAD R20, R2, -0x50, RZ ;  /* 0xffffffb002147824 */ /* 0x000fe200078e02ff */
[----:B0-----:R-:W-:Y:S01]  /*1270*/  SHF.R.S32.HI R12, RZ, 0x5, R10 ;  /* 0x00000005ff0c7819 */ /* 0x001fe2000001140a */
[----:B------:R-:W-:Y:S01]  /*1280*/  IMAD.IADD R230, R0, 0x1, -R5 ;  /* 0x0000000100e67824 */ /* 0x000fe200078e0a05 */
[----:B------:R-:W-:Y:S01]  /*1290*/  SEL R229, R234, RZ, !P1 ;  /* 0x000000ffeae57207 */ /* 0x000fe20004800000 */
[----:B------:R-:W-:Y:S01]  /*12a0*/  IMAD.IADD R4, R21, 0x1, -R4 ;  /* 0x0000000115047824 */ /* 0x000fe200078e0a04 */
[----:B------:R-:W-:Y:S01]  /*12b0*/  CS2R R134, SRZ ;  /* 0x0000000000867805 */ /* 0x000fe2000001ff00 */
[----:B------:R-:W0:Y:S01]  /*12c0*/  LDC.64 R18, c[0x0][0x2d8] ;  /* 0x0000b600ff127b82 */ /* 0x000e220000000a00 */
[----:B------:R-:W-:Y:S01]  /*12d0*/  IMAD.IADD R232, R20, 0x1, R0 ;  /* 0x0000000114e87824 */ /* 0x000fe200078e0200 */
[----:B------:R-:W-:Y:S01]  /*12e0*/  CS2R R132, SRZ ;  /* 0x0000000000847805 */ /* 0x000fe2000001ff00 */
[----:B------:R-:W-:Y:S01]  /*12f0*/  IMAD R16, R7, 0x40, R4 ;  /* 0x0000004007107824 */ /* 0x000fe200078e0204 */
[----:B------:R-:W-:Y:S01]  /*1300*/  LEA.HI R4, R8, R8, RZ, 0x1 ;  /* 0x0000000808047211 */ /* 0x000fe200078f08ff */
        /* <DEDUP_REMOVED lines=11> */
[----:B-1----:R-:W-:Y:S01]  /*13c0*/  USHF.R.S32.HI UR5, URZ, 0x1f, UR4 ;  /* 0x0000001f3f057899 */ /* 0x002fe20008011404 */
        /* <DEDUP_REMOVED lines=68> */
[----:B------:R-:W-:Y:S01]  /*1810*/  UMOV UR60, URZ ;  /* 0x0000003f003c7c82 */ /* 0x000fe20008000000 */
[----:B--2---:R-:W-:-:S02]  /*1820*/  R2UR UR6, R11 ;  /* 0x000000000b0672ca */ /* 0x004fc400000e0000 */
[----:B------:R-:W-:Y:S01]  /*1830*/  SHF.R.S32.HI R11, RZ, 0x1f, R10 ;  /* 0x0000001fff0b7819 */ /* 0x000fe2000001140a */
[----:B------:R-:W-:Y:S01]  /*1840*/  IMAD.IADD R10, R21, 0x1, -R6 ;  /* 0x00000001150a7824 */ /* 0x000fe200078e0a06 */
[----:B------:R-:W-:Y:S02]  /*1850*/  LEA.HI R6, R7, R7, RZ, 0x1 ;  /* 0x0000000707067211 */ /* 0x000fe400078f08ff */
[----:B------:R-:W-:Y:S02]  /*1860*/  LEA.HI R11, R11, R12, RZ, 0x2 ;  /* 0x0000000c0b0b7211 */ /* 0x000fe400078f10ff */
[----:B------:R-:W-:Y:S02]  /*1870*/  LOP3.LUT R6, R6, 0x1ffffffe, RZ, 0xc0, !PT ;  /* 0x1ffffffe06067812 */ /* 0x000fe400078ec0ff */
[----:B------:R-:W-:Y:S02]  /*1880*/  LOP3.LUT R13, R11, 0xfffffc, RZ, 0xc0, !PT ;  /* 0x00fffffc0b0d7812 */ /* 0x000fe400078ec0ff */
[----:B------:R-:W-:Y:S01]  /*1890*/  SHF.R.S32.HI R11, RZ, 0x1f, R10 ;  /* 0x0000001fff0b7819 */ /* 0x000fe2000001140a */
[----:B------:R-:W-:-:S02]  /*18a0*/  IMAD.IADD R14, R7, 0x1, -R6 ;  /* 0x00000001070e7824 */ /* 0x000fc400078e0a06 */
[----:B------:R-:W-:Y:S01]  /*18b0*/  IMAD R6, R7, 0x800, R10 ;  /* 0x0000080007067824 */ /* 0x000fe200078e020a */
[----:B------:R-:W-:Y:S01]  /*18c0*/  LOP3.LUT R7, R4, 0xfffffffe, RZ, 0xc0, !PT ;  /* 0xfffffffe04077812 */ /* 0x000fe200078ec0ff */
[----:B------:R-:W-:Y:S02]  /*18d0*/  IMAD.IADD R13, R12, 0x1, -R13 ;  /* 0x000000010c0d7824 */ /* 0x000fe400078e0a0d */
[----:B------:R-:W-:Y:S02]  /*18e0*/  IMAD.SHL.U32 R6, R6, 0x4, RZ ;  /* 0x0000000406067824 */ /* 0x000fe400078e00ff */
[----:B------:R-:W-:Y:S01]  /*18f0*/  IMAD.IADD R4, R8, 0x1, -R7 ;  /* 0x0000000108047824 */ /* 0x000fe200078e0a07 */
[----:B------:R-:W-:Y:S01]  /*1900*/  LEA.HI R7, R11, R10, RZ, 0x2 ;  /* 0x0000000a0b077211 */ /* 0x000fe200078f10ff */
[----:B------:R-:W-:Y:S01]  /*1910*/  IMAD R16, R13, 0x10, R16 ;  /* 0x000000100d107824 */ /* 0x000fe200078e0210 */
[----:B------:R-:W-:Y:S02]  /*1920*/  SHF.R.S32.HI R12, RZ, 0x1f, R6 ;  /* 0x0000001fff0c7819 */ /* 0x000fe40000011406 */
[----:B------:R-:W-:Y:S01]  /*1930*/  IADD3 R6, P0, R6, R3, RZ ;  /* 0x0000000306067210 */ /* 0x000fe20007f1e0ff */
[----:B------:R-:W-:Y:S01]  /*1940*/  IMAD.SHL.U32 R0, R16, 0x8, RZ ;  /* 0x0000000810007824 */ /* 0x000fe200078e00ff */
[----:B------:R-:W-:-:S02]  /*1950*/  SHF.R.S32.HI R8, RZ, 0x2, R7 ;  /* 0x00000002ff087819 */ /* 0x000fc40000011407 */
[----:B------:R-:W-:Y:S01]  /*1960*/  SHF.R.S32.HI R13, RZ, 0x1f, R7 ;  /* 0x0000001fff0d7819 */ /* 0x000fe20000011407 */
[----:B------:R-:W-:Y:S01]  /*1970*/  IMAD R0, R0, 0x2, R17 ;  /* 0x0000000200007824 */ /* 0x000fe200078e0211 */
[----:B------:R-:W-:Y:S02]  /*1980*/  LOP3.LUT R15, R7, 0x7ffffffc, RZ, 0xc0, !PT ;  /* 0x7ffffffc070f7812 */ /* 0x000fe400078ec0ff */
[----:B------:R-:W-:Y:S02]  /*1990*/  LEA.HI.X.SX32 R7, R3, R12, 0x1, P0 ;  /* 0x0000000c03077211 */ /* 0x000fe400000f0eff */
[----:B------:R-:W-:Y:S01]  /*19a0*/  LEA.HI R13, R13, R8, RZ, 0x3 ;  /* 0x000000080d0d7211 */ /* 0x000fe200078f18ff */
[----:B------:R-:W-:Y:S01]  /*19b0*/  IMAD.IADD R15, R10, 0x1, -R15 ;  /* 0x000000010a0f7824 */ /* 0x000fe200078e0a0f */
[----:B------:R-:W-:Y:S01]  /*19c0*/  SHF.R.S32.HI R3, RZ, 0x1f, R234 ;  /* 0x0000001fff037819 */ /* 0x000fe200000114ea */
[----:B0-----:R-:W-:Y:S01]  /*19d0*/  IMAD.WIDE.U32 R6, R18, UR4, R6 ;  /* 0x0000000412067c25 */ /* 0x001fe2000f8e0006 */
[----:B------:R-:W-:-:S02]  /*19e0*/  LEA.HI R11, R11, R10, RZ, 0x5 ;  /* 0x0000000a0b0b7211 */ /* 0x000fc400078f28ff */
[----:B------:R-:W-:Y:S01]  /*19f0*/  LOP3.LUT R13, R13, 0xfffffff8, RZ, 0xc0, !PT ;  /* 0xfffffff80d0d7812 */ /* 0x000fe200078ec0ff */
[----:B------:R-:W-:Y:S01]  /*1a00*/  IMAD R10, R18, UR5, RZ ;  /* 0x00000005120a7c24 */ /* 0x000fe2000f8e02ff */
[----:B------:R-:W-:Y:S01]  /*1a10*/  SEL R3, R3, RZ, !P1 ;  /* 0x000000ff03037207 */ /* 0x000fe20004800000 */
[----:B------:R-:W-:Y:S01]  /*1a20*/  IMAD R14, R14, 0x4, R15 ;  /* 0x000000040e0e7824 */ /* 0x000fe200078e020f */
[----:B------:R-:W-:Y:S01]  /*1a30*/  SHF.R.S32.HI R11, RZ, 0x5, R11 ;  /* 0x00000005ff0b7819 */ /* 0x000fe2000001140b */
[----:B------:R-:W-:Y:S01]  /*1a40*/  IMAD R19, R19, UR4, R10 ;  /* 0x0000000413137c24 */ /* 0x000fe2000f8e020a */
[----:B------:R-:W-:Y:S01]  /*1a50*/  ULDC.64 UR4, c[0x0][0x2e0] ;  /* 0x0000b80000047ab9 */ /* 0x000fe20000000a00 */
[----:B------:R-:W-:Y:S02]  /*1a60*/  IMAD.IADD R18, R8, 0x1, -R13 ;  /* 0x0000000108127824 */ /* 0x000fe400078e0a0d */
[----:B------:R-:W-:Y:S02]  /*1a70*/  IMAD R8, R3, UR4, RZ ;  /* 0x0000000403087c24 */ /* 0x000fe4000f8e02ff */
[----:B------:R-:W-:-:S02]  /*1a80*/  IMAD.IADD R7, R7, 0x1, R19 ;  /* 0x0000000107077824 */ /* 0x000fc400078e0213 */
[C---:B------:R-:W-:Y:S02]  /*1a90*/  IMAD R235, R229.reuse, UR5, R8 ;  /* 0x00000005e5eb7c24 */ /* 0x040fe4000f8e0208 */
[----:B------:R-:W-:Y:S01]  /*1aa0*/  IMAD.WIDE.U32 R228, R229, UR4, R6 ;  /* 0x00000004e5e47c25 */ /* 0x000fe2000f8e0006 */
[----:B------:R-:W-:Y:S01]  /*1ab0*/  ULOP3.LUT UR4, UR6, 0x1, URZ, 0xfc, !UPT ;  /* 0x0000000106047892 */ /* 0x000fe2000f8efc3f */
[----:B------:R-:W-:Y:S02]  /*1ac0*/  IADD3 R6, -R5, 0x1, R232 ;  /* 0x0000000105067810 */ /* 0x000fe40007ffe1e8 */
[----:B------:R-:W-:Y:S02]  /*1ad0*/  IMAD.SHL.U32 R233, R14, 0x2, RZ ;  /* 0x000000020ee97824 */ /* 0x000fe400078e00ff */
[----:B------:R-:W-:Y:S02]  /*1ae0*/  IMAD R18, R11, 0x10, R18 ;  /* 0x000000100b127824 */ /* 0x000fe400078e0212 */
[----:B------:R-:W-:-:S02]  /*1af0*/  IMAD.IADD R232, R232, 0x1, -R233 ;  /* 0x00000001e8e87824 */ /* 0x000fc400078e0ae9 */
[----:B------:R-:W-:Y:S02]  /*1b00*/  IMAD.IADD R231, R6, 0x1, -R233 ;  /* 0x0000000106e77824 */ /* 0x000fe400078e0ae9 */
[----:B------:R-:W-:Y:S02]  /*1b10*/  IMAD.MOV.U32 R3, RZ, RZ, R9 ;  /* 0x000000ffff037224 */ /* 0x000fe400078e0009 */
[----:B------:R-:W-:Y:S02]  /*1b20*/  IMAD.MOV.U32 R19, RZ, RZ, RZ ;  /* 0x000000ffff137224 */ /* 0x000fe400078e00ff */
[----:B------:R-:W-:Y:S02]  /*1b30*/  IMAD.U32 R236, RZ, RZ, UR4 ;  /* 0x00000004ffec7e24 */ /* 0x000fe4000f8e00ff */
[----:B------:R-:W-:Y:S02]  /*1b40*/  IMAD.IADD R233, R20, 0x1, -R233 ;  /* 0x0000000114e97824 */ /* 0x000fe400078e0ae9 */
[----:B------:R-:W-:-:S07]  /*1b50*/  IMAD.IADD R235, R229, 0x1, R235 ;  /* 0x00000001e5eb7824 */ /* 0x000fce00078e02eb */
.L_x_506:
[----:B------:R-:W-:-:S13]  /*1b60*/  R2UR UR4, R236 ;  /* 0x00000000ec0472ca */ /* 0x000fda00000e0000 */
[----:B------:R-:W-:-:S06]  /*1b70*/  UISETP.NE.AND UP0, UPT, UR4, 0x3, UPT ;  /* 0x000000030400788c */ /* 0x000fcc000bf05270 */
[----:B------:R-:W-:-:S13]  /*1b80*/  PLOP3.LUT P0, PT, PT, PT, UP0, 0x40, 0x0 ;  /* 0x000000000000781c */ /* 0x000fda0003f0e808 */
[----:B0-----:R-:W-:Y:S05]  /*1b90*/  @P0 BRA `(.L_x_488) ;  /* 0x0000000000040947 */ /* 0x001fea0003800000 */
[----:B------:R-:W-:Y:S01]  /*1ba0*/  BPT.TRAP 0x1 ;  /* 0x000000040000795c */ /* 0x000fe20000300000 */
.L_x_488:
[----:B------:R-:W-:Y:S01]  /*1bb0*/  PLOP3.LUT P1, PT, PT, PT, UP0, 0x40, 0x0 ;  /* 0x000000000000781c */ /* 0x000fe20003f2e808 */
[----:B------:R-:W-:Y:S01]  /*1bc0*/  IMAD R16, R2, 0x8, R17 ;  /* 0x0000000802107824 */ /* 0x000fe200078e0211 */
[----:B------:R-:W-:-:S04]  /*1bd0*/  SHF.L.U32 R9, R19, 0x1f, RZ ;  /* 0x0000001f13097819 */ /* 0x000fc800000006ff */
[----:B------:R0:W1:Y:S07]  /*1be0*/  SYNCS.PHASECHK.TRANS64.TRYWAIT P0, [R16+URZ+0x31610], R9 ;  /* 0x03161009100075a7 */ /* 0x00006e000800017f */
[----:B------:R-:W-:Y:S05]  /*1bf0*/  @P1 BRA `(.L_x_489) ;  /* 0x0000000000041947 */ /* 0x000fea0003800000 */
[----:B------:R-:W-:Y:S01]  /*1c00*/  BPT.TRAP 0x1 ;  /* 0x000000040000795c */ /* 0x000fe20000300000 */
.L_x_489:
        /* <DEDUP_REMOVED lines=11> */
.L_x_490:
[----:B------:R-:W-:Y:S01]  /*1cc0*/  IMAD R6, R2, 0x800, R11 ;  /* 0x0000080002067824 */ /* 0x000fe200078e020b */
[C---:B------:R-:W-:Y:S01]  /*1cd0*/  R2UR UR6, R5.reuse ;  /* 0x00000000050672ca */ /* 0x040fe200000e0000 */
[C---:B------:R-:W-:Y:S01]  /*1ce0*/  VIADD R8, R5.reuse, 0x80 ;  /* 0x0000008005087836 */ /* 0x040fe20000000000 */
[----:B------:R-:W-:Y:S01]  /*1cf0*/  WARPGROUP.ARRIVE ;  /* 0x00000000000079c5 */ /* 0x000fe20000000000 */
[C---:B01----:R-:W-:Y:S01]  /*1d00*/  VIADD R9, R5.reuse, 0x100 ;  /* 0x0000010005097836 */ /* 0x043fe20000000000 */
        /* <DEDUP_REMOVED lines=417> */
[----:B------:R0:W1:Y:S04]  /*3720*/  LDS R6, [R8+0x2c100] ;  /* 0x02c1000008067984 */ /* 0x0000680000000800 */
[----:B------:R0:W2:Y:S01]  /*3730*/  LDS R5, [R8+0x2c120] ;  /* 0x02c1200008057984 */ /* 0x0000a20000000800 */
        /* <DEDUP_REMOVED lines=13> */
[----:B0-----:R-:W-:Y:S05]  /*3810*/  @P0 BRA `(.L_x_492) ;  /* 0x0000000000040947 */ /* 0x001fea0003800000 */
[----:B------:R-:W-:Y:S01]  /*3820*/  BPT.TRAP 0x1 ;  /* 0x000000040000795c */ /* 0x000fe20000300000 */
.L_x_492:
[----:B------:R-:W-:Y:S01]  /*3830*/  PLOP3.LUT P1, PT, PT, PT, UP0, 0x40, 0x0 ;  /* 0x000000000000781c */ /* 0x000fe20003f2e808 */
[----:B------:R-:W-:-:S05]  /*3840*/  IMAD.U32 R10, RZ, RZ, UR60 ;  /* 0x0000003cff0a7e24 */ /* 0x000fca000f8e00ff */
[----:B------:R-:W-:-:S04]  /*3850*/  SHF.L.U32 R10, R10, 0x1f, RZ ;  /* 0x0000001f0a0a7819 */ /* 0x000fc800000006ff */
[----:B------:R0:W3:Y:S03]  /*3860*/  SYNCS.PHASECHK.TRANS64.TRYWAIT P0, [R17+URZ+0x31630], R10 ;  /* 0x0316300a110075a7 */ /* 0x0000e6000800017f */
[----:B------:R-:W-:Y:S05]  /*3870*/  @P1 BRA `(.L_x_493) ;  /* 0x0000000000041947 */ /* 0x000fea0003800000 */
[----:B------:R-:W-:Y:S01]  /*3880*/  BPT.TRAP 0x1 ;  /* 0x000000040000795c */ /* 0x000fe20000300000 */
.L_x_493:
        /* <DEDUP_REMOVED lines=11> */
.L_x_494:
        /* <DEDUP_REMOVED lines=420> */
[----:B------:R-:W-:Y:S01]  /*5380*/  UMOV UR7, 0x40000000 ;  /* 0x4000000000077882 */ /* 0x000fe20000000000 */
[----:B------:R-:W-:Y:S01]  /*5390*/  ULDC UR8, c[0x0][0x75c] ;  /* 0x0001d70000087ab9 */ /* 0x000fe20000000800 */
[----:B------:R-:W-:Y:S01]  /*53a0*/  HGMMA.64x8x16.F32 R48, gdesc[UR4], R48 ;  /* 0x00000000043079f0 */ /* 0x000fe20008700830 */
[----:B------:R-:W-:Y:S01]  /*53b0*/  UMOV UR6, UR9 ;  /* 0x0000000900067c82 */ /* 0x000fe20008000000 */
[----:B------:R-:W-:Y:S02]  /*53c0*/  UMOV UR7, 0x40000000 ;  /* 0x4000000000077882 */ /* 0x000fe40000000000 */
[----:B------:R-:W-:Y:S02]  /*53d0*/  HGMMA.64x8x16.F32 R52, gdesc[UR4], R52 ;  /* 0x00000000043479f0 */ /* 0x000fe40008700834 */
[----:B------:R-:W-:Y:S01]  /*53e0*/  UMOV UR6, UR10 ;  /* 0x0000000a00067c82 */ /* 0x000fe20008000000 */
[----:B------:R-:W-:-:S02]  /*53f0*/  UMOV UR7, 0x40000000 ;  /* 0x4000000000077882 */ /* 0x000fc40000000000 */
[----:B------:R-:W-:Y:S01]  /*5400*/  HGMMA.64x8x16.F32 R216, gdesc[UR4], R216 ;  /* 0x0000000004d879f0 */ /* 0x000fe200087008d8 */
[----:B------:R-:W-:Y:S01]  /*5410*/  UMOV UR6, UR11 ;  /* 0x0000000b00067c82 */ /* 0x000fe20008000000 */
[----:B------:R-:W-:Y:S02]  /*5420*/  UMOV UR7, 0x40000000 ;  /* 0x4000000000077882 */ /* 0x000fe40000000000 */
[----:B------:R-:W-:Y:S01]  /*5430*/  HGMMA.64x8x16.F32 R220, gdesc[UR4], R220, gsb0 ;  /* 0x0000000004dc79f0 */ /* 0x000fe200080008dc */
[----:B------:R-:W-:Y:S01]  /*5440*/  ULDC UR6, c[0x0][0x750] ;  /* 0x0001d40000067ab9 */ /* 0x000fe20000000800 */
[----:B------:R-:W-:Y:S01]  /*5450*/  ULDC.64 UR4, c[0x0][0x748] ;  /* 0x0001d20000047ab9 */ /* 0x000fe20000000a00 */
[----:B------:R-:W-:Y:S01]  /*5460*/  UISETP.GE.AND UP1, UPT, UR6, 0x1, UPT ;  /* 0x000000010600788c */ /* 0x000fe2000bf26270 */
[----:B------:R-:W-:Y:S02]  /*5470*/  WARPGROUP.DEPBAR.LE gsb0, 0x1 ;  /* 0x00008000000079c5 */ /* 0x000fe40000010100 */
        /* <DEDUP_REMOVED lines=21> */
[----:B------:R-:W0:Y:S01]  /*55d0*/  MUFU.TANH R7, R7 ;  /* 0x0000000700077308 */ /* 0x000e220000002400 */
[----:B------:R-:W-:Y:S01]  /*55e0*/  ULOP3.LUT UR4, URZ, UR4, URZ, 0x33, !UPT ;  /* 0x000000043f047292 */ /* 0x000fe2000f8e333f */
[----:B------:R-:W-:-:S02]  /*55f0*/  VIADD R35, R231, UR5 ;  /* 0x00000005e7237c36 */ /* 0x000fc40008000000 */
[----:B------:R-:W-:-:S03]  /*5600*/  IMAD R31, R3, 0x40, R18 ;  /* 0x00000040031f7824 */ /* 0x000fc600078e0212 */
[----:B------:R-:W-:Y:S01]  /*5610*/  VIADD R32, R231, UR4 ;  /* 0x00000004e7207c36 */ /* 0x000fe20008000000 */
[----:B------:R-:W3:Y:S01]  /*5620*/  MUFU.TANH R8, R8 ;  /* 0x0000000800087308 */ /* 0x000ee20000002400 */
[C---:B------:R-:W-:Y:S02]  /*5630*/  VIADDMNMX R225, R31.reuse, R35, R232, PT ;  /* 0x000000231fe17246 */ /* 0x040fe400038001e8 */
[----:B------:R-:W-:-:S05]  /*5640*/  IMAD.IADD R37, R31, 0x1, R32 ;  /* 0x000000011f257824 */ /* 0x000fca00078e0220 */
[----:B------:R-:W4:Y:S08]  /*5650*/  MUFU.TANH R9, R9 ;  /* 0x0000000900097308 */ /* 0x000f300000002400 */
[----:B------:R-:W0:Y:S08]  /*5660*/  MUFU.TANH R10, R10 ;  /* 0x0000000a000a7308 */ /* 0x000e300000002400 */
        /* <DEDUP_REMOVED lines=15> */
[----:B------:R-:W0:Y:S01]  /*5760*/  MUFU.TANH R33, R33 ;  /* 0x0000002100217308 */ /* 0x000e220000002400 */
[----:B---34-:R-:W-:Y:S05]  /*5770*/  @!P1 BRA `(.L_x_496) ;  /* 0x00000000005c9947 */ /* 0x018fea0003800000 */
[----:B------:R-:W-:Y:S01]  /*5780*/  IMAD.IADD R30, R230, 0x1, R31 ;  /* 0x00000001e61e7824 */ /* 0x000fe200078e021f */
[----:B------:R-:W-:Y:S04]  /*5790*/  BSSY B1, `(.L_x_497) ;  /* 0x0000012000017945 */ /* 0x000fe80003800000 */
        /* <DEDUP_REMOVED lines=11> */
.L_x_498:
[----:B------:R-:W-:-:S06]  /*5850*/  UISETP.NE.AND UP1, UPT, UR6, 0x1, UPT ;  /* 0x000000010600788c */ /* 0x000fcc000bf25270 */
[----:B------:R-:W-:-:S05]  /*5860*/  PLOP3.LUT P0, PT, PT, PT, UP1, 0x80, 0x0 ;  /* 0x000000000000781c */ /* 0x000fca0003f0f018 */
[----:B------:R-:W-:-:S08]  /*5870*/  @UP1 ULDC UR4, c[0x0][0x754] ;  /* 0x0001d50000041ab9 */ /* 0x000fd00000000800 */
[----:B------:R-:W-:Y:S01]  /*5880*/  @P0 IMAD.HI.U32 R34, R30, UR4, RZ ;  /* 0x000000041e220c27 */ /* 0x000fe2000f8e00ff */
[----:B------:R-:W-:-:S04]  /*5890*/  @UP1 ULDC UR4, c[0x0][0x758] ;  /* 0x0001d60000041ab9 */ /* 0x000fc80000000800 */
[----:B------:R-:W-:-:S07]  /*58a0*/  @P0 SHF.R.U32.HI R30, RZ, UR4, R34 ;  /* 0x00000004ff1e0c19 */ /* 0x000fce0008011622 */
.L_x_499:
[----:B------:R-:W-:Y:S05]  /*58b0*/  BSYNC B1 ;  /* 0x0000000000017941 */ /* 0x000fea0003800000 */
.L_x_497:
[----:B------:R-:W-:-:S05]  /*58c0*/  IMAD R30, R30, UR6, R233 ;  /* 0x000000061e1e7c24 */ /* 0x000fca000f8e02e9 */
[----:B------:R-:W-:Y:S02]  /*58d0*/  VIMNMX R37, R37, R30, !PT ;  /* 0x0000001e25257248 */ /* 0x000fe40007fe0100 */
[----:B------:R-:W-:-:S07]  /*58e0*/  VIADDMNMX R225, R30, UR6, R225, PT ;  /* 0x000000061ee17c46 */ /* 0x000fce000b8001e1 */
.L_x_496:
[----:B------:R-:W-:-:S04]  /*58f0*/  VIADD R39, R31, 0x8 ;  /* 0x000000081f277836 */ /* 0x000fc80000000000 */
[----:B------:R-:W-:Y:S01]  /*5900*/  IMAD.IADD R31, R32, 0x1, R39 ;  /* 0x00000001201f7824 */ /* 0x000fe200078e0227 */
[----:B------:R-:W-:Y:S01]  /*5910*/  VIADDMNMX R224, R39, R35, R232, PT ;  /* 0x0000002327e07246 */ /* 0x000fe200038001e8 */
[----:B------:R-:W-:Y:S06]  /*5920*/  @!P1 BRA `(.L_x_500) ;  /* 0x00000000005c9947 */ /* 0x000fec0003800000 */
        /* <DEDUP_REMOVED lines=13> */
.L_x_502:
[----:B------:R-:W-:-:S06]  /*5a00*/  UISETP.NE.AND UP1, UPT, UR6, 0x1, UPT ;  /* 0x000000010600788c */ /* 0x000fcc000bf25270 */
[----:B------:R-:W-:-:S05]  /*5a10*/  PLOP3.LUT P0, PT, PT, PT, UP1, 0x80, 0x0 ;  /* 0x000000000000781c */ /* 0x000fca0003f0f018 */
[----:B------:R-:W-:-:S08]  /*5a20*/  @UP1 ULDC UR4, c[0x0][0x754] ;  /* 0x0001d50000041ab9 */ /* 0x000fd00000000800 */
[----:B------:R-:W-:Y:S01]  /*5a30*/  @P0 IMAD.HI.U32 R32, R30, UR4, RZ ;  /* 0x000000041e200c27 */ /* 0x000fe2000f8e00ff */
[----:B------:R-:W-:-:S04]  /*5a40*/  @UP1 ULDC UR4, c[0x0][0x758] ;  /* 0x0001d60000041ab9 */ /* 0x000fc80000000800 */
[----:B------:R-:W-:-:S07]  /*5a50*/  @P0 SHF.R.U32.HI R30, RZ, UR4, R32 ;  /* 0x00000004ff1e0c19 */ /* 0x000fce0008011620 */
.L_x_503:
[----:B------:R-:W-:Y:S05]  /*5a60*/  BSYNC B1 ;  /* 0x0000000000017941 */ /* 0x000fea0003800000 */
.L_x_501:
[----:B------:R-:W-:-:S05]  /*5a70*/  IMAD R30, R30, UR6, R233 ;  /* 0x000000061e1e7c24 */ /* 0x000fca000f8e02e9 */
[----:B------:R-:W-:Y:S02]  /*5a80*/  VIMNMX R31, R31, R30, !PT ;  /* 0x0000001e1f1f7248 */ /* 0x000fe40007fe0100 */
[----:B------:R-:W-:-:S07]  /*5a90*/  VIADDMNMX R224, R30, UR6, R224, PT ;  /* 0x000000061ee07c46 */ /* 0x000fce000b8001e0 */
.L_x_500:
[----:B------:R-:W3:Y:S01]  /*5aa0*/  S2R R227, SR_CTAID.X ;  /* 0x0000000000e37919 */ /* 0x000ee20000002500 */
[----:B------:R-:W-:Y:S01]  /*5ab0*/  LOP3.LUT R42, R42, 0xffffffef, RZ, 0xc0, !PT ;  /* 0xffffffef2a2a7812 */ /* 0x000fe200078ec0ff */
        /* <DEDUP_REMOVED lines=26> */
[----:B---3--:R-:W-:-:S05]  /*5c60*/  IMAD R227, R227, -0x50, RZ ;  /* 0xffffffb0e3e37824 */ /* 0x008fca00078e02ff */
        /* <DEDUP_REMOVED lines=12> */
[----:B0-----:R-:W-:Y:S01]  /*5d30*/  FSEL R41, R11, -INF , !P3 ;  /* 0xff8000000b297808 */ /* 0x001fe20005800000 */
[--C-:B-1----:R-:W-:Y:S01]  /*5d40*/  FFMA.FTZ R30, R30, UR4, -R6.reuse ;  /* 0x000000041e1e7c23 */ /* 0x102fe20008010806 */
        /* <DEDUP_REMOVED lines=9> */
[----:B------:R-:W-:Y:S01]  /*5de0*/  ISETP.LT.OR P4, PT, R225, 0x12, P4 ;  /* 0x00000012e100780c */ /* 0x000fe20002781670 */
[----:B------:R-:W-:Y:S01]  /*5df0*/  FFMA.FTZ R13, -R13, R13, 1 ;  /* 0x3f8000000d0d7423 */ /* 0x000fe2000001010d */
[----:B------:R-:W-:Y:S01]  /*5e00*/  ISETP.GT.AND P2, PT, R37, 0x21, !P0 ;  /* 0x000000212500780c */ /* 0x000fe20004744270 */
[----:B--2---:R-:W-:Y:S01]  /*5e10*/  FFMA.FTZ R226, R226, UR4, -R5 ;  /* 0x00000004e2e27c23 */ /* 0x004fe20008010805 */
[----:B------:R-:W-:-:S02]  /*5e20*/  ISETP.LT.OR P3, PT, R225, 0x21, P3 ;  /* 0x00000021e100780c */ /* 0x000fc40001f61670 */
[----:B------:R-:W-:Y:S02]  /*5e30*/  ISETP.GE.AND P5, PT, R227, 0x31, PT ;  /* 0x00000031e300780c */ /* 0x000fe40003fa6270 */
[----:B------:R-:W-:Y:S01]  /*5e40*/  FSEL R35, R12, -INF , !P4 ;  /* 0xff8000000c237808 */ /* 0x000fe20006000000 */
[----:B------:R-:W-:Y:S01]  /*5e50*/  MUFU.EX2 R226, R226 ;  /* 0x000000e200e27308 */ /* 0x000fe20000000800 */
[----:B------:R-:W-:Y:S02]  /*5e60*/  ISETP.LT.OR P2, PT, R225, 0x22, P2 ;  /* 0x00000022e100780c */ /* 0x000fe40001741670 */
[C---:B------:R-:W-:Y:S01]  /*5e70*/  FSEL R34, R15.reuse, -INF , !P3 ;  /* 0xff8000000f227808 */ /* 0x040fe20005800000 */
[----:B------:R-:W-:Y:S01]  /*5e80*/  FFMA.FTZ R15, -R15, R15, 1 ;  /* 0x3f8000000f0f7423 */ /* 0x000fe2000001010f */
[----:B------:R-:W-:Y:S02]  /*5e90*/  ISETP.GE.AND P4, PT, R227, 0x32, PT ;  /* 0x00000032e300780c */ /* 0x000fe40003f86270 */
[----:B------:R-:W-:Y:S01]  /*5ea0*/  ISETP.GT.AND P3, PT, R37, 0x30, !P5 ;  /* 0x000000302500780c */ /* 0x000fe20006f64270 */
[----:B------:R-:W-:Y:S01]  /*5eb0*/  FFMA.FTZ R34, R34, UR4, -R6 ;  /* 0x0000000422227c23 */ /* 0x000fe20008010806 */
[----:B------:R-:W-:-:S02]  /*5ec0*/  FSEL R36, R20, -INF , !P2 ;  /* 0xff80000014247808 */ /* 0x000fc40005000000 */
[----:B------:R-:W-:Y:S02]  /*5ed0*/  ISETP.GT.AND P2, PT, R37, 0x31, !P4 ;  /* 0x000000312500780c */ /* 0x000fe40006744270 */
[C---:B------:R-:W-:Y:S02]  /*5ee0*/  ISETP.LT.OR P3, PT, R225.reuse, 0x31, P3 ;  /* 0x00000031e100780c */ /* 0x040fe40001f61670 */
[----:B------:R-:W-:Y:S02]  /*5ef0*/  ISETP.LT.OR P2, PT, R225, 0x32, P2 ;  /* 0x00000032e100780c */ /* 0x000fe40001741670 */
[----:B------:R-:W-:Y:S02]  /*5f00*/  FSEL R39, R23, -INF , !P3 ;  /* 0xff80000017277808 */ /* 0x000fe40005800000 */
[----:B------:R-:W-:Y:S02]  /*5f10*/  ISETP.GE.AND P3, PT, R227, 0x41, PT ;  /* 0x00000041e300780c */ /* 0x000fe40003f66270 */
[----:B------:R-:W-:-:S02]  /*5f20*/  FSEL R38, R24, -INF , !P2 ;  /* 0xff80000018267808 */ /* 0x000fc40005000000 */
[----:B------:R-:W-:Y:S02]  /*5f30*/  ISETP.GT.AND P2, PT, R37, 0x40, !P3 ;  /* 0x000000402500780c */ /* 0x000fe40005f44270 */
[----:B------:R-:W-:Y:S02]  /*5f40*/  ISETP.GE.AND P6, PT, R227, 0x1, PT ;  /* 0x00000001e300780c */ /* 0x000fe40003fc6270 */
[----:B------:R-:W-:Y:S02]  /*5f50*/  ISETP.LT.OR P2, PT, R225, 0x41, P2 ;  /* 0x00000041e100780c */ /* 0x000fe40001741670 */
[----:B------:R-:W-:Y:S02]  /*5f60*/  @P1 LOP3.LUT R42, R42, 0x10, RZ, 0xfc, !PT ;  /* 0x000000102a2a1812 */ /* 0x000fe400078efcff */
[----:B------:R-:W-:Y:S02]  /*5f70*/  FSEL R32, R27, -INF , !P2 ;  /* 0xff8000001b207808 */ /* 0x000fe40005000000 */
[----:B------:R-:W-:-:S02]  /*5f80*/  ISETP.GT.AND P2, PT, R37, RZ, !P6 ;  /* 0x000000ff2500720c */ /* 0x000fc40007744270 */
[----:B------:R-:W-:Y:S01]  /*5f90*/  ISETP.GT.AND P6, PT, R31, RZ, !P6 ;  /* 0x000000ff1f00720c */ /* 0x000fe200077c4270 */
[--C-:B------:R-:W-:Y:S01]  /*5fa0*/  FFMA.FTZ R32, R32, UR4, -R6.reuse ;  /* 0x0000000420207c23 */ /* 0x100fe20008010806 */
[----:B------:R-:W-:Y:S02]  /*5fb0*/  ISETP.LT.OR P2, PT, R225, 0x1, P2 ;  /* 0x00000001e100780c */ /* 0x000fe40001741670 */
[----:B------:R-:W-:Y:S02]  /*5fc0*/  ISETP.LT.OR P6, PT, R224, 0x1, P6 ;  /* 0x00000001e000780c */ /* 0x000fe400037c1670 */
[----:B------:R-:W-:Y:S02]  /*5fd0*/  FSEL R43, R7, -INF , !P2 ;  /* 0xff800000072b7808 */ /* 0x000fe40005000000 */
[----:B------:R-:W-:Y:S02]  /*5fe0*/  ISETP.GE.AND P2, PT, R227, 0x42, PT ;  /* 0x00000042e300780c */ /* 0x000fe40003f46270 */
[----:B------:R-:W-:Y:S01]  /*5ff0*/  ISETP.GT.AND P0, PT, R31, 0x21, !P0 ;  /* 0x000000211f00780c */ /* 0x000fe20004704270 */
[----:B------:R-:W-:Y:S01]  /*6000*/  FFMA.FTZ R43, R43, UR4, -R6 ;  /* 0x000000042b2b7c23 */ /* 0x000fe20008010806 */
[----:B------:R-:W-:-:S02]  /*6010*/  ISETP.GT.AND P1, PT, R37, 0x41, !P2 ;  /* 0x000000412500780c */ /* 0x000fc40005724270 */
[----:B------:R-:W-:Y:S02]  /*6020*/  ISETP.GT.AND P5, PT, R31, 0x30, !P5 ;  /* 0x000000301f00780c */ /* 0x000fe40006fa4270 */
[----:B------:R-:W-:Y:S01]  /*6030*/  ISETP.LT.OR P1, PT, R225, 0x42, P1 ;  /* 0x00000042e100780c */ /* 0x000fe20000f21670 */
[----:B------:R-:W-:Y:S01]  /*6040*/  MUFU.EX2 R43, R43 ;  /* 0x0000002b002b7308 */ /* 0x000fe20000000800 */
[C---:B------:R-:W-:Y:S01]  /*6050*/  FSEL R225, R9.reuse, -INF , !P6 ;  /* 0xff80000009e17808 */ /* 0x040fe20007000000 */
[----:B------:R-:W-:Y:S01]  /*6060*/  FFMA.FTZ R9, -R9, R9, 1 ;  /* 0x3f80000009097423 */ /* 0x000fe20000010109 */
[----:B------:R-:W-:Y:S01]  /*6070*/  ISETP.GE.AND P6, PT, R227, 0x12, PT ;  /* 0x00000012e300780c */ /* 0x000fe20003fc6270 */
[----:B------:R-:W-:Y:S01]  /*6080*/  IMAD R227, R18, 0x4, R17 ;  /* 0x0000000412e37824 */ /* 0x000fe200078e0211 */
[----:B------:R-:W-:Y:S01]  /*6090*/  FSEL R37, R28, -INF , !P1 ;  /* 0xff8000001c257808 */ /* 0x000fe20004800000 */
[----:B------:R-:W-:Y:S01]  /*60a0*/  FFMA.FTZ R225, R225, UR4, -R5 ;  /* 0x00000004e1e17c23 */ /* 0x000fe20008010805 */
[----:B------:R-:W-:-:S02]  /*60b0*/  LOP3.LUT P1, RZ, R42, 0x10, RZ, 0xc0, !PT ;  /* 0x000000102aff7812 */ /* 0x000fc4000782c0ff */
[----:B------:R-:W0:Y:S01]  /*60c0*/  LDS R42, [R227+0x2c300] ;  /* 0x02c30000e32a7984 */ /* 0x000e220000000800 */
[----:B------:R-:W-:Y:S01]  /*60d0*/  ISETP.GT.AND P6, PT, R31, 0x11, !P6 ;  /* 0x000000111f00780c */ /* 0x000fe200077c4270 */
[----:B------:R-:W-:Y:S01]  /*60e0*/  FFMA.FTZ R37, R37, UR4, -R6 ;  /* 0x0000000425257c23 */ /* 0x000fe20008010806 */
[C---:B------:R-:W-:Y:S01]  /*60f0*/  ISETP.GT.AND P1, PT, R31.reuse, 0x20, !P1 ;  /* 0x000000201f00780c */ /* 0x040fe20004f24270 */
[----:B------:R-:W1:Y:S01]  /*6100*/  MUFU.EX2 R225, R225 ;  /* 0x000000e100e17308 */ /* 0x000e620000000800 */
[C---:B------:R-:W-:Y:S02]  /*6110*/  ISETP.GT.AND P4, PT, R31.reuse, 0x31, !P4 ;  /* 0x000000311f00780c */ /* 0x040fe40006784270 */
[C---:B------:R-:W-:Y:S02]  /*6120*/  ISETP.GT.AND P3, PT, R31.reuse, 0x40, !P3 ;  /* 0x000000401f00780c */ /* 0x040fe40005f64270 */
[----:B------:R-:W-:Y:S02]  /*6130*/  ISETP.GT.AND P2, PT, R31, 0x41, !P2 ;  /* 0x000000411f00780c */ /* 0x000fe40005744270 */
[----:B------:R-:W2:Y:S01]  /*6140*/  LDS R31, [R227+0x2c320] ;  /* 0x02c32000e31f7984 */ /* 0x000ea20000000800 */
[----:B------:R-:W-:-:S02]  /*6150*/  WARPGROUP.DEPBAR.LE gsb0, 0x0 ;  /* 0x00008000000079c5 */ /* 0x000fc40000010000 */
[C---:B------:R-:W-:Y:S02]  /*6160*/  ISETP.LT.OR P6, PT, R224.reuse, 0x12, P6 ;  /* 0x00000012e000780c */ /* 0x040fe400037c1670 */
[C---:B------:R-:W-:Y:S02]  /*6170*/  ISETP.LT.OR P1, PT, R224.reuse, 0x21, P1 ;  /* 0x00000021e000780c */ /* 0x040fe40000f21670 */
[C---:B------:R-:W-:Y:S02]  /*6180*/  ISETP.LT.OR P0, PT, R224.reuse, 0x22, P0 ;  /* 0x00000022e000780c */ /* 0x040fe40000701670 */
[C---:B------:R-:W-:Y:S02]  /*6190*/  ISETP.LT.OR P5, PT, R224.reuse, 0x31, P5 ;  /* 0x00000031e000780c */ /* 0x040fe40002fa1670 */
[C---:B------:R-:W-:Y:S02]  /*61a0*/  ISETP.LT.OR P4, PT, R224.reuse, 0x32, P4 ;  /* 0x00000032e000780c */ /* 0x040fe40002781670 */
[----:B------:R-:W-:-:S02]  /*61b0*/  ISETP.LT.OR P3, PT, R224, 0x41, P3 ;  /* 0x00000041e000780c */ /* 0x000fc40001f61670 */
[----:B------:R-:W-:Y:S01]  /*61c0*/  ISETP.LT.OR P2, PT, R224, 0x42, P2 ;  /* 0x00000042e000780c */ /* 0x000fe20001741670 */
[--C-:B0-----:R-:W-:Y:S01]  /*61d0*/  FADD.FTZ R44, R44, -R42.reuse ;  /* 0x8000002a2c2c7221 */ /* 0x101fe20000010000 */
        /* <DEDUP_REMOVED lines=8> */
[----:B------:R-:W-:-:S02]  /*6260*/  FADD.FTZ R42, R221, -R42 ;  /* 0x8000002add2a7221 */ /* 0x000fc40000010000 */
[----:B------:R-:W0:Y:S01]  /*6270*/  MUFU.EX2 R221, R30 ;  /* 0x0000001e00dd7308 */ /* 0x000e220000000800 */
[--C-:B--2---:R-:W-:Y:S01]  /*6280*/  FADD.FTZ R46, R46, -R31.reuse ;  /* 0x8000001f2e2e7221 */ /* 0x104fe20000010000 */
        /* <DEDUP_REMOVED lines=9> */
[C---:B-1----:R-:W-:Y:S01]  /*6320*/  F2FP.F16.F32.PACK_AB R31, R226.reuse, R225 ;  /* 0x000000e1e21f723e */ /* 0x042fe200000000ff */
[----:B------:R-:W-:Y:S01]  /*6330*/  FMUL.FTZ R46, R225, R46 ;  /* 0x0000002ee12e7220 */ /* 0x000fe20000410000 */
[----:B------:R-:W-:-:S03]  /*6340*/  FMUL.FTZ R47, R226, R47 ;  /* 0x0000002fe22f7220 */ /* 0x000fc60000410000 */
[----:B------:R-:W-:Y:S01]  /*6350*/  FMUL.FTZ R46, R46, R9 ;  /* 0x000000092e2e7220 */ /* 0x000fe20000410000 */
[C---:B0-----:R-:W-:Y:S01]  /*6360*/  F2FP.F16.F32.PACK_AB R30, R221.reuse, R43 ;  /* 0x0000002bdd1e723e */ /* 0x041fe200000000ff */
[----:B------:R-:W-:Y:S01]  /*6370*/  BAR.SYNC.DEFER_BLOCKING 0x9, 0x100 ;  /* 0x0244000000007b1d */ /* 0x000fe20000010000 */
[----:B------:R-:W-:Y:S01]  /*6380*/  FMUL.FTZ R45, R221, R45 ;  /* 0x0000002ddd2d7220 */ /* 0x000fe20000410000 */
[----:B------:R-:W-:Y:S01]  /*6390*/  FFMA.FTZ R221, R35, UR4, -R6 ;  /* 0x0000000423dd7c23 */ /* 0x000fe20008010806 */
[----:B------:R-:W-:Y:S01]  /*63a0*/  FMUL.FTZ R43, R43, R44 ;  /* 0x0000002c2b2b7220 */ /* 0x000fe20000410000 */
[----:B------:R-:W-:Y:S01]  /*63b0*/  FMUL.FTZ R47, R47, R10 ;  /* 0x0000000a2f2f7220 */ /* 0x000fe20000410000 */
[----:B------:R-:W-:Y:S01]  /*63c0*/  FFMA.FTZ R10, -R14, R14, 1 ;  /* 0x3f8000000e0a7423 */ /* 0x000fe2000001010e */
[----:B------:R-:W-:Y:S08]  /*63d0*/  MUFU.EX2 R44, R221 ;  /* 0x000000dd002c7308 */ /* 0x000ff00000000800 */
[----:B------:R0:W1:Y:S02]  /*63e0*/  MUFU.EX2 R35, R34 ;  /* 0x0000002200237308 */ /* 0x0000640000000800 */
[----:B0-----:R-:W-:Y:S01]  /*63f0*/  FFMA.FTZ R34, -R20, R20, 1 ;  /* 0x3f80000014227423 */ /* 0x001fe20000010114 */
[----:B------:R0:W-:Y:S01]  /*6400*/  STSM.16.M88.2 [R0+0x2c500], R30 ;  /* 0x02c5001e00007844 */ /* 0x0001e20000000100 */
[----:B-1----:R-:W-:-:S04]  /*6410*/  FMUL.FTZ R20, R35, R52 ;  /* 0x0000003423147220 */ /* 0x002fc80000410000 */
[----:B------:R-:W-:Y:S01]  /*6420*/  FMUL.FTZ R20, R20, R15 ;  /* 0x0000000f14147220 */ /* 0x000fe20000410000 */
[----:B0-----:R-:W-:Y:S01]  /*6430*/  FFMA.FTZ R30, -R8, R8, 1 ;  /* 0x3f800000081e7423 */ /* 0x001fe20000010108 */
[--C-:B------:R-:W-:Y:S01]  /*6440*/  FFMA.FTZ R8, R36, UR4, -R6.reuse ;  /* 0x0000000424087c23 */ /* 0x100fe20008010806 */
[----:B------:R-:W-:Y:S01]  /*6450*/  FFMA.FTZ R31, R39, UR4, -R6 ;  /* 0x00000004271f7c23 */ /* 0x000fe20008010806 */
[----:B------:R-:W-:Y:S01]  /*6460*/  FFMA.FTZ R39, -R12, R12, 1 ;  /* 0x3f8000000c277423 */ /* 0x000fe2000001010c */
[----:B------:R-:W-:Y:S01]  /*6470*/  FMUL.FTZ R12, R44, R49 ;  /* 0x000000312c0c7220 */ /* 0x000fe20000410000 */
[----:B------:R-:W-:Y:S01]  /*6480*/  FMUL.FTZ R45, R45, R30 ;  /* 0x0000001e2d2d7220 */ /* 0x000fe20000410000 */
[----:B------:R-:W-:Y:S01]  /*6490*/  FFMA.FTZ R30, -R11, R11, 1 ;  /* 0x3f8000000b1e7423 */ /* 0x000fe2000001010b */
[----:B------:R-:W0:Y:S01]  /*64a0*/  MUFU.EX2 R8, R8 ;  /* 0x0000000800087308 */ /* 0x000e220000000800 */
[----:B------:R-:W-:Y:S01]  /*64b0*/  FMUL.FTZ R12, R12, R39 ;  /* 0x000000270c0c7220 */ /* 0x000fe20000410000 */
[----:B------:R-:W-:Y:S01]  /*64c0*/  FMUL.FTZ R11, R41, R48 ;  /* 0x00000030290b7220 */ /* 0x000fe20000410000 */
[----:B------:R-:W-:-:S03]  /*64d0*/  FFMA.FTZ R49, -R24, R24, 1 ;  /* 0x3f80000018317423 */ /* 0x000fc60000010118 */
[----:B------:R-:W-:Y:S01]  /*64e0*/  FMUL.FTZ R11, R11, R30 ;  /* 0x0000001e0b0b7220 */ /* 0x000fe20000410000 */
[----:B------:R-:W-:Y:S01]  /*64f0*/  FFMA.FTZ R30, R38, UR4, -R6 ;  /* 0x00000004261e7c23 */ /* 0x000fe20008010806 */
[----:B------:R-:W1:Y:S01]  /*6500*/  MUFU.EX2 R31, R31 ;  /* 0x0000001f001f7308 */ /* 0x000e620000000800 */
[----:B------:R-:W-:-:S07]  /*6510*/  FFMA.FTZ R6, -R27, R27, 1 ;  /* 0x3f8000001b067423 */ /* 0x000fce000001011b */
[----:B------:R-:W2:Y:S01]  /*6520*/  MUFU.EX2 R39, R32 ;  /* 0x0000002000277308 */ /* 0x000ea20000000800 */
[C---:B0-----:R-:W-:Y:S01]  /*6530*/  FMUL.FTZ R53, R8.reuse, R53 ;  /* 0x0000003508357220 */ /* 0x041fe20000410000 */
[----:B------:R-:W-:Y:S02]  /*6540*/  F2FP.F16.F32.PACK_AB R8, R8, R35 ;  /* 0x000000230808723e */ /* 0x000fe400000000ff */
[----:B------:R-:W-:Y:S01]  /*6550*/  F2FP.F16.F32.PACK_AB R35, R47, R46 ;  /* 0x0000002e2f23723e */ /* 0x000fe200000000ff */
[----:B------:R-:W-:Y:S01]  /*6560*/  FMUL.FTZ R15, R53, R34 ;  /* 0x00000022350f7220 */ /* 0x000fe20000410000 */
[----:B------:R-:W-:Y:S02]  /*6570*/  FFMA.FTZ R34, -R23, R23, 1 ;  /* 0x3f80000017227423 */ /* 0x000fe40000010117 */
[----:B------:R0:W3:Y:S01]  /*6580*/  MUFU.EX2 R32, R37 ;  /* 0x0000002500207308 */ /* 0x0000e20000000800 */
[----:B-1----:R-:W-:-:S04]  /*6590*/  FMUL.FTZ R23, R31, R216 ;  /* 0x000000d81f177220 */ /* 0x002fc80000410000 */
[----:B------:R-:W-:Y:S01]  /*65a0*/  FMUL.FTZ R23, R23, R34 ;  /* 0x0000002217177220 */ /* 0x000fe20000410000 */
[----:B------:R-:W-:Y:S01]  /*65b0*/  FFMA.FTZ R34, -R7, R7, 1 ;  /* 0x3f80000007227423 */ /* 0x000fe20000010107 */
[--C-:B------:R-:W-:Y:S01]  /*65c0*/  FFMA.FTZ R7, R40, UR4, -R5.reuse ;  /* 0x0000000428077c23 */ /* 0x100fe20008010805 */
[----:B------:R-:W1:Y:S01]  /*65d0*/  MUFU.EX2 R30, R30 ;  /* 0x0000001e001e7308 */ /* 0x000e620000000800 */
[----:B--2---:R-:W-:Y:S01]  /*65e0*/  FMUL.FTZ R27, R39, R220 ;  /* 0x000000dc271b7220 */ /* 0x004fe20000410000 */
[----:B0-----:R-:W-:Y:S01]  /*65f0*/  FFMA.FTZ R37, -R28, R28, 1 ;  /* 0x3f8000001c257423 */ /* 0x001fe2000001011c */
[----:B------:R-:W-:Y:S02]  /*6600*/  FMUL.FTZ R34, R43, R34 ;  /* 0x000000222b227220 */ /* 0x000fe40000410000 */
[----:B------:R-:W-:Y:S01]  /*6610*/  FMUL.FTZ R27, R27, R6 ;  /* 0x000000061b1b7220 */ /* 0x000fe20000410000 */
[----:B------:R-:W-:Y:S02]  /*6620*/  FSEL R6, R14, -INF , !P6 ;  /* 0xff8000000e067808 */ /* 0x000fe40007000000 */
[----:B------:R-:W0:Y:S01]  /*6630*/  MUFU.EX2 R7, R7 ;  /* 0x0000000700077308 */ /* 0x000e220000000800 */
[C---:B---3--:R-:W-:Y:S01]  /*6640*/  FMUL.FTZ R28, R32.reuse, R42 ;  /* 0x0000002a201c7220 */ /* 0x048fe20000410000 */
[----:B------:R-:W-:Y:S01]  /*6650*/  F2FP.F16.F32.PACK_AB R32, R32, R39 ;  /* 0x000000272020723e */ /* 0x000fe200000000ff */
[----:B------:R-:W-:Y:S01]  /*6660*/  FFMA.FTZ R36, R6, UR4, -R5 ;  /* 0x0000000406247c23 */ /* 0x000fe20008010805 */
[----:B------:R-:W-:Y:S01]  /*6670*/  FSEL R6, R21, -INF , !P1 ;  /* 0xff80000015067808 */ /* 0x000fe20004800000 */
[----:B------:R-:W-:Y:S01]  /*6680*/  FMUL.FTZ R28, R28, R37 ;  /* 0x000000251c1c7220 */ /* 0x000fe20000410000 */
[----:B------:R-:W-:-:S03]  /*6690*/  F2FP.F16.F32.PACK_AB R34, R45, R34 ;  /* 0x000000222d22723e */ /* 0x000fc600000000ff */
[----:B------:R-:W2:Y:S01]  /*66a0*/  MUFU.EX2 R36, R36 ;  /* 0x0000002400247308 */ /* 0x000ea20000000800 */
[----:B------:R-:W-:Y:S01]  /*66b0*/  FFMA.FTZ R9, R6, UR4, -R5 ;  /* 0x0000000406097c23 */ /* 0x000fe20008010805 */
[----:B------:R-:W-:Y:S01]  /*66c0*/  FSEL R6, R22, -INF , !P0 ;  /* 0xff80000016067808 */ /* 0x000fe20004000000 */
[C---:B-1----:R-:W-:Y:S01]  /*66d0*/  FMUL.FTZ R24, R30.reuse, R217 ;  /* 0x000000d91e187220 */ /* 0x042fe20000410000 */
[----:B------:R-:W-:-:S03]  /*66e0*/  F2FP.F16.F32.PACK_AB R30, R30, R31 ;  /* 0x0000001f1e1e723e */ /* 0x000fc600000000ff */
[----:B------:R-:W-:Y:S01]  /*66f0*/  FFMA.FTZ R38, R6, UR4, -R5 ;  /* 0x0000000406267c23 */ /* 0x000fe20008010805 */
[----:B------:R-:W1:Y:S01]  /*6700*/  MUFU.EX2 R9, R9 ;  /* 0x0000000900097308 */ /* 0x000e620000000800 */
[----:B------:R-:W-:Y:S01]  /*6710*/  FSEL R6, R25, -INF , !P5 ;  /* 0xff80000019067808 */ /* 0x000fe20006800000 */
[----:B0-----:R-:W-:Y:S01]  /*6720*/  FMUL.FTZ R14, R7, R50 ;  /* 0x00000032070e7220 */ /* 0x001fe20000410000 */
[----:B------:R-:W-:-:S03]  /*6730*/  FMUL.FTZ R24, R24, R49 ;  /* 0x0000003118187220 */ /* 0x000fc60000410000 */
[----:B------:R-:W-:Y:S01]  /*6740*/  FMUL.FTZ R14, R14, R13 ;  /* 0x0000000d0e0e7220 */ /* 0x000fe20000410000 */
[----:B------:R-:W-:Y:S01]  /*6750*/  FFMA.FTZ R43, R6, UR4, -R5 ;  /* 0x00000004062b7c23 */ /* 0x000fe20008010805 */
[----:B------:R-:W-:Y:S02]  /*6760*/  VIADD R13, R17, 0x2c500 ;  /* 0x0002c500110d7836 */ /* 0x000fe40000000000 */
[----:B--2---:R-:W-:Y:S01]  /*6770*/  FMUL.FTZ R37, R36, R51 ;  /* 0x0000003324257220 */ /* 0x004fe20000410000 */
[----:B------:R-:W-:Y:S01]  /*6780*/  FSEL R6, R26, -INF , !P4 ;  /* 0xff8000001a067808 */ /* 0x000fe20006000000 */
[----:B------:R-:W0:Y:S01]  /*6790*/  MUFU.EX2 R38, R38 ;  /* 0x0000002600267308 */ /* 0x000e220000000800 */
[----:B------:R-:W-:Y:S01]  /*67a0*/  F2FP.F16.F32.PACK_AB R7, R36, R7 ;  /* 0x000000072407723e */ /* 0x000fe200000000ff */
[----:B------:R-:W-:Y:S01]  /*67b0*/  FMUL.FTZ R37, R37, R10 ;  /* 0x0000000a25257220 */ /* 0x000fe20000410000 */
[----:B------:R-:W-:Y:S01]  /*67c0*/  FFMA.FTZ R10, -R21, R21, 1 ;  /* 0x3f800000150a7423 */ /* 0x000fe20000010115 */
[----:B------:R-:W-:Y:S01]  /*67d0*/  SHF.R.U32.HI R21, RZ, 0x4, R13 ;  /* 0x00000004ff157819 */ /* 0x000fe2000001160d */
[--C-:B------:R-:W-:Y:S01]  /*67e0*/  FFMA.FTZ R42, R6, UR4, -R5.reuse ;  /* 0x00000004062a7c23 */ /* 0x100fe20008010805 */
[----:B-1----:R-:W-:Y:S01]  /*67f0*/  FMUL.FTZ R13, R9, R54 ;  /* 0x00000036090d7220 */ /* 0x002fe20000410000 */
[C---:B------:R-:W-:Y:S01]  /*6800*/  FSEL R6, R29.reuse, -INF , !P3 ;  /* 0xff8000001d067808 */ /* 0x040fe20005800000 */
[----:B------:R-:W1:Y:S01]  /*6810*/  MUFU.EX2 R43, R43 ;  /* 0x0000002b002b7308 */ /* 0x000e620000000800 */
[----:B------:R-:W-:Y:S01]  /*6820*/  FFMA.FTZ R29, -R29, R29, 1 ;  /* 0x3f8000001d1d7423 */ /* 0x000fe2000001011d */
[----:B------:R-:W-:Y:S01]  /*6830*/  FMUL.FTZ R13, R13, R10 ;  /* 0x0000000a0d0d7220 */ /* 0x000fe20000410000 */
[----:B------:R-:W-:Y:S01]  /*6840*/  LOP3.LUT R10, R21, 0x3fff, RZ, 0xc0, !PT ;  /* 0x00003fff150a7812 */ /* 0x000fe200078ec0ff */
[----:B------:R-:W-:Y:S01]  /*6850*/  FFMA.FTZ R21, R6, UR4, -R5 ;  /* 0x0000000406157c23 */ /* 0x000fe20008010805 */
[----:B------:R-:W-:-:S02]  /*6860*/  FSEL R6, R33, -INF , !P2 ;  /* 0xff80000021067808 */ /* 0x000fc40005000000 */
[----:B------:R-:W-:Y:S01]  /*6870*/  LOP3.LUT R10, R10, 0x80000, RZ, 0xfc, !PT ;  /* 0x000800000a0a7812 */ /* 0x000fe200078efcff */
[----:B------:R-:W2:Y:S01]  /*6880*/  MUFU.EX2 R42, R42 ;  /* 0x0000002a002a7308 */ /* 0x000ea20000000800 */
[----:B0-----:R-:W-:Y:S01]  /*6890*/  F2FP.F16.F32.PACK_AB R9, R38, R9 ;  /* 0x000000092609723e */ /* 0x001fe200000000ff */
[----:B------:R-:W-:Y:S01]  /*68a0*/  FFMA.FTZ R6, R6, UR4, -R5 ;  /* 0x0000000406067c23 */ /* 0x000fe20008010805 */
[----:B------:R-:W-:Y:S01]  /*68b0*/  FMUL.FTZ R40, R38, R55 ;  /* 0x0000003726287220 */ /* 0x000fe20000410000 */
[----:B------:R-:W-:Y:S01]  /*68c0*/  VIADD R5, R10, 0x80 ;  /* 0x000000800a057836 */ /* 0x000fe20000000000 */
[----:B------:R-:W-:Y:S01]  /*68d0*/  F2FP.F16.F32.PACK_AB R36, R12, R11 ;  /* 0x0000000b0c24723e */ /* 0x000fe200000000ff */
[----:B------:R-:W-:Y:S01]  /*68e0*/  VIADD R49, R10, 0x180 ;  /* 0x000001800a317836 */ /* 0x000fe20000000000 */
[----:B------:R-:W-:Y:S01]  /*68f0*/  F2FP.F16.F32.PACK_AB R37, R37, R14 ;  /* 0x0000000e2525723e */ /* 0x000fe200000000ff */
[----:B------:R0:W3:Y:S01]  /*6900*/  MUFU.EX2 R48, R6 ;  /* 0x0000000600307308 */ /* 0x0000e20000000800 */
[----:B------:R-:W-:Y:S01]  /*6910*/  R2UR UR4, R5 ;  /* 0x00000000050472ca */ /* 0x000fe200000e0000 */
[----:B------:R-:W-:Y:S01]  /*6920*/  FFMA.FTZ R5, -R22, R22, 1 ;  /* 0x3f80000016057423 */ /* 0x000fe20000010116 */
[C---:B------:R-:W-:Y:S01]  /*6930*/  VIADD R22, R10.reuse, 0x100 ;  /* 0x000001000a167836 */ /* 0x040fe20000000000 */
[----:B------:R-:W-:Y:S01]  /*6940*/  F2FP.F16.F32.PACK_AB R12, R15, R20 ;  /* 0x000000140f0c723e */ /* 0x000fe200000000ff */
[----:B------:R-:W-:-:S02]  /*6950*/  VIADD R15, R10, 0x30 ;  /* 0x000000300a0f7836 */ /* 0x000fc40000000000 */
[----:B------:R-:W-:Y:S01]  /*6960*/  FMUL.FTZ R40, R40, R5 ;  /* 0x0000000528287220 */ /* 0x000fe20000410000 */
[----:B-1----:R-:W-:Y:S01]  /*6970*/  FMUL.FTZ R5, R43, R218 ;  /* 0x000000da2b057220 */ /* 0x002fe20000410000 */
[----:B------:R-:W1:Y:S01]  /*6980*/  MUFU.EX2 R21, R21 ;  /* 0x0000001500157308 */ /* 0x000e620000000800 */
[----:B0-----:R-:W-:Y:S01]  /*6990*/  FFMA.FTZ R6, -R33, R33, 1 ;  /* 0x3f80000021067423 */ /* 0x001fe20000010121 */
[----:B--2---:R-:W-:Y:S01]  /*69a0*/  F2FP.F16.F32.PACK_AB R31, R42, R43 ;  /* 0x0000002b2a1f723e */ /* 0x004fe200000000ff */
[----:B------:R-:W-:Y:S01]  /*69b0*/  VIADD R20, R10, 0xb0 ;  /* 0x000000b00a147836 */ /* 0x000fe20000000000 */
[----:B------:R-:W-:Y:S01]  /*69c0*/  R2UR UR5, R22 ;  /* 0x00000000160572ca */ /* 0x000fe200000e0000 */
[----:B------:R-:W-:Y:S01]  /*69d0*/  FFMA.FTZ R22, -R25, R25, 1 ;  /* 0x3f80000019167423 */ /* 0x000fe20000010119 */
[----:B------:R-:W-:Y:S01]  /*69e0*/  FFMA.FTZ R25, -R26, R26, 1 ;  /* 0x3f8000001a197423 */ /* 0x000fe2000001011a */
[----:B------:R-:W-:Y:S01]  /*69f0*/  FMUL.FTZ R26, R42, R219 ;  /* 0x000000db2a1a7220 */ /* 0x000fe20000410000 */
[----:B------:R-:W-:Y:S01]  /*6a00*/  F2FP.F16.F32.PACK_AB R13, R40, R13 ;  /* 0x0000000d280d723e */ /* 0x000fe200000000ff */
[----:B---3--:R-:W-:Y:S01]  /*6a10*/  FMUL.FTZ R223, R48, R223 ;  /* 0x000000df30df7220 */ /* 0x008fe20000410000 */
[----:B------:R-:W-:Y:S01]  /*6a20*/  FMUL.FTZ R5, R5, R22 ;  /* 0x0000001605057220 */ /* 0x000fe20000410000 */
[----:B------:R-:W-:-:S02]  /*6a30*/  IMAD R22, R4, 0x2000, R17 ;  /* 0x0000200004167824 */ /* 0x000fc400078e0211 */
[----:B------:R-:W-:Y:S01]  /*6a40*/  FMUL.FTZ R26, R26, R25 ;  /* 0x000000191a1a7220 */ /* 0x000fe20000410000 */
[----:B------:R-:W-:Y:S01]  /*6a50*/  FMUL.FTZ R50, R223, R6 ;  /* 0x00000006df327220 */ /* 0x000fe20000410000 */
[----:B------:R-:W-:Y:S01]  /*6a60*/  F2FP.F16.F32.PACK_AB R6, R44, R41 ;  /* 0x000000292c06723e */ /* 0x000fe200000000ff */
[----:B------:R-:W-:Y:S01]  /*6a70*/  UMOV UR10, UR4 ;  /* 0x00000004000a7c82 */ /* 0x000fe20008000000 */
[----:B------:R-:W-:Y:S01]  /*6a80*/  R2UR UR58, R10 ;  /* 0x000000000a3a72ca */ /* 0x000fe200000e0000 */
[----:B-1----:R-:W-:Y:S01]  /*6a90*/  FMUL.FTZ R222, R21, R222 ;  /* 0x000000de15de7220 */ /* 0x002fe20000410000 */
[----:B------:R-:W-:Y:S01]  /*6aa0*/  F2FP.F16.F32.PACK_AB R33, R48, R21 ;  /* 0x000000153021723e */ /* 0x000fe200000000ff */
[----:B------:R0:W-:Y:S01]  /*6ab0*/  STSM.16.M88.2 [R0+0x2cd00], R6 ;  /* 0x02cd000600007844 */ /* 0x0001e20000000100 */
[----:B------:R-:W-:Y:S02]  /*6ac0*/  VIADD R21, R22, 0x24100 ;  /* 0x0002410016157836 */ /* 0x000fe40000000000 */
[----:B------:R-:W-:Y:S01]  /*6ad0*/  FMUL.FTZ R25, R222, R29 ;  /* 0x0000001dde197220 */ /* 0x000fe20000410000 */
[----:B------:R-:W-:Y:S01]  /*6ae0*/  R2UR UR6, R49 ;  /* 0x00000000310672ca */ /* 0x000fe200000e0000 */
[----:B------:R1:W-:Y:S01]  /*6af0*/  STSM.16.M88.2 [R0+0x2d500], R8 ;  /* 0x02d5000800007844 */ /* 0x0003e20000000100 */
[----:B------:R-:W-:Y:S01]  /*6b00*/  UMOV UR12, UR10 ;  /* 0x0000000a000c7c82 */ /* 0x000fe20008000000 */
[----:B------:R-:W-:-:S02]  /*6b10*/  SHF.R.U32.HI R21, RZ, 0x4, R21 ;  /* 0x00000004ff157819 */ /* 0x000fc40000011615 */
[----:B------:R-:W-:Y:S01]  /*6b20*/  STSM.16.M88.2 [R0+0x2dd00], R30 ;  /* 0x02dd001e00007844 */ /* 0x000fe20000000100 */
[----:B------:R-:W-:Y:S02]  /*6b30*/  F2FP.F16.F32.PACK_AB R25, R50, R25 ;  /* 0x000000193219723e */ /* 0x000fe400000000ff */
[----:B------:R-:W-:Y:S01]  /*6b40*/  LOP3.LUT R216, R21, 0x3fff, RZ, 0xc0, !PT ;  /* 0x00003fff15d87812 */ /* 0x000fe200078ec0ff */
[----:B------:R-:W-:Y:S01]  /*6b50*/  STSM.16.M88.2 [R0+0x2e500], R32 ;  /* 0x02e5002000007844 */ /* 0x000fe20000000100 */
[----:B0-----:R-:W-:Y:S02]  /*6b60*/  F2FP.F16.F32.PACK_AB R6, R24, R23 ;  /* 0x000000171806723e */ /* 0x001fe400000000ff */
[----:B------:R-:W-:Y:S01]  /*6b70*/  R2UR UR56, R216 ;  /* 0x00000000d83872ca */ /* 0x000fe200000e0000 */
[----:B------:R0:W-:Y:S06]  /*6b80*/  MEMBAR.ALL.CTA ;  /* 0x0000000000007992 */ /* 0x0001ec0000008000 */
[----:B0-----:R-:W0:Y:S01]  /*6b90*/  FENCE.VIEW.ASYNC.S ;  /* 0x00000000000073c6 */ /* 0x001e220000000000 */
[----:B------:R-:W-:Y:S01]  /*6ba0*/  F2FP.F16.F32.PACK_AB R7, R26, R5 ;  /* 0x000000051a07723e */ /* 0x000fe200000000ff */
[----:B------:R-:W-:Y:S01]  /*6bb0*/  VIADD R5, R10, 0x200 ;  /* 0x000002000a057836 */ /* 0x000fe20000000000 */
[----:B------:R-:W-:Y:S01]  /*6bc0*/  F2FP.F16.F32.PACK_AB R24, R28, R27 ;  /* 0x0000001b1c18723e */ /* 0x000fe200000000ff */
[----:B------:R-:W-:Y:S01]  /*6bd0*/  UMOV UR18, UR6 ;  /* 0x0000000600127c82 */ /* 0x000fe20008000000 */
[----:B-1----:R-:W-:Y:S01]  /*6be0*/  MOV R9, UR58 ;  /* 0x0000003a00097c02 */ /* 0x002fe20008000f00 */
[C---:B------:R-:W-:Y:S01]  /*6bf0*/  VIADD R14, R216.reuse, 0x180 ;  /* 0x00000180d80e7836 */ /* 0x040fe20000000000 */
[----:B------:R-:W-:Y:S01]  /*6c00*/  R2UR UR7, R5 ;  /* 0x00000000050772ca */ /* 0x000fe200000e0000 */
[----:B------:R-:W-:Y:S01]  /*6c10*/  VIADD R5, R216, 0x80 ;  /* 0x00000080d8057836 */ /* 0x000fe20000000000 */
[----:B------:R-:W-:Y:S01]  /*6c20*/  MOV R8, UR59 ;  /* 0x0000003b00087c02 */ /* 0x000fe20008000f00 */
[----:B------:R-:W-:Y:S01]  /*6c30*/  UMOV UR8, UR56 ;  /* 0x0000003800087c82 */ /* 0x000fe20008000000 */
[----:B------:R-:W-:-:S02]  /*6c40*/  UMOV UR16, UR56 ;  /* 0x0000003800107c82 */ /* 0x000fc40008000000 */
[----:B------:R-:W-:Y:S01]  /*6c50*/  R2UR UR48, R5 ;  /* 0x00000000053072ca */ /* 0x000fe200000e0000 */
[----:B------:R-:W-:-:S05]  /*6c60*/  VIADD R5, R10, 0x90 ;  /* 0x000000900a057836 */ /* 0x000fca0000000000 */
[----:B------:R-:W-:Y:S01]  /*6c70*/  R2UR UR4, R5 ;  /* 0x00000000050472ca */ /* 0x000fe200000e0000 */
[C---:B------:R-:W-:Y:S01]  /*6c80*/  VIADD R5, R10.reuse, 0x190 ;  /* 0x000001900a057836 */ /* 0x040fe20000000000 */
[----:B0-----:R-:W-:Y:S04]  /*6c90*/  BAR.SYNC.DEFER_BLOCKING 0x9, 0x100 ;  /* 0x0244000000007b1d */ /* 0x001fe80000010000 */
        /* <DEDUP_REMOVED lines=9> */
[C---:B------:R-:W-:Y:S01]  /*6d30*/  VIADD R5, R10.reuse, 0x1a0 ;  /* 0x000001a00a057836 */ /* 0x040fe20000000000 */
[----:B------:R-:W-:Y:S04]  /*6d40*/  STSM.16.M88.2 [R0+0x2ed00], R34 ;  /* 0x02ed002200007844 */ /* 0x000fe80000000100 */
[----:B------:R-:W-:Y:S01]  /*6d50*/  R2UR UR34, R5 ;  /* 0x00000000052272ca */ /* 0x000fe200000e0000 */
[----:B------:R-:W-:Y:S01]  /*6d60*/  VIADD R5, R10, 0x220 ;  /* 0x000002200a057836 */ /* 0x000fe20000000000 */
[----:B------:R-:W-:Y:S01]  /*6d70*/  STSM.16.M88.2 [R0+0x2f500], R36 ;  /* 0x02f5002400007844 */ /* 0x000fe20000000100 */
[----:B------:R-:W-:Y:S01]  /*6d80*/  UMOV UR40, UR28 ;  /* 0x0000001c00287c82 */ /* 0x000fe20008000000 */
[----:B------:R-:W-:Y:S01]  /*6d90*/  UMOV UR36, UR28 ;  /* 0x0000001c00247c82 */ /* 0x000fe20008000000 */
[----:B------:R-:W-:Y:S01]  /*6da0*/  UMOV UR32, UR28 ;  /* 0x0000001c00207c82 */ /* 0x000fe20008000000 */
[----:B------:R-:W-:Y:S01]  /*6db0*/  STSM.16.M88.2 [R0+0x2fd00], R12 ;  /* 0x02fd000c00007844 */ /* 0x000fe20000000100 */
[----:B------:R-:W-:Y:S01]  /*6dc0*/  R2UR UR26, R5 ;  /* 0x00000000051a72ca */ /* 0x000fe200000e0000 */
[----:B------:R-:W-:Y:S01]  /*6dd0*/  UMOV UR24, UR28 ;  /* 0x0000001c00187c82 */ /* 0x000fe20008000000 */
[----:B------:R-:W-:Y:S01]  /*6de0*/  IMAD R5, R4, 0x2800, R17 ;  /* 0x0000280004057824 */ /* 0x000fe200078e0211 */
[----:B------:R0:W-:Y:S04]  /*6df0*/  STSM.16.M88.2 [R0+0x30500], R6 ;  /* 0x0305000600007844 */ /* 0x0001e80000000100 */
[----:B------:R1:W-:Y:S01]  /*6e00*/  STSM.16.M88.2 [R0+0x30d00], R24 ;  /* 0x030d001800007844 */ /* 0x0003e20000000100 */
[----:B------:R-:W-:Y:S01]  /*6e10*/  WARPGROUP.ARRIVE ;  /* 0x00000000000079c5 */ /* 0x000fe20000000000 */
[----:B------:R-:W-:-:S04]  /*6e20*/  SHF.R.U32.HI R5, RZ, 0x4, R5 ;  /* 0x00000004ff057819 */ /* 0x000fc80000011605 */
[----:B------:R-:W-:Y:S01]  /*6e30*/  LOP3.LUT R5, R5, 0x3fff, RZ, 0xc0, !PT ;  /* 0x00003fff05057812 */ /* 0x000fe200078ec0ff */
[----:B------:R-:W-:Y:S01]  /*6e40*/  HGMMA.64x16x16.F32 R136, gdesc[UR56].tnspA.tnspB, R136 ;  /* 0x60200000388879f0 */ /* 0x000fe20008700888 */
[----:B0-----:R-:W-:-:S03]  /*6e50*/  VIADD R6, R10, 0x10 ;  /* 0x000000100a067836 */ /* 0x001fc60000000000 */
        /* <DEDUP_REMOVED lines=9> */
[----:B------:R-:W-:Y:S01]  /*6ef0*/  VIADD R6, R10, 0x110 ;  /* 0x000001100a067836 */ /* 0x000fe20000000000 */
        /* <DEDUP_REMOVED lines=25> */
[----:B------:R-:W-:Y:S01]  /*7090*/  R2UR UR38, R6 ;  /* 0x00000000062672ca */ /* 0x000fe200000e0000 */
[----:B------:R-:W-:-:S05]  /*70a0*/  VIADD R6, R17, 0x2ed00 ;  /* 0x0002ed0011067836 */ /* 0x000fca0000000000 */
[----:B------:R-:W-:-:S04]  /*70b0*/  SHF.R.U32.HI R6, RZ, 0x4, R6 ;  /* 0x00000004ff067819 */ /* 0x000fc80000011606 */
[----:B------:R-:W-:Y:S01]  /*70c0*/  LOP3.LUT R23, R6, 0x3fff, RZ, 0xc0, !PT ;  /* 0x00003fff06177812 */ /* 0x000fe200078ec0ff */
[----:B------:R-:W-:Y:S03]  /*70d0*/  HGMMA.64x16x16.F32 R136, gdesc[UR48].tnspA.tnspB, R136 ;  /* 0x60200000308879f0 */ /* 0x000fe60008700888 */
[----:B------:R-:W-:Y:S01]  /*70e0*/  LOP3.LUT R6, R23, 0x400000, RZ, 0xfc, !PT ;  /* 0x0040000017067812 */ /* 0x000fe200078efcff */
        /* <DEDUP_REMOVED lines=15> */
[C---:B------:R-:W-:Y:S01]  /*71e0*/  VIADD R14, R10.reuse, 0x130 ;  /* 0x000001300a0e7836 */ /* 0x040fe20000000000 */
[----:B------:R-:W-:Y:S01]  /*71f0*/  HGMMA.64x16x16.F32 R200, gdesc[UR44].tnspA.tnspB, R200 ;  /* 0x602000002cc879f0 */ /* 0x000fe200087008c8 */
[----:B------:R-:W-:Y:S01]  /*7200*/  R2UR UR10, R15 ;  /* 0x000000000f0a72ca */ /* 0x000fe200000e0000 */
[C---:B------:R-:W-:Y:S01]  /*7210*/  VIADD R15, R10.reuse, 0x1b0 ;  /* 0x000001b00a0f7836 */ /* 0x040fe20000000000 */
        /* <DEDUP_REMOVED lines=8> */
[----:B------:R-:W-:Y:S01]  /*72a0*/  R2UR UR6, R10 ;  /* 0x000000000a0672ca */ /* 0x000fe200000e0000 */
[----:B------:R-:W-:Y:S01]  /*72b0*/  UMOV UR16, UR8 ;  /* 0x0000000800107c82 */ /* 0x000fe20008000000 */
[----:B------:R-:W-:Y:S01]  /*72c0*/  MOV R217, UR59 ;  /* 0x0000003b00d97c02 */ /* 0x000fe20008000f00 */
[----:B------:R-:W-:Y:S01]  /*72d0*/  UMOV UR59, UR7 ;  /* 0x00000007003b7c82 */ /* 0x000fe20008000000 */
[----:B------:R-:W-:Y:S01]  /*72e0*/  UMOV UR17, UR9 ;  /* 0x0000000900117c82 */ /* 0x000fe20008000000 */
[----:B------:R-:W-:Y:S01]  /*72f0*/  MOV R220, UR59 ;  /* 0x0000003b00dc7c02 */ /* 0x000fe20008000f00 */
[----:B------:R-:W-:Y:S01]  /*7300*/  UMOV UR59, UR11 ;  /* 0x0000000b003b7c82 */ /* 0x000fe20008000000 */
[----:B------:R-:W-:Y:S01]  /*7310*/  UMOV UR11, 0x40 ;  /* 0x00000040000b7882 */ /* 0x000fe20000000000 */
        /* <DEDUP_REMOVED lines=13> */
[----:B------:R-:W-:Y:S01]  /*73f0*/  HGMMA.64x16x16.F32 R136, gdesc[UR28].tnspA.tnspB, R136 ;  /* 0x602000001c8879f0 */ /* 0x000fe20008700888 */
[----:B------:R-:W-:Y:S01]  /*7400*/  VIADD R10, R5, 0x80 ;  /* 0x00000080050a7836 */ /* 0x000fe20000000000 */
[----:B------:R-:W-:Y:S01]  /*7410*/  UMOV UR29, 0x40000040 ;  /* 0x40000040001d7882 */ /* 0x000fe20000000000 */
[----:B------:R-:W-:Y:S01]  /*7420*/  VIADD R14, R6, 0x80 ;  /* 0x00000080060e7836 */ /* 0x000fe20000000000 */
[----:B------:R-:W-:Y:S01]  /*7430*/  HGMMA.64x16x16.F32 R152, gdesc[UR40].tnspA.tnspB, R152 ;  /* 0x60200000289879f0 */ /* 0x000fe20008700898 */
[----:B------:R-:W-:Y:S01]  /*7440*/  IMAD.U32 R20, RZ, RZ, UR58 ;  /* 0x0000003aff147e24 */ /* 0x000fe2000f8e00ff */
[----:B------:R-:W-:Y:S01]  /*7450*/  UMOV UR40, UR52 ;  /* 0x0000003400287c82 */ /* 0x000fe20008000000 */
[----:B------:R-:W-:Y:S01]  /*7460*/  IMAD.U32 R21, RZ, RZ, UR59 ;  /* 0x0000003bff157e24 */ /* 0x000fe2000f8e00ff */
        /* <DEDUP_REMOVED lines=19> */
[----:B0-----:R-:W-:Y:S06]  /*75a0*/  BAR.SYNC.DEFER_BLOCKING 0x9, 0x100 ;  /* 0x0244000000007b1d */ /* 0x001fec0000010000 */
[----:B-1----:R-:W-:-:S06]  /*75b0*/  WARPGROUP.ARRIVE ;  /* 0x00000000000079c5 */ /* 0x002fcc0000000000 */
        /* <DEDUP_REMOVED lines=26> */
[----:B------:R-:W-:Y:S01]  /*7760*/  IMAD.U32 R12, RZ, RZ, UR58 ;  /* 0x0000003aff0c7e24 */ /* 0x000fe2000f8e00ff */
[----:B------:R-:W-:Y:S01]  /*7770*/  HGMMA.64x64x16.F32 R24, gdesc[UR56].tnspA, R24 ;  /* 0x20e00000381879f0 */ /* 0x000fe20008700818 */
[----:B------:R-:W-:Y:S01]  /*7780*/  R2UR UR58, R11 ;  /* 0x000000000b3a72ca */ /* 0x000fe200000e0000 */
[----:B------:R-:W-:Y:S01]  /*7790*/  VIADD R11, R6, 0x180 ;  /* 0x00000180060b7836 */ /* 0x000fe20000000000 */
[----:B------:R-:W-:-:S08]  /*77a0*/  R2UR UR59, R220 ;  /* 0x00000000dc3b72ca */ /* 0x000fd000000e0000 */
[----:B------:R-:W-:Y:S01]  /*77b0*/  UMOV UR56, UR4 ;  /* 0x0000000400387c82 */ /* 0x000fe20008000000 */
[----:B------:R-:W-:Y:S01]  /*77c0*/  UMOV UR57, 0x40000040 ;  /* 0x4000004000397882 */ /* 0x000fe20000000000 */
[----:B------:R-:W-:Y:S01]  /*77d0*/  VIADD R6, R6, 0x200 ;  /* 0x0000020006067836 */ /* 0x000fe20000000000 */
[----:B------:R-:W-:Y:S01]  /*77e0*/  R2UR UR5, R11 ;  /* 0x000000000b0572ca */ /* 0x000fe200000e0000 */
[----:B------:R-:W-:Y:S01]  /*77f0*/  UMOV UR48, UR58 ;  /* 0x0000003a00307c82 */ /* 0x000fe20008000000 */
[----:B------:R-:W-:Y:S01]  /*7800*/  UMOV UR49, UR59 ;  /* 0x0000003b00317c82 */ /* 0x000fe20008000000 */
[----:B------:R-:W-:Y:S02]  /*7810*/  UMOV UR59, 0x8 ;  /* 0x00000008003b7882 */ /* 0x000fe40000000000 */
[----:B------:R-:W-:-:S08]  /*7820*/  IMAD.U32 R11, RZ, RZ, UR59 ;  /* 0x0000003bff0b7e24 */ /* 0x000fd0000f8e00ff */
[----:B------:R-:W-:Y:S01]  /*7830*/  UMOV UR58, UR5 ;  /* 0x00000005003a7c82 */ /* 0x000fe20008000000 */
[----:B------:R-:W-:Y:S01]  /*7840*/  R2UR UR5, R6 ;  /* 0x00000000060572ca */ /* 0x000fe200000e0000 */
[----:B------:R-:W-:Y:S01]  /*7850*/  IMAD.U32 R10, RZ, RZ, UR58 ;  /* 0x0000003aff0a7e24 */ /* 0x000fe2000f8e00ff */
[----:B------:R-:W-:Y:S01]  /*7860*/  HGMMA.64x64x16.F32 R24, gdesc[UR56].tnspA, R24 ;  /* 0x20e00000381879f0 */ /* 0x000fe20008700818 */
[----:B------:R-:W-:Y:S01]  /*7870*/  R2UR UR56, R7 ;  /* 0x00000000073872ca */ /* 0x000fe200000e0000 */
[----:B------:R-:W-:Y:S01]  /*7880*/  VIADD R7, R5, 0x200 ;  /* 0x0000020005077836 */ /* 0x000fe20000000000 */
[----:B------:R-:W-:Y:S01]  /*7890*/  R2UR UR59, R217 ;  /* 0x00000000d93b72ca */ /* 0x000fe200000e0000 */
[----:B------:R-:W-:Y:S01]  /*78a0*/  VIADD R217, R216, 0x400 ;  /* 0x00000400d8d97836 */ /* 0x000fe20000000000 */
        /* <DEDUP_REMOVED lines=40> */
[----:B------:R-:W-:Y:S01]  /*7b30*/  ULDC.64 UR56, c[0x0][0x208] ;  /* 0x0000820000387ab9 */ /* 0x000fe20000000a00 */
[----:B------:R-:W-:-:S03]  /*7b40*/  VIADD R216, R216, 0x580 ;  /* 0x00000580d8d87836 */ /* 0x000fc60000000000 */
        /* <DEDUP_REMOVED lines=49> */
[----:B0-----:R-:W-:Y:S01]  /*7e60*/  LOP3.LUT R24, R23, 0x80000, RZ, 0xfc, !PT ;  /* 0x0008000017187812 */ /* 0x001fe200078efcff */
        /* <DEDUP_REMOVED lines=16> */
[----:B------:R-:W-:Y:S01]  /*7f70*/  UMOV UR8, UR52 ;  /* 0x0000003400087c82 */ /* 0x000fe20008000000 */
[----:B------:R-:W-:Y:S01]  /*7f80*/  UMOV UR9, UR53 ;  /* 0x0000003500097c82 */ /* 0x000fe20008000000 */
[----:B------:R-:W-:Y:S01]  /*7f90*/  UMOV UR35, 0x40 ;  /* 0x0000004000237882 */ /* 0x000fe20000000000 */
[----:B------:R-:W-:Y:S01]  /*7fa0*/  UMOV UR31, 0x40 ;  /* 0x00000040001f7882 */ /* 0x000fe20000000000 */
[----:B------:R-:W-:Y:S01]  /*7fb0*/  PLOP3.LUT P0, PT, PT, PT, UP0, 0x40, 0x0 ;  /* 0x000000000000781c */ /* 0x000fe20003f0e808 */
[----:B------:R-:W-:Y:S01]  /*7fc0*/  UMOV UR7, 0x40 ;  /* 0x0000004000077882 */ /* 0x000fe20000000000 */
[----:B------:R-:W-:Y:S01]  /*7fd0*/  UMOV UR10, UR4 ;  /* 0x00000004000a7c82 */ /* 0x000fe20008000000 */
[----:B------:R-:W-:Y:S01]  /*7fe0*/  R2UR UR4, R25 ;  /* 0x00000000190472ca */ /* 0x000fe200000e0000 */
        /* <DEDUP_REMOVED lines=26> */
[----:B------:R0:W-:Y:S01]  /*8190*/  REDG.E.ADD.F32x4.FTZ.RN.STRONG.GPU desc[UR56][R8.64+0x800], R28 ;  /* 0x0008001c080079a6 */ /* 0x0001e2000c10f7b8 */
[----:B------:R-:W-:-:S03]  /*81a0*/  VIADD R26, R24, 0x10 ;  /* 0x00000010181a7836 */ /* 0x000fc60000000000 */
        /* <DEDUP_REMOVED lines=9> */
[----:B------:R-:W-:Y:S01]  /*8240*/  IMAD.U32 R221, RZ, RZ, UR11 ;  /* 0x0000000bffdd7e24 */ /* 0x000fe2000f8e00ff */
[----:B------:R-:W-:Y:S01]  /*8250*/  UMOV UR49, UR45 ;  /* 0x0000002d00317c82 */ /* 0x000fe20008000000 */
[----:B------:R-:W-:Y:S01]  /*8260*/  UMOV UR41, UR25 ;  /* 0x0000001900297c82 */ /* 0x000fe20008000000 */
[----:B------:R-:W-:Y:S01]  /*8270*/  R2UR UR6, R25 ;  /* 0x00000000190672ca */ /* 0x000fe200000e0000 */
[C---:B------:R-:W-:Y:S01]  /*8280*/  VIADD R25, R24.reuse, 0x210 ;  /* 0x0000021018197836 */ /* 0x040fe20000000000 */
[----:B------:R-:W-:Y:S01]  /*8290*/  UMOV UR8, UR44 ;  /* 0x0000002c00087c82 */ /* 0x000fe20008000000 */
[----:B------:R-:W-:Y:S01]  /*82a0*/  UMOV UR37, UR25 ;  /* 0x0000001900257c82 */ /* 0x000fe20008000000 */
[----:B------:R-:W-:Y:S01]  /*82b0*/  UMOV UR33, UR25 ;  /* 0x0000001900217c82 */ /* 0x000fe20008000000 */
[----:B------:R-:W-:Y:S01]  /*82c0*/  UMOV UR29, UR25 ;  /* 0x00000019001d7c82 */ /* 0x000fe20008000000 */
[----:B------:R-:W-:Y:S01]  /*82d0*/  R2UR UR50, R25 ;  /* 0x00000000193272ca */ /* 0x000fe200000e0000 */
[----:B------:R-:W-:Y:S01]  /*82e0*/  UMOV UR11, 0x40 ;  /* 0x00000040000b7882 */ /* 0x000fe20000000000 */
[----:B------:R-:W-:Y:S01]  /*82f0*/  UMOV UR15, 0x40 ;  /* 0x00000040000f7882 */ /* 0x000fe20000000000 */
[----:B------:R-:W-:Y:S01]  /*8300*/  UMOV UR10, UR4 ;  /* 0x00000004000a7c82 */ /* 0x000fe20008000000 */
[----:B------:R-:W-:Y:S01]  /*8310*/  HGMMA.64x16x16.F32 R56, gdesc[UR44].tnspA.tnspB, R56 ;  /* 0x602000002c3879f0 */ /* 0x000fe20008700838 */
[----:B------:R-:W-:Y:S01]  /*8320*/  IMAD.U32 R222, RZ, RZ, UR10 ;  /* 0x0000000affde7e24 */ /* 0x000fe2000f8e00ff */
[----:B------:R0:W-:Y:S01]  /*8330*/  REDG.E.ADD.F32x4.FTZ.RN.STRONG.GPU desc[UR56][R8.64+0x1000], R32 ;  /* 0x00100020080079a6 */ /* 0x0001e2000c10f7b8 */
        /* <DEDUP_REMOVED lines=13> */
[----:B------:R-:W-:Y:S01]  /*8410*/  UMOV UR48, UR44 ;  /* 0x0000002c00307c82 */ /* 0x000fe20008000000 */
[----:B------:R-:W-:Y:S01]  /*8420*/  HGMMA.64x16x16.F32 R80, gdesc[UR8].tnspA.tnspB, R80 ;  /* 0x60200000085079f0 */ /* 0x000fe20008700850 */
[----:B------:R-:W-:Y:S01]  /*8430*/  VIADD R25, R237, 0x100 ;  /* 0x00000100ed197836 */ /* 0x000fe20000000000 */
[----:B------:R0:W-:Y:S02]  /*8440*/  REDG.E.ADD.F32x4.FTZ.RN.STRONG.GPU desc[UR56][R8.64+0x1800], R36 ;  /* 0x00180024080079a6 */ /* 0x0001e4000c10f7b8 */
[----:B------:R-:W-:Y:S02]  /*8450*/  HGMMA.64x16x16.F32 R88, gdesc[UR48].tnspA.tnspB, R88 ;  /* 0x60200000305879f0 */ /* 0x000fe40008700858 */
[----:B------:R-:W-:Y:S01]  /*8460*/  R2UR UR24, R25 ;  /* 0x00000000191872ca */ /* 0x000fe200000e0000 */
[----:B------:R-:W-:-:S02]  /*8470*/  VIADD R25, R24, 0x120 ;  /* 0x0000012018197836 */ /* 0x000fc40000000000 */
[C---:B------:R-:W-:Y:S01]  /*8480*/  VIADD R26, R24.reuse, 0x20 ;  /* 0x00000020181a7836 */ /* 0x040fe20000000000 */
[----:B------:R-:W-:Y:S01]  /*8490*/  UMOV UR5, 0x40000040 ;  /* 0x4000004000057882 */ /* 0x000fe20000000000 */
[----:B------:R-:W-:Y:S01]  /*84a0*/  IMAD.U32 R226, RZ, RZ, UR10 ;  /* 0x0000000affe27e24 */ /* 0x000fe2000f8e00ff */
[----:B------:R-:W-:Y:S01]  /*84b0*/  R2UR UR38, R25 ;  /* 0x00000000192672ca */ /* 0x000fe200000e0000 */
[----:B------:R-:W-:Y:S01]  /*84c0*/  VIADD R25, R24, 0x1a0 ;  /* 0x000001a018197836 */ /* 0x000fe20000000000 */
[----:B------:R-:W-:Y:S01]  /*84d0*/  R2UR UR26, R26 ;  /* 0x000000001a1a72ca */ /* 0x000fe200000e0000 */
[C---:B------:R-:W-:Y:S01]  /*84e0*/  VIADD R26, R24.reuse, 0xa0 ;  /* 0x000000a0181a7836 */ /* 0x040fe20000000000 */
[----:B------:R0:W-:Y:S02]  /*84f0*/  REDG.E.ADD.F32x4.FTZ.RN.STRONG.GPU desc[UR56][R8.64+0x2000], R40 ;  /* 0x00200028080079a6 */ /* 0x0001e4000c10f7b8 */
[----:B------:R-:W-:Y:S01]  /*8500*/  R2UR UR34, R25 ;  /* 0x00000000192272ca */ /* 0x000fe200000e0000 */
[----:B------:R-:W-:Y:S01]  /*8510*/  VIADD R25, R24, 0x220 ;  /* 0x0000022018197836 */ /* 0x000fe20000000000 */
[----:B------:R-:W-:Y:S01]  /*8520*/  R2UR UR42, R26 ;  /* 0x000000001a2a72ca */ /* 0x000fe200000e0000 */
[----:B------:R-:W-:Y:S01]  /*8530*/  UMOV UR40, UR24 ;  /* 0x0000001800287c82 */ /* 0x000fe20008000000 */
[----:B------:R-:W-:Y:S01]  /*8540*/  UMOV UR36, UR24 ;  /* 0x0000001800247c82 */ /* 0x000fe20008000000 */
[----:B------:R-:W-:Y:S01]  /*8550*/  UMOV UR32, UR24 ;  /* 0x0000001800207c82 */ /* 0x000fe20008000000 */
[----:B------:R-:W-:Y:S01]  /*8560*/  R2UR UR30, R25 ;  /* 0x00000000191e72ca */ /* 0x000fe200000e0000 */
[----:B------:R-:W-:-:S02]  /*8570*/  UMOV UR28, UR24 ;  /* 0x00000018001c7c82 */ /* 0x000fc40008000000 */
[----:B------:R-:W-:Y:S01]  /*8580*/  HGMMA.64x16x16.F32 R56, gdesc[UR24].tnspA.tnspB, R56 ;  /* 0x60200000183879f0 */ /* 0x000fe20008700838 */
[----:B------:R-:W-:Y:S01]  /*8590*/  UMOV UR21, UR5 ;  /* 0x0000000500157c82 */ /* 0x000fe20008000000 */
[----:B------:R-:W-:Y:S01]  /*85a0*/  UMOV UR17, UR5 ;  /* 0x0000000500117c82 */ /* 0x000fe20008000000 */
[----:B------:R-:W-:-:S03]  /*85b0*/  IMAD.U32 R227, RZ, RZ, UR11 ;  /* 0x0000000bffe37e24 */ /* 0x000fc6000f8e00ff */
[----:B------:R-:W-:Y:S01]  /*85c0*/  HGMMA.64x16x16.F32 R64, gdesc[UR40].tnspA.tnspB, R64 ;  /* 0x60200000284079f0 */ /* 0x000fe20008700840 */
[----:B------:R-:W-:Y:S01]  /*85d0*/  UMOV UR13, UR5 ;  /* 0x00000005000d7c82 */ /* 0x000fe20008000000 */
[----:B------:R-:W-:Y:S01]  /*85e0*/  UMOV UR9, UR5 ;  /* 0x0000000500097c82 */ /* 0x000fe20008000000 */
[----:B------:R0:W-:Y:S01]  /*85f0*/  REDG.E.ADD.F32x4.FTZ.RN.STRONG.GPU desc[UR56][R8.64+0x2800], R44 ;  /* 0x0028002c080079a6 */ /* 0x0001e2000c10f7b8 */
[----:B------:R-:W-:Y:S01]  /*8600*/  HGMMA.64x16x16.F32 R72, gdesc[UR36].tnspA.tnspB, R72 ;  /* 0x60200000244879f0 */ /* 0x000fe20008700848 */
[----:B------:R-:W-:Y:S02]  /*8610*/  VIADD R25, R237, 0x180 ;  /* 0x00000180ed197836 */ /* 0x000fe40000000000 */
[----:B------:R-:W-:Y:S01]  /*8620*/  VIADD R26, R24, 0x30 ;  /* 0x00000030181a7836 */ /* 0x000fe20000000000 */
[----:B------:R-:W-:Y:S01]  /*8630*/  UMOV UR11, 0x40 ;  /* 0x00000040000b7882 */ /* 0x000fe20000000000 */
[----:B------:R0:W-:Y:S01]  /*8640*/  REDG.E.ADD.F32x4.FTZ.RN.STRONG.GPU desc[UR56][R8.64+0x3000], R48 ;  /* 0x00300030080079a6 */ /* 0x0001e2000c10f7b8 */
[----:B------:R-:W-:Y:S01]  /*8650*/  HGMMA.64x16x16.F32 R80, gdesc[UR32].tnspA.tnspB, R80 ;  /* 0x60200000205079f0 */ /* 0x000fe20008700850 */
[----:B------:R-:W-:-:S02]  /*8660*/  R2UR UR4, R25 ;  /* 0x00000000190472ca */ /* 0x000fc400000e0000 */
[----:B------:R0:W-:Y:S01]  /*8670*/  REDG.E.ADD.F32x4.FTZ.RN.STRONG.GPU desc[UR56][R8.64+0x3800], R52 ;  /* 0x00380034080079a6 */ /* 0x0001e2000c10f7b8 */
[----:B------:R-:W-:Y:S01]  /*8680*/  VIADD R25, R24, 0x130 ;  /* 0x0000013018197836 */ /* 0x000fe20000000000 */
[----:B------:R-:W-:Y:S01]  /*8690*/  R2UR UR6, R26 ;  /* 0x000000001a0672ca */ /* 0x000fe200000e0000 */
[C---:B------:R-:W-:Y:S01]  /*86a0*/  VIADD R26, R24.reuse, 0xb0 ;  /* 0x000000b0181a7836 */ /* 0x040fe20000000000 */
[----:B------:R-:W-:Y:S02]  /*86b0*/  HGMMA.64x16x16.F32 R88, gdesc[UR28].tnspA.tnspB, R88 ;  /* 0x602000001c5879f0 */ /* 0x000fe40008700858 */
[----:B------:R-:W-:Y:S01]  /*86c0*/  R2UR UR18, R25 ;  /* 0x00000000191272ca */ /* 0x000fe200000e0000 */
[----:B------:R-:W-:Y:S01]  /*86d0*/  VIADD R25, R24, 0x1b0 ;  /* 0x000001b018197836 */ /* 0x000fe20000000000 */
[----:B------:R-:W-:Y:S01]  /*86e0*/  R2UR UR22, R26 ;  /* 0x000000001a1672ca */ /* 0x000fe200000e0000 */
[----:B------:R-:W-:-:S03]  /*86f0*/  VIADD R24, R24, 0x230 ;  /* 0x0000023018187836 */ /* 0x000fc60000000000 */
        /* <DEDUP_REMOVED lines=12> */
[----:B0-----:R-:W-:Y:S05]  /*87c0*/  @P0 BRA `(.L_x_504) ;  /* 0x0000000000040947 */ /* 0x001fea0003800000 */
[----:B------:R-:W-:Y:S01]  /*87d0*/  BPT.TRAP 0x1 ;  /* 0x000000040000795c */ /* 0x000fe20000300000 */
.L_x_504:
        /* <DEDUP_REMOVED lines=71> */
[----:B------:R-:W-:Y:S01]  /*8c50*/  UMOV UR5, 0x40000040 ;  /* 0x4000004000057882 */ /* 0x000fe20000000000 */
[----:B------:R-:W-:Y:S01]  /*8c60*/  PLOP3.LUT P0, PT, PT, PT, UP0, 0x40, 0x0 ;  /* 0x000000000000781c */ /* 0x000fe20003f0e808 */
        /* <DEDUP_REMOVED lines=38> */
[----:B0-----:R-:W-:Y:S05]  /*8ed0*/  @P0 BRA `(.L_x_505) ;  /* 0x0000000000040947 */ /* 0x001fea0003800000 */
[----:B------:R-:W-:Y:S01]  /*8ee0*/  BPT.TRAP 0x1 ;  /* 0x000000040000795c */ /* 0x000fe20000300000 */
.L_x_505:
[----:B------:R-:W-:Y:S01]  /*8ef0*/  VIADD R3, R3, 0x1 ;  /* 0x0000000103037836 */ /* 0x000fe20000000000 */
[----:B------:R-:W-:Y:S01]  /*8f00*/  ULOP3.LUT UR60, UR60, 0x1, URZ, 0x3c, !UPT ;  /* 0x000000013c3c7892 */ /* 0x000fe2000f8e3c3f */
[----:B------:R-:W-:Y:S02]  /*8f10*/  VIADD R2, R2, 0x1 ;  /* 0x0000000102027836 */ /* 0x000fe40000000000 */
[----:B------:R-:W-:Y:S01]  /*8f20*/  VIADD R16, R16, 0x31620 ;  /* 0x0003162010107836 */ /* 0x000fe20000000000 */
[----:B------:R-:W-:Y:S02]  /*8f30*/  ISETP.GE.AND P1, PT, R3, UR61, PT ;  /* 0x0000003d03007c0c */ /* 0x000fe4000bf26270 */
        /* <DEDUP_REMOVED lines=89> */
.L_x_485:
[----:B------:R-:W-:Y:S05]  /*94d0*/  @P0 BRA `(.L_x_507) ;  /* 0x0000002400900947 */ /* 0x000fea0003800000 */
[----:B------:R-:W1:Y:S01]  /*94e0*/  S2R R2, SR_TID.X ;  /* 0x0000000000027919 */ /* 0x000e620000002100 */
[----:B------:R-:W2:Y:S01]  /*94f0*/  S2UR UR5, SR_CgaCtaId ;  /* 0x00000000000579c3 */ /* 0x000ea20000008800 */
        /* <DEDUP_REMOVED lines=15> */
[----:B--2---:R-:W-:Y:S01]  /*95f0*/  ULEA UR4, UR5, UR4, 0x18 ;  /* 0x0000000405047291 */ /* 0x004fe2000f8ec03f */
[----:B------:R-:W-:-:S02]  /*9600*/  F2FP.F16.F32.PACK_AB R145, R147, R146 ;  /* 0x000000929391723e */ /* 0x000fc400000000ff */
[----:B------:R-:W-:Y:S02]  /*9610*/  F2FP.F16.F32.PACK_AB R208, R209, R208 ;  /* 0x000000d0d1d0723e */ /* 0x000fe400000000ff */
[----:B------:R-:W-:Y:S01]  /*9620*/  F2FP.F16.F32.PACK_AB R56, R57, R56 ;  /* 0x000000383938723e */ /* 0x000fe200000000ff */
[----:B-1----:R-:W-:Y:S01]  /*9630*/  VIADD R2, R2, 0xffffff80 ;  /* 0xffffff8002027836 */ /* 0x002fe20000000000 */
        /* <DEDUP_REMOVED lines=12> */
[----:B------:R-:W1:Y:S01]  /*9700*/  S2R R39, SR_CTAID.X ;  /* 0x0000000000277919 */ /* 0x000e620000002500 */
[CC--:B------:R-:W-:Y:S01]  /*9710*/  LEA.HI R11, R9.reuse, R2.reuse, RZ, 0x5 ;  /* 0x00000002090b7211 */ /* 0x0c0fe200078f28ff */
[----:B------:R-:W2:Y:S01]  /*9720*/  LDC.64 R36, c[0x0][0x850] ;  /* 0x00021400ff247b82 */ /* 0x000ea20000000a00 */
        /* <DEDUP_REMOVED lines=13> */
[----:B------:R-:W3:Y:S01]  /*9800*/  LDC.64 R6, c[0x0][0x870] ;  /* 0x00021c00ff067b82 */ /* 0x000ee20000000a00 */
[----:B------:R-:W-:-:S02]  /*9810*/  SHF.R.S32.HI R9, RZ, 0x7, R9 ;  /* 0x00000007ff097819 */ /* 0x000fc40000011409 */
[----:B------:R-:W-:Y:S02]  /*9820*/  LOP3.LUT R3, R4, R3, RZ, 0x3c, !PT ;  /* 0x0000000304037212 */ /* 0x000fe400078e3cff */
[----:B------:R-:W-:Y:S01]  /*9830*/  F2FP.F16.F32.PACK_AB R147, R151, R150 ;  /* 0x000000969793723e */ /* 0x000fe200000000ff */
[----:B------:R-:W-:Y:S01]  /*9840*/  IMAD R8, R9, 0xa, R8 ;  /* 0x0000000a09087824 */ /* 0x000fe200078e0208 */
[----:B------:R-:W-:Y:S01]  /*9850*/  F2FP.F16.F32.PACK_AB R153, R155, R154 ;  /* 0x0000009a9b99723e */ /* 0x000fe200000000ff */
[----:B------:R-:W4:Y:S01]  /*9860*/  LDC.64 R4, c[0x0][0x870] ;  /* 0x00021c00ff047b82 */ /* 0x000f220000000a00 */
        /* <DEDUP_REMOVED lines=74> */
[----:B---3--:R-:W-:-:S03]  /*9d10*/  ISETP.NE.U32.AND P0, PT, R6, RZ, PT ;  /* 0x000000ff0600720c */ /* 0x008fc60003f05070 */
[----:B------:R3:W-:Y:S01]  /*9d20*/  STSM.16.MT88.4 [R3+0x7000], R128 ;  /* 0x0070008003007844 */ /* 0x0007e20000004200 */
[----:B------:R-:W-:Y:S01]  /*9d30*/  BAR.SYNC.DEFER_BLOCKING 0x1, 0x100 ;  /* 0x0044000000007b1d */ /* 0x000fe20000010000 */
[----:B------:R-:W-:Y:S01]  /*9d40*/  ISETP.NE.AND.EX P0, PT, R7, RZ, PT, P0 ;  /* 0x000000ff0700720c */ /* 0x000fe20003f05300 */
[----:B----4-:R-:W-:-:S06]  /*9d50*/  IMAD.WIDE R6, R234, 0x4, R4 ;  /* 0x00000004ea067825 */ /* 0x010fcc00078e0204 */
[----:B------:R-:W4:Y:S06]  /*9d60*/  LDC.64 R4, c[0x0][0x878] ;  /* 0x00021e00ff047b82 */ /* 0x000f2c0000000a00 */
[----:B------:R-:W2:Y:S01]  /*9d70*/  @P0 LDG.E R9, desc[UR8][R6.64] ;  /* 0x0000000806090981 */ /* 0x000ea2000c1e1900 */
[----:B------:R-:W-:Y:S01]  /*9d80*/  LOP3.LUT R11, R11, 0xffffffe0, RZ, 0xc0, !PT ;  /* 0xffffffe00b0b7812 */ /* 0x000fe200078ec0ff */
[----:B------:R-:W-:Y:S01]  /*9d90*/  ULDC UR5, c[0x0][0x808] ;  /* 0x0002020000057ab9 */ /* 0x000fe20000000800 */
[----:B------:R-:W0:Y:S01]  /*9da0*/  S2UR UR7, SR_CTAID.Y ;  /* 0x00000000000779c3 */ /* 0x000e220000002600 */
[----:B------:R-:W-:Y:S01]  /*9db0*/  IMAD.U32 R8, RZ, RZ, UR5 ;  /* 0x00000005ff087e24 */ /* 0x000fe2000f8e00ff */
[----:B----4-:R-:W-:Y:S01]  /*9dc0*/  ISETP.NE.U32.AND P1, PT, R4, RZ, PT ;  /* 0x000000ff0400720c */ /* 0x010fe20003f25070 */
[----:B------:R-:W-:-:S02]  /*9dd0*/  IMAD.IADD R11, R2, 0x1, -R11 ;  /* 0x00000001020b7824 */ /* 0x000fc400078e0a0b */
[----:B------:R-:W-:Y:S01]  /*9de0*/  IMAD.SHL.U32 R2, R0, 0x40, RZ ;  /* 0x0000004000027824 */ /* 0x000fe200078e00ff */
[----:B------:R-:W-:Y:S01]  /*9df0*/  ISETP.NE.AND.EX P1, PT, R5, RZ, PT, P1 ;  /* 0x000000ff0500720c */ /* 0x000fe20003f25310 */
[----:B------:R-:W-:Y:S01]  /*9e00*/  IMAD.SHL.U32 R28, R11, 0x8, RZ ;  /* 0x000000080b1c7824 */ /* 0x000fe200078e00ff */
[----:B------:R-:W-:Y:S02]  /*9e10*/  SHF.R.S32.HI R10, RZ, 0x1f, R11 ;  /* 0x0000001fff0a7819 */ /* 0x000fe4000001140b */
[----:B---3--:R-:W-:Y:S02]  /*9e20*/  LOP3.LUT R3, R2, 0x1c0, RZ, 0xc0, !PT ;  /* 0x000001c002037812 */ /* 0x008fe400078ec0ff */
[----:B------:R-:W-:Y:S02]  /*9e30*/  LEA.HI R10, R10, R11, RZ, 0x3 ;  /* 0x0000000b0a0a7211 */ /* 0x000fe400078f18ff */
[----:B------:R-:W-:Y:S02]  /*9e40*/  LOP3.LUT R2, R3, 0x38, R28, 0xf8, !PT ;  /* 0x0000003803027812 */ /* 0x000fe400078ef81c */
[----:B------:R-:W-:-:S03]  /*9e50*/  SHF.R.U32.HI R3, RZ, 0x3, R3 ;  /* 0x00000003ff037819 */ /* 0x000fc60000011603 */
[----:B------:R-:W3:Y:S01]  /*9e60*/  @P1 LDC.64 R4, c[0x0][0x878] ;  /* 0x00021e00ff041b82 */ /* 0x000ee20000000a00 */
[----:B------:R-:W-:Y:S02]  /*9e70*/  LOP3.LUT R3, R2, R3, RZ, 0x3c, !PT ;  /* 0x0000000302037212 */ /* 0x000fe400078e3cff */
[----:B------:R-:W-:-:S05]  /*9e80*/  SHF.R.S32.HI R10, RZ, 0x3, R10 ;  /* 0x00000003ff0a7819 */ /* 0x000fca000001140a */
[----:B------:R-:W-:Y:S01]  /*9e90*/  IMAD R10, R10, 0x1400, R3 ;  /* 0x000014000a0a7824 */ /* 0x000fe200078e0203 */
[----:B------:R-:W-:Y:S01]  /*9ea0*/  CS2R R2, SRZ ;  /* 0x0000000000027805 */ /* 0x000fe2000001ff00 */
[----:B---3--:R-:W-:-:S05]  /*9eb0*/  @P1 IMAD.WIDE R4, R234, 0x4, R4 ;  /* 0x00000004ea041825 */ /* 0x008fca00078e0204 */
[----:B------:R3:W5:Y:S01]  /*9ec0*/  @P1 LDG.E R8, desc[UR8][R4.64] ;  /* 0x0000000804081981 */ /* 0x000762000c1e1900 */
[----:B--2---:R-:W-:Y:S01]  /*9ed0*/  @P0 SHF.R.S32.HI R12, RZ, 0x1f, R9 ;  /* 0x0000001fff0c0819 */ /* 0x004fe20000011409 */
[----:B01-3--:R-:W-:Y:S06]  /*9ee0*/  @P1 BRA `(.L_x_508) ;  /* 0x0000000000141947 */ /* 0x00bfec0003800000 */
[----:B------:R-:W-:Y:S05]  /*9ef0*/  @!P0 BRA `(.L_x_508) ;  /* 0x0000000000108947 */ /* 0x000fea0003800000 */
[----:B------:R-:W-:Y:S02]  /*9f00*/  ULDC.64 UR8, c[0x0][0x208] ;  /* 0x0000820000087ab9 */ /* 0x000fe40000000a00 */
[----:B------:R-:W2:Y:S04]  /*9f10*/  LDG.E R5, desc[UR8][R6.64] ;  /* 0x0000000806057981 */ /* 0x000ea8000c1e1900 */
[----:B-----5:R-:W2:Y:S02]  /*9f20*/  LDG.E R8, desc[UR8][R6.64+0x4] ;  /* 0x0000040806087981 */ /* 0x020ea4000c1e1900 */
[----:B--2---:R-:W-:-:S07]  /*9f30*/  IMAD.IADD R8, R8, 0x1, -R5 ;  /* 0x0000000108087824 */ /* 0x004fce00078e0a05 */
.L_x_508:
        /* <DEDUP_REMOVED lines=21> */
[----:B------:R-:W-:Y:S01]  /*a090*/  SHF.R.S32.HI R29, RZ, 0x1f, R28 ;  /* 0x0000001fff1d7819 */ /* 0x000fe2000001141c */
        /* <DEDUP_REMOVED lines=37> */
.L_x_510:
[----:B------:R-:W-:Y:S05]  /*a2f0*/  BSYNC B1 ;  /* 0x0000000000017941 */ /* 0x000fea0003800000 */
.L_x_509:
        /* <DEDUP_REMOVED lines=16> */
.L_x_512:
[----:B------:R-:W-:Y:S05]  /*a400*/  BSYNC B1 ;  /* 0x0000000000017941 */ /* 0x000fea0003800000 */
.L_x_511:
        /* <DEDUP_REMOVED lines=19> */
.L_x_514:
[----:B------:R-:W-:Y:S05]  /*a540*/  BSYNC B1 ;  /* 0x0000000000017941 */ /* 0x000fea0003800000 */
.L_x_513:
        /* <DEDUP_REMOVED lines=18> */
.L_x_516:
[----:B------:R-:W-:Y:S05]  /*a670*/  BSYNC B1 ;  /* 0x0000000000017941 */ /* 0x000fea0003800000 */
.L_x_515:
        /* <DEDUP_REMOVED lines=19> */
.L_x_518:
[----:B------:R-:W-:Y:S05]  /*a7b0*/  BSYNC B1 ;  /* 0x0000000000017941 */ /* 0x000fea0003800000 */
.L_x_517:
        /* <DEDUP_REMOVED lines=19> */
.L_x_520:
[----:B------:R-:W-:Y:S05]  /*a8f0*/  BSYNC B1 ;  /* 0x0000000000017941 */ /* 0x000fea0003800000 */
.L_x_519:
        /* <DEDUP_REMOVED lines=20> */
.L_x_522:
[----:B------:R-:W-:Y:S05]  /*aa40*/  BSYNC B1 ;  /* 0x0000000000017941 */ /* 0x000fea0003800000 */
.L_x_521:
        /* <DEDUP_REMOVED lines=20> */
.L_x_524:
[----:B------:R-:W-:Y:S05]  /*ab90*/  BSYNC B1 ;  /* 0x0000000000017941 */ /* 0x000fea0003800000 */
.L_x_523:
        /* <DEDUP_REMOVED lines=20> */
.L_x_526:
[----:B------:R-:W-:Y:S05]  /*ace0*/  BSYNC B1 ;  /* 0x0000000000017941 */ /* 0x000fea0003800000 */
.L_x_525:
        /* <DEDUP_REMOVED lines=23> */
.L_x_528:
[----:B------:R-:W-:Y:S05]  /*ae60*/  BSYNC B1 ;  /* 0x0000000000017941 */ /* 0x000fea0003800000 */
.L_x_527:
        /* <DEDUP_REMOVED lines=44> */
.L_x_530:
[----:B------:R-:W-:Y:S05]  /*b130*/  BSYNC B1 ;  /* 0x0000000000017941 */ /* 0x000fea0003800000 */
.L_x_529:
        /* <DEDUP_REMOVED lines=18> */
.L_x_532:
[----:B------:R-:W-:Y:S05]  /*b260*/  BSYNC B1 ;  /* 0x0000000000017941 */ /* 0x000fea0003800000 */
.L_x_531:
        /* <DEDUP_REMOVED lines=18> */
.L_x_534:
[----:B------:R-:W-:Y:S05]  /*b390*/  BSYNC B1 ;  /* 0x0000000000017941 */ /* 0x000fea0003800000 */
.L_x_533:
        /* <DEDUP_REMOVED lines=18> */
.L_x_536:
[----:B------:R-:W-:Y:S05]  /*b4c0*/  BSYNC B1 ;  /* 0x0000000000017941 */ /* 0x000fea0003800000 */
.L_x_535:
        /* <DEDUP_REMOVED lines=16> */
.L_x_538:
[----:B------:R-:W-:Y:S05]  /*b5d0*/  BSYNC B1 ;  /* 0x0000000000017941 */ /* 0x000fea0003800000 */
.L_x_537:
        /* <DEDUP_REMOVED lines=16> */
.L_x_540:
[----:B------:R-:W-:Y:S05]  /*b6e0*/  BSYNC B1 ;  /* 0x0000000000017941 */ /* 0x000fea0003800000 */
.L_x_539:
        /* <DEDUP_REMOVED lines=16> */
.L_x_542:
[----:B------:R-:W-:Y:S05]  /*b7f0*/  BSYNC B1 ;  /* 0x0000000000017941 */ /* 0x000fea0003800000 */
.L_x_541:
        /* <DEDUP_REMOVED lines=16> */
.L_x_544:
[----:B------:R-:W-:Y:S05]  /*b900*/  BSYNC B1 ;  /* 0x0000000000017941 */ /* 0x000fea0003800000 */
.L_x_543:
        /* <DEDUP_REMOVED lines=16> */
.L_x_546:
[----:B------:R-:W-:Y:S05]  /*ba10*/  BSYNC B1 ;  /* 0x0000000000017941 */ /* 0x000fea0003800000 */
.L_x_545:
        /* <DEDUP_REMOVED lines=16> */
.L_x_507:
[----:B------:R-:W1:Y:S01]  /*bb20*/  LDC.64 R4, c[0x0][0x870] ;  /* 0x00021c00ff047b82 */ /* 0x000e620000000a00 */
[----:B------:R-:W-:-:S07]  /*bb30*/  ULDC.64 UR6, c[0x0][0x208] ;  /* 0x0000820000067ab9 */ /* 0x000fce0000000a00 */
[----:B------:R-:W2:Y:S01]  /*bb40*/  LDC.64 R2, c[0x0][0x870] ;  /* 0x00021c00ff027b82 */ /* 0x000ea20000000a00 */
[----:B------:R-:W3:Y:S01]  /*bb50*/  S2R R8, SR_TID.X ;  /* 0x0000000000087919 */ /* 0x000ee20000002100 */
[----:B------:R-:W4:Y:S06]  /*bb60*/  S2R R13, SR_CTAID.X ;  /* 0x00000000000d7919 */ /* 0x000f2c0000002500 */
[----:B------:R-:W0:Y:S01]  /*bb70*/  LDC.64 R14, c[0x0][0x820] ;  /* 0x00020800ff0e7b82 */ /* 0x000e220000000a00 */
[----:B-1----:R-:W-:-:S04]  /*bb80*/  ISETP.NE.U32.AND P1, PT, R4, RZ, PT ;  /* 0x000000ff0400720c */ /* 0x002fc80003f25070 */
[----:B------:R-:W-:Y:S01]  /*bb90*/  ISETP.NE.AND.EX P1, PT, R5, RZ, PT, P1 ;  /* 0x000000ff0500720c */ /* 0x000fe20003f25310 */
[----:B--2---:R-:W-:Y:S02]  /*bba0*/  IMAD.WIDE R4, R234, 0x4, R2 ;  /* 0x00000004ea047825 */ /* 0x004fe400078e0202 */
[----:B------:R-:W1:Y:S10]  /*bbb0*/  LDC.64 R2, c[0x0][0x878] ;  /* 0x00021e00ff027b82 */ /* 0x000e740000000a00 */
[----:B------:R-:W2:Y:S01]  /*bbc0*/  @P1 LDG.E R9, desc[UR6][R4.64] ;  /* 0x0000000604091981 */ /* 0x000ea2000c1e1900 */
[----:B------:R-:W-:Y:S01]  /*bbd0*/  ULDC UR4, c[0x0][0x808] ;  /* 0x0002020000047ab9 */ /* 0x000fe20000000800 */
[----:B---3--:R-:W-:Y:S01]  /*bbe0*/  VIADD R11, R8, 0xffffff80 ;  /* 0xffffff80080b7836 */ /* 0x008fe20000000000 */
[----:B------:R-:W3:Y:S01]  /*bbf0*/  S2UR UR5, SR_CTAID.Y ;  /* 0x00000000000579c3 */ /* 0x000ee20000002600 */
[----:B------:R-:W-:Y:S01]  /*bc00*/  IMAD.U32 R0, RZ, RZ, UR4 ;  /* 0x00000004ff007e24 */ /* 0x000fe2000f8e00ff */
[----:B-1----:R-:W-:-:S04]  /*bc10*/  ISETP.NE.U32.AND P0, PT, R2, RZ, PT ;  /* 0x000000ff0200720c */ /* 0x002fc80003f05070 */
[----:B------:R-:W-:-:S13]  /*bc20*/  ISETP.NE.AND.EX P0, PT, R3, RZ, PT, P0 ;  /* 0x000000ff0300720c */ /* 0x000fda0003f05300 */
[----:B------:R-:W1:Y:S01]  /*bc30*/  @P0 LDC.64 R2, c[0x0][0x878] ;  /* 0x00021e00ff020b82 */ /* 0x000e620000000a00 */
[----:B------:R-:W-:-:S04]  /*bc40*/  SHF.R.S32.HI R8, RZ, 0x1f, R11 ;  /* 0x0000001fff087819 */ /* 0x000fc8000001140b */
[----:B------:R-:W-:-:S04]  /*bc50*/  LEA.HI R8, R8, R11, RZ, 0x5 ;  /* 0x0000000b08087211 */ /* 0x000fc800078f28ff */
[----:B------:R-:W-:Y:S01]  /*bc60*/  SHF.R.S32.HI R17, RZ, 0x5, R8 ;  /* 0x00000005ff117819 */ /* 0x000fe20000011408 */
[----:B-1----:R-:W-:Y:S01]  /*bc70*/  @P0 IMAD.WIDE R6, R234, 0x4, R2 ;  /* 0x00000004ea060825 */ /* 0x002fe200078e0202 */
[----:B------:R-:W-:-:S04]  /*bc80*/  CS2R R2, SRZ ;  /* 0x0000000000027805 */ /* 0x000fc8000001ff00 */
[----:B------:R1:W5:Y:S01]  /*bc90*/  @P0 LDG.E R0, desc[UR6][R6.64] ;  /* 0x0000000606000981 */ /* 0x000362000c1e1900 */
[--C-:B--2---:R-:W-:Y:S01]  /*bca0*/  @P1 SHF.R.S32.HI R3, RZ, 0x1f, R9.reuse ;  /* 0x0000001fff031819 */ /* 0x104fe20000011409 */
[----:B------:R-:W-:Y:S01]  /*bcb0*/  @P1 IMAD.MOV.U32 R2, RZ, RZ, R9 ;  /* 0x000000ffff021224 */ /* 0x000fe200078e0009 */
[----:B01-34-:R-:W-:Y:S06]  /*bcc0*/  @P0 BRA `(.L_x_547) ;  /* 0x0000000000140947 */ /* 0x01bfec0003800000 */
[----:B------:R-:W-:Y:S05]  /*bcd0*/  @!P1 BRA `(.L_x_547) ;  /* 0x0000000000109947 */ /* 0x000fea0003800000 */
[----:B------:R-:W-:Y:S02]  /*bce0*/  ULDC.64 UR6, c[0x0][0x208] ;  /* 0x0000820000067ab9 */ /* 0x000fe40000000a00 */
[----:B------:R-:W2:Y:S04]  /*bcf0*/  LDG.E R7, desc[UR6][R4.64] ;  /* 0x0000000604077981 */ /* 0x000ea8000c1e1900 */
[----:B-----5:R-:W2:Y:S02]  /*bd00*/  LDG.E R0, desc[UR6][R4.64+0x4] ;  /* 0x0000040604007981 */ /* 0x020ea4000c1e1900 */
[----:B--2---:R-:W-:-:S07]  /*bd10*/  IMAD.IADD R0, R0, 0x1, -R7 ;  /* 0x0000000100007824 */ /* 0x004fce00078e0a07 */
.L_x_547:
[----:B------:R-:W-:Y:S01]  /*bd20*/  LOP3.LUT R4, R8, 0x1fffffe0, RZ, 0xc0, !PT ;  /* 0x1fffffe008047812 */ /* 0x000fe200078ec0ff */
[----:B------:R-:W-:Y:S01]  /*bd30*/  USHF.R.S32.HI UR6, URZ, 0x1f, UR5 ;  /* 0x0000001f3f067899 */ /* 0x000fe20008011405 */
[----:B-----5:R-:W-:Y:S01]  /*bd40*/  IMAD R12, R13, -0x50, R0 ;  /* 0xffffffb00d0c7824 */ /* 0x020fe200078e0200 */
[C---:B------:R-:W-:Y:S01]  /*bd50*/  IADD3 R2, P0, R17.reuse, R2, RZ ;  /* 0x0000000211027210 */ /* 0x040fe20007f1e0ff */
[----:B------:R-:W-:Y:S01]  /*bd60*/  VIADD R5, R17, 0x8 ;  /* 0x0000000811057836 */ /* 0x000fe20000000000 */
[----:B------:R-:W0:Y:S01]  /*bd70*/  LDC.64 R20, c[0x0][0x850] ;  /* 0x00021400ff147b82 */ /* 0x000e220000000a00 */
[----:B------:R-:W-:Y:S01]  /*bd80*/  IMAD.IADD R4, R11, 0x1, -R4 ;  /* 0x000000010b047824 */ /* 0x000fe200078e0a04 */
[----:B------:R-:W-:Y:S01]  /*bd90*/  LEA.HI.X.SX32 R3, R17, R3, 0x1, P0 ;  /* 0x0000000311037211 */ /* 0x000fe200000f0eff */
[----:B------:R-:W-:Y:S01]  /*bda0*/  IMAD R0, R14, UR6, RZ ;  /* 0x000000060e007c24 */ /* 0x000fe2000f8e02ff */
[-C--:B------:R-:W-:Y:S01]  /*bdb0*/  ISETP.GE.AND P6, PT, R5, R12.reuse, PT ;  /* 0x0000000c0500720c */ /* 0x080fe20003fc6270 */
[----:B------:R-:W-:Y:S01]  /*bdc0*/  IMAD.SHL.U32 R4, R4, 0x8, RZ ;  /* 0x0000000804047824 */ /* 0x000fe200078e00ff */
[CC--:B------:R-:W-:Y:S01]  /*bdd0*/  ISETP.GE.AND P0, PT, R17.reuse, R12.reuse, PT ;  /* 0x0000000c1100720c */ /* 0x0c0fe20003f06270 */
[----:B------:R-:W-:Y:S01]  /*bde0*/  VIADD R7, R17, 0x10 ;  /* 0x0000001011077836 */ /* 0x000fe20000000000 */
[----:B------:R-:W-:Y:S01]  /*bdf0*/  ULDC UR7, c[0x0][0x80c] ;  /* 0x0002030000077ab9 */ /* 0x000fe20000000800 */
[----:B------:R-:W-:Y:S01]  /*be00*/  IMAD R15, R15, UR5, R0 ;  /* 0x000000050f0f7c24 */ /* 0x000fe2000f8e0200 */
[----:B------:R-:W-:Y:S01]  /*be10*/  SHF.R.S32.HI R5, RZ, 0x1f, R4 ;  /* 0x0000001fff057819 */ /* 0x000fe20000011404 */
[----:B------:R-:W-:Y:S01]  /*be20*/  VIADD R9, R17, 0x18 ;  /* 0x0000001811097836 */ /* 0x000fe20000000000 */
[----:B------:R-:W-:Y:S01]  /*be30*/  SHF.R.S32.HI R0, RZ, 0x1f, R234 ;  /* 0x0000001fff007819 */ /* 0x000fe200000114ea */
[----:B------:R-:W-:Y:S01]  /*be40*/  ULDC.64 UR8, c[0x0][0x828] ;  /* 0x00020a0000087ab9 */ /* 0x000fe20000000a00 */
[-C--:B------:R-:W-:Y:S01]  /*be50*/  ISETP.GE.AND P5, PT, R7, R12.reuse, PT ;  /* 0x0000000c0700720c */ /* 0x080fe20003fa6270 */
[----:B------:R-:W-:Y:S01]  /*be60*/  IMAD.WIDE.U32 R6, R14, UR5, R4 ;  /* 0x000000050e067c25 */ /* 0x000fe2000f8e0004 */
[----:B------:R-:W-:Y:S01]  /*be70*/  ISETP.GE.OR P2, PT, R4, UR7, P0 ;  /* 0x0000000704007c0c */ /* 0x000fe20008746670 */
[----:B------:R-:W-:Y:S01]  /*be80*/  BSSY B1, `(.L_x_548) ;  /* 0x000001d000017945 */ /* 0x000fe20003800000 */
[----:B------:R-:W-:Y:S01]  /*be90*/  SEL R14, R0, RZ, !P1 ;  /* 0x000000ff000e7207 */ /* 0x000fe20004800000 */
[----:B------:R-:W-:Y:S01]  /*bea0*/  IMAD.IADD R7, R15, 0x1, R7 ;  /* 0x000000010f077824 */ /* 0x000fe200078e0207 */
[-C--:B------:R-:W-:Y:S01]  /*beb0*/  ISETP.GE.AND P4, PT, R9, R12.reuse, PT ;  /* 0x0000000c0900720c */ /* 0x080fe20003f86270 */
[----:B------:R-:W-:Y:S01]  /*bec0*/  VIADD R9, R17, 0x20 ;  /* 0x0000002011097836 */ /* 0x000fe20000000000 */
[----:B------:R-:W-:Y:S01]  /*bed0*/  SEL R15, R234, RZ, !P1 ;  /* 0x000000ffea0f7207 */ /* 0x000fe20004800000 */
[----:B------:R-:W-:Y:S01]  /*bee0*/  IMAD R0, R14, UR8, RZ ;  /* 0x000000080e007c24 */ /* 0x000fe2000f8e02ff */
[----:B------:R-:W-:Y:S01]  /*bef0*/  P2R R16, PR, RZ, 0x40 ;  /* 0x00000040ff107803 */ /* 0x000fe20000000000 */
[----:B------:R-:W-:Y:S01]  /*bf00*/  IMAD.WIDE R2, R13, 0x50, R2 ;  /* 0x000000500d027825 */ /* 0x000fe200078e0202 */
[----:B------:R-:W-:-:S02]  /*bf10*/  ISETP.GE.AND P3, PT, R9, R12, PT ;  /* 0x0000000c0900720c */ /* 0x000fc40003f66270 */
[----:B------:R-:W-:Y:S01]  /*bf20*/  P2R R18, PR, RZ, 0x20 ;  /* 0x00000020ff127803 */ /* 0x000fe20000000000 */
[C---:B------:R-:W-:Y:S01]  /*bf30*/  IMAD R9, R15.reuse, UR9, R0 ;  /* 0x000000090f097c24 */ /* 0x040fe2000f8e0200 */
[----:B------:R-:W-:Y:S01]  /*bf40*/  P2R R22, PR, RZ, 0x10 ;  /* 0x00000010ff167803 */ /* 0x000fe20000000000 */
[----:B------:R-:W-:Y:S01]  /*bf50*/  IMAD.WIDE.U32 R10, R15, UR8, R6 ;  /* 0x000000080f0a7c25 */ /* 0x000fe2000f8e0006 */
[----:B------:R-:W-:Y:S02]  /*bf60*/  P2R R24, PR, RZ, 0x8 ;  /* 0x00000008ff187803 */ /* 0x000fe40000000000 */
[----:B------:R-:W-:Y:S01]  /*bf70*/  ISETP.GE.OR P1, PT, R4, UR7, P6 ;  /* 0x0000000704007c0c */ /* 0x000fe2000b726670 */
[----:B------:R-:W-:Y:S01]  /*bf80*/  IMAD.IADD R9, R11, 0x1, R9 ;  /* 0x000000010b097824 */ /* 0x000fe200078e0209 */
[----:B------:R-:W-:Y:S11]  /*bf90*/  @P2 BRA `(.L_x_549) ;  /* 0x00000000002c2947 */ /* 0x000ff60003800000 */
        /* <DEDUP_REMOVED lines=11> */
.L_x_549:
[----:B------:R-:W-:Y:S05]  /*c050*/  BSYNC B1 ;  /* 0x0000000000017941 */ /* 0x000fea0003800000 */
.L_x_548:
        /* <DEDUP_REMOVED lines=17> */
.L_x_551:
[----:B------:R-:W-:Y:S05]  /*c170*/  BSYNC B1 ;  /* 0x0000000000017941 */ /* 0x000fea0003800000 */
.L_x_550:
        /* <DEDUP_REMOVED lines=17> */
.L_x_553:
[----:B------:R-:W-:Y:S05]  /*c290*/  BSYNC B1 ;  /* 0x0000000000017941 */ /* 0x000fea0003800000 */
.L_x_552:
        /* <DEDUP_REMOVED lines=18> */
.L_x_555:
[----:B------:R-:W-:Y:S05]  /*c3c0*/  BSYNC B1 ;  /* 0x0000000000017941 */ /* 0x000fea0003800000 */
.L_x_554:
        /* <DEDUP_REMOVED lines=17> */
.L_x_557:
[----:B------:R-:W-:Y:S05]  /*c4e0*/  BSYNC B1 ;  /* 0x0000000000017941 */ /* 0x000fea0003800000 */
.L_x_556:
        /* <DEDUP_REMOVED lines=20> */
.L_x_559:
[----:B------:R-:W-:Y:S05]  /*c630*/  BSYNC B1 ;  /* 0x0000000000017941 */ /* 0x000fea0003800000 */
.L_x_558:
        /* <DEDUP_REMOVED lines=22> */
.L_x_561:
[----:B------:R-:W-:Y:S05]  /*c7a0*/  BSYNC B1 ;  /* 0x0000000000017941 */ /* 0x000fea0003800000 */
.L_x_560:
        /* <DEDUP_REMOVED lines=18> */
.L_x_563:
[----:B------:R-:W-:Y:S05]  /*c8d0*/  BSYNC B1 ;  /* 0x0000000000017941 */ /* 0x000fea0003800000 */
.L_x_562:
        /* <DEDUP_REMOVED lines=18> */
.L_x_565:
[----:B------:R-:W-:Y:S05]  /*ca00*/  BSYNC B1 ;  /* 0x0000000000017941 */ /* 0x000fea0003800000 */
.L_x_564:
        /* <DEDUP_REMOVED lines=18> */
.L_x_567:
[----:B------:R-:W-:Y:S05]  /*cb30*/  BSYNC B1 ;  /* 0x0000000000017941 */ /* 0x000fea0003800000 */
.L_x_566:
        /* <DEDUP_REMOVED lines=43> */
.L_x_569:
[----:B------:R-:W-:Y:S05]  /*cdf0*/  BSYNC B1 ;  /* 0x0000000000017941 */ /* 0x000fea0003800000 */
.L_x_568:
        /* <DEDUP_REMOVED lines=17> */
.L_x_571:
[----:B------:R-:W-:Y:S05]  /*cf10*/  BSYNC B1 ;  /* 0x0000000000017941 */ /* 0x000fea0003800000 */
.L_x_570:
        /* <DEDUP_REMOVED lines=17> */
.L_x_573:
[----:B------:R-:W-:Y:S05]  /*d030*/  BSYNC B1 ;  /* 0x0000000000017941 */ /* 0x000fea0003800000 */
.L_x_572:
        /* <DEDUP_REMOVED lines=17> */
.L_x_575:
[----:B------:R-:W-:Y:S05]  /*d150*/  BSYNC B1 ;  /* 0x0000000000017941 */ /* 0x000fea0003800000 */
.L_x_574:
        /* <DEDUP_REMOVED lines=16> */
.L_x_577:
[----:B------:R-:W-:Y:S05]  /*d260*/  BSYNC B1 ;  /* 0x0000000000017941 */ /* 0x000fea0003800000 */
.L_x_576:
        /* <DEDUP_REMOVED lines=16> */
.L_x_579:
[----:B------:R-:W-:Y:S05]  /*d370*/  BSYNC B1 ;  /* 0x0000000000017941 */ /* 0x000fea0003800000 */
.L_x_578:
        /* <DEDUP_REMOVED lines=16> */
.L_x_581:
[----:B------:R-:W-:Y:S05]  /*d480*/  BSYNC B1 ;  /* 0x0000000000017941 */ /* 0x000fea0003800000 */
.L_x_580:
        /* <DEDUP_REMOVED lines=16> */
.L_x_583:
[----:B------:R-:W-:Y:S05]  /*d590*/  BSYNC B1 ;  /* 0x0000000000017941 */ /* 0x000fea0003800000 */
.L_x_582:
        /* <DEDUP_REMOVED lines=16> */
.L_x_585:
[----:B------:R-:W-:Y:S05]  /*d6a0*/  BSYNC B1 ;  /* 0x0000000000017941 */ /* 0x000fea0003800000 */
.L_x_584:
        /* <DEDUP_REMOVED lines=16> */
.L_x_475:
[----:B------:R-:W-:-:S08]  /*d7b0*/  NOP ;  /* 0x0000000000007918 */ /* 0x000fd00000000000 */
[----:B------:R-:W0:-:S00]  /*d7c0*/  USETMAXREG.DEALLOC.CTAPOOL 0x18 ;  /* 0x00000018000079c8 */ /* 0x000e0000080e0500 */
[----:B0-----:R-:W-:-:S06]  /*d7d0*/  LOP3.LUT R0, R0, 0x3, RZ, 0xc0, !PT ;  /* 0x0000000300007812 */ /* 0x001fcc00078ec0ff */
[----:B------:R-:W0:Y:S02]  /*d7e0*/  SHFL.IDX PT, R0, R0, RZ, 0x1f ;  /* 0x00001fff00007589 */ /* 0x000e2400000e0000 */
[----:B0-----:R-:W-:-:S13]  /*d7f0*/  ISETP.NE.AND P0, PT, R0, RZ, PT ;  /* 0x000000ff0000720c */ /* 0x001fda0003f05270 */
[----:B------:R-:W-:Y:S05]  /*d800*/  @P0 BRA `(.L_x_480) ;  /* 0x0000002000b80947 */ /* 0x000fea0003800000 */
[----:B------:R-:W-:Y:S01]  /*d810*/  ULDC.64 UR4, c[0x0][0x8d8] ;  /* 0x0002360000047ab9 */ /* 0x000fe20000000a00 */
[----:B------:R-:W0:Y:S01]  /*d820*/  S2UR UR10, SR_CTAID.X ;  /* 0x00000000000a79c3 */ /* 0x000e220000002500 */
[----:B------:R-:W-:-:S04]  /*d830*/  ISETP.NE.U32.AND P0, PT, RZ, UR4, PT ;  /* 0x00000004ff007c0c */ /* 0x000fc8000bf05070 */
[----:B------:R-:W-:-:S03]  /*d840*/  ISETP.NE.AND.EX P0, PT, RZ, UR5, PT, P0 ;  /* 0x00000005ff007c0c */ /* 0x000fc6000bf05300 */
[----:B------:R-:W1:Y:S08]  /*d850*/  S2UR UR21, SR_CTAID.Z ;  /* 0x00000000001579c3 */ /* 0x000e700000002700 */
[----:B------:R-:W2:Y:S02]  /*d860*/  S2UR UR20, SR_CTAID.Y ;  /* 0x00000000001479c3 */ /* 0x000ea40000002600 */
[----:B------:R-:W-:Y:S05]  /*d870*/  @!P0 BRA `(.L_x_586) ;  /* 0x0000000000208947 */ /* 0x000fea0003800000 */
[----:B------:R-:W-:Y:S01]  /*d880*/  ULDC.64 UR4, c[0x0][0x8d8] ;  /* 0x0002360000047ab9 */ /* 0x000fe20000000a00 */
[----:B------:R-:W-:Y:S01]  /*d890*/  ULDC.64 UR6, c[0x0][0x208] ;  /* 0x0000820000067ab9 */ /* 0x000fe20000000a00 */
[----:B-1----:R-:W-:-:S06]  /*d8a0*/  UIMAD.WIDE UR4, UR21, 0x4, UR4 ;  /* 0x00000004150478a5 */ /* 0x002fcc000f8e0204 */
[----:B------:R-:W-:Y:S02]  /*d8b0*/  IMAD.U32 R2, RZ, RZ, UR4 ;  /* 0x00000004ff027e24 */ /* 0x000fe4000f8e00ff */
[----:B------:R-:W-:-:S05]  /*d8c0*/  IMAD.U32 R3, RZ, RZ, UR5 ;  /* 0x00000005ff037e24 */ /* 0x000fca000f8e00ff */
[----:B------:R-:W3:Y:S02]  /*d8d0*/  LDG.E R2, desc[UR6][R2.64] ;  /* 0x0000000602027981 */ /* 0x000ee4000c1e1900 */
[----:B---3--:R-:W-:Y:S01]  /*d8e0*/  R2UR UR5, R2 ;  /* 0x00000000020572ca */ /* 0x008fe200000e0000 */
[----:B------:R-:W-:-:S14]  /*d8f0*/  BRA `(.L_x_587) ;  /* 0x0000000000407947 */ /* 0x000fdc0003800000 */
.L_x_586:
[----:B------:R-:W-:Y:S02]  /*d900*/  ULDC.64 UR4, c[0x0][0x8d0] ;  /* 0x0002340000047ab9 */ /* 0x000fe40000000a00 */
[----:B------:R-:W-:-:S04]  /*d910*/  ISETP.NE.U32.AND P0, PT, RZ, UR4, PT ;  /* 0x00000004ff007c0c */ /* 0x000fc8000bf05070 */
[----:B------:R-:W-:-:S13]  /*d920*/  ISETP.NE.AND.EX P0, PT, RZ, UR5, PT, P0 ;  /* 0x00000005ff007c0c */ /* 0x000fda000bf05300 */
[----:B------:R-:W-:Y:S05]  /*d930*/  @!P0 BRA `(.L_x_588) ;  /* 0x00000000002c8947 */ /* 0x000fea0003800000 */
[----:B------:R-:W-:Y:S01]  /*d940*/  ULDC.64 UR4, c[0x0][0x8d0] ;  /* 0x0002340000047ab9 */ /* 0x000fe20000000a00 */
[----:B------:R-:W-:Y:S01]  /*d950*/  ULDC.64 UR6, c[0x0][0x208] ;  /* 0x0000820000067ab9 */ /* 0x000fe20000000a00 */
[----:B-1----:R-:W-:-:S06]  /*d960*/  UIMAD.WIDE UR4, UR21, 0x4, UR4 ;  /* 0x00000004150478a5 */ /* 0x002fcc000f8e0204 */
[----:B------:R-:W-:Y:S02]  /*d970*/  IMAD.U32 R2, RZ, RZ, UR4 ;  /* 0x00000004ff027e24 */ /* 0x000fe4000f8e00ff */
[----:B------:R-:W-:-:S05]  /*d980*/  IMAD.U32 R3, RZ, RZ, UR5 ;  /* 0x00000005ff037e24 */ /* 0x000fca000f8e00ff */
[----:B------:R-:W3:Y:S04]  /*d990*/  LDG.E R0, desc[UR6][R2.64] ;  /* 0x0000000602007981 */ /* 0x000ee8000c1e1900 */
[----:B------:R-:W4:Y:S01]  /*d9a0*/  LDG.E R4, desc[UR6][R2.64+0x4] ;  /* 0x0000040602047981 */ /* 0x000f22000c1e1900 */
[----:B---3--:R-:W-:Y:S02]  /*d9b0*/  R2UR UR5, R0 ;  /* 0x00000000000572ca */ /* 0x008fe400000e0000 */
[----:B----4-:R-:W-:-:S13]  /*d9c0*/  R2UR UR4, R4 ;  /* 0x00000000040472ca */ /* 0x010fda00000e0000 */
[----:B------:R-:W-:Y:S01]  /*d9d0*/  UIADD3 UR5, -UR5, UR4, URZ ;  /* 0x0000000405057290 */ /* 0x000fe2000fffe13f */
[----:B------:R-:W-:Y:S11]  /*d9e0*/  BRA `(.L_x_587) ;  /* 0x0000000000047947 */ /* 0x000ff60003800000 */
.L_x_588:
[----:B------:R-:W-:-:S05]  /*d9f0*/  ULDC UR5, c[0x0][0x8bc] ;  /* 0x00022f0000057ab9 */ /* 0x000fca0000000800 */
.L_x_587:
[----:B0-----:R-:W-:Y:S01]  /*da00*/  UIMAD UR4, UR10, 0x50, URZ ;  /* 0x000000500a0478a4 */ /* 0x001fe2000f8e023f */
[----:B------:R-:W-:Y:S02]  /*da10*/  IMAD.MOV.U32 R4, RZ, RZ, 0x1 ;  /* 0x00000001ff047424 */ /* 0x000fe400078e00ff */
[----:B------:R-:W-:Y:S01]  /*da20*/  IMAD.MOV.U32 R12, RZ, RZ, RZ ;  /* 0x000000ffff0c7224 */ /* 0x000fe200078e00ff */
[----:B------:R-:W-:Y:S01]  /*da30*/  UISETP.GE.AND UP0, UPT, UR4, UR5, UPT ;  /* 0x000000050400728c */ /* 0x000fe2000bf06270 */
[----:B------:R-:W-:-:S03]  /*da40*/  IMAD.MOV.U32 R13, RZ, RZ, 0x1 ;  /* 0x00000001ff0d7424 */ /* 0x000fc600078e00ff */
[----:B-1----:R-:W-:-:S06]  /*da50*/  USEL UR21, UR21, 0xffffffff, !UP0 ;  /* 0xffffffff15157887 */ /* 0x002fcc000c000000 */
[----:B------:R-:W-:-:S13]  /*da60*/  ISETP.LE.AND P0, PT, RZ, UR21, PT ;  /* 0x00000015ff007c0c */ /* 0x000fda000bf03270 */
[----:B------:R-:W-:Y:S05]  /*da70*/  @!P0 BRA `(.L_x_589) ;  /* 0x0000001c00948947 */ /* 0x000fea0003800000 */
[----:B------:R-:W-:Y:S01]  /*da80*/  ULDC.64 UR14, c[0x0][0x770] ;  /* 0x0001dc00000e7ab9 */ /* 0x000fe20000000a00 */
[----:B------:R-:W-:Y:S01]  /*da90*/  ULDC.64 UR8, c[0x0][0x770] ;  /* 0x0001dc0000087ab9 */ /* 0x000fe20000000a00 */
[----:B------:R-:W-:Y:S02]  /*daa0*/  UISETP.NE.U32.AND UP1, UPT, UR14, URZ, UPT ;  /* 0x0000003f0e00728c */ /* 0x000fe4000bf25070 */
[----:B------:R-:W-:Y:S02]  /*dab0*/  UIMAD.WIDE UR8, UR21, 0x4, UR8 ;  /* 0x00000004150878a5 */ /* 0x000fe4000f8e0208 */
[----:B------:R-:W-:Y:S01]  /*dac0*/  UISETP.NE.AND.EX UP1, UPT, UR15, URZ, UPT, UP1 ;  /* 0x0000003f0f00728c */ /* 0x000fe2000bf25310 */
[----:B------:R-:W-:Y:S01]  /*dad0*/  ULDC.64 UR16, c[0x0][0x208] ;  /* 0x0000820000107ab9 */ /* 0x000fe20000000a00 */
[----:B------:R-:W-:Y:S02]  /*dae0*/  ULDC.64 UR6, c[0x0][0x778] ;  /* 0x0001de0000067ab9 */ /* 0x000fe40000000a00 */
[----:B------:R-:W-:Y:S01]  /*daf0*/  IMAD.U32 R2, RZ, RZ, UR8 ;  /* 0x00000008ff027e24 */ /* 0x000fe2000f8e00ff */
[----:B------:R-:W-:Y:S01]  /*db00*/  ULDC.64 UR12, c[0x0][0x780] ;  /* 0x0001e000000c7ab9 */ /* 0x000fe20000000a00 */
[----:B------:R-:W-:Y:S01]  /*db10*/  PLOP3.LUT P1, PT, PT, PT, UP1, 0x80, 0x0 ;  /* 0x000000000000781c */ /* 0x000fe20003f2f018 */
[----:B------:R-:W-:Y:S01]  /*db20*/  IMAD.U32 R3, RZ, RZ, UR9 ;  /* 0x00000009ff037e24 */ /* 0x000fe2000f8e00ff */
[----:B------:R-:W-:-:S02]  /*db30*/  UISETP.NE.U32.AND UP0, UPT, UR6, URZ, UPT ;  /* 0x0000003f0600728c */ /* 0x000fc4000bf05070 */
[----:B------:R-:W-:Y:S02]  /*db40*/  UISETP.NE.U32.AND UP2, UPT, UR12, URZ, UPT ;  /* 0x0000003f0c00728c */ /* 0x000fe4000bf45070 */
[----:B------:R-:W-:Y:S02]  /*db50*/  UISETP.NE.AND.EX UP0, UPT, UR7, URZ, UPT, UP0 ;  /* 0x0000003f0700728c */ /* 0x000fe4000bf05300 */
[----:B------:R-:W-:-:S03]  /*db60*/  UISETP.NE.AND.EX UP2, UPT, UR13, URZ, UPT, UP2 ;  /* 0x0000003f0d00728c */ /* 0x000fc6000bf45320 */
[----:B------:R-:W-:Y:S02]  /*db70*/  ULDC.64 UR12, c[0x0][0x778] ;  /* 0x0001de00000c7ab9 */ /* 0x000fe40000000a00 */
[----:B------:R-:W3:Y:S01]  /*db80*/  @P1 LDG.E R7, desc[UR16][R2.64] ;  /* 0x0000001002071981 */ /* 0x000ee2000c1e1900 */
[----:B------:R-:W-:Y:S01]  /*db90*/  PLOP3.LUT P2, PT, PT, PT, UP0, 0x80, 0x0 ;  /* 0x000000000000781c */ /* 0x000fe20003f4f008 */
[----:B------:R-:W-:Y:S01]  /*dba0*/  UIMAD.WIDE UR12, UR21, 0x4, UR12 ;  /* 0x00000004150c78a5 */ /* 0x000fe2000f8e020c */
[----:B------:R-:W-:Y:S01]  /*dbb0*/  PLOP3.LUT P3, PT, PT, PT, UP2, 0x80, 0x0 ;  /* 0x000000000000781c */ /* 0x000fe20003f6f028 */
[----:B------:R0:W4:Y:S02]  /*dbc0*/  @P1 LDG.E R0, desc[UR16][R2.64] ;  /* 0x0000001002001981 */ /* 0x000124000c1e1900 */
[----:B------:R-:W-:Y:S02]  /*dbd0*/  @UP2 ULDC.64 UR6, c[0x0][0x780] ;  /* 0x0001e00000062ab9 */ /* 0x000fe40000000a00 */
[----:B------:R-:W-:Y:S01]  /*dbe0*/  @UP2 UIMAD.WIDE UR6, UR21, 0x4, UR6 ;  /* 0x00000004150628a5 */ /* 0x000fe2000f8e0206 */
[----:B0-----:R-:W-:-:S02]  /*dbf0*/  IMAD.U32 R2, RZ, RZ, UR12 ;  /* 0x0000000cff027e24 */ /* 0x001fc4000f8e00ff */
[----:B------:R-:W-:-:S05]  /*dc00*/  IMAD.U32 R3, RZ, RZ, UR13 ;  /* 0x0000000dff037e24 */ /* 0x000fca000f8e00ff */
[----:B------:R0:W5:Y:S02]  /*dc10*/  @P2 LDG.E R5, desc[UR16][R2.64] ;  /* 0x0000001002052981 */ /* 0x000164000c1e1900 */
[----:B0-----:R-:W-:Y:S02]  /*dc20*/  IMAD.U32 R2, RZ, RZ, UR6 ;  /* 0x00000006ff027e24 */ /* 0x001fe4000f8e00ff */
[----:B------:R-:W-:-:S05]  /*dc30*/  IMAD.U32 R3, RZ, RZ, UR7 ;  /* 0x00000007ff037e24 */ /* 0x000fca000f8e00ff */
[----:B------:R-:W2:Y:S01]  /*dc40*/  @P3 LDG.E R6, desc[UR16][R2.64] ;  /* 0x0000001002063981 */ /* 0x000ea2000c1e1900 */
[----:B------:R-:W-:Y:S01]  /*dc50*/  ULDC.64 UR16, c[0x0][0x788] ;  /* 0x0001e20000107ab9 */ /* 0x000fe20000000a00 */
[----:B------:R-:W-:Y:S01]  /*dc60*/  UMOV UR54, URZ ;  /* 0x0000003f00367c82 */ /* 0x000fe20008000000 */
[----:B------:R-:W-:Y:S01]  /*dc70*/  ISETP.NE.U32.AND P0, PT, RZ, UR16, PT ;  /* 0x00000010ff007c0c */ /* 0x000fe2000bf05070 */
[----:B------:R-:W-:-:S03]  /*dc80*/  UMOV UR11, URZ ;  /* 0x0000003f000b7c82 */ /* 0x000fc60008000000 */
[----:B------:R-:W-:Y:S02]  /*dc90*/  ISETP.NE.AND.EX P0, PT, RZ, UR17, PT, P0 ;  /* 0x00000011ff007c0c */ /* 0x000fe4000bf05300 */
[----:B---3--:R-:W-:Y:S02]  /*dca0*/  @P1 R2UR UR5, R7 ;  /* 0x00000000070512ca */ /* 0x008fe400000e0000 */
[----:B----4-:R-:W-:-:S11]  /*dcb0*/  @P1 R2UR UR54, R0 ;  /* 0x00000000003612ca */ /* 0x010fd600000e0000 */
[----:B------:R-:W-:-:S04]  /*dcc0*/  @UP1 ULEA UR5, UR21, UR5, 0x6 ;  /* 0x0000000515051291 */ /* 0x000fc8000f8e303f */
[----:B------:R-:W-:-:S04]  /*dcd0*/  @UP1 USHF.R.S32.HI UR6, URZ, 0x1f, UR5 ;  /* 0x0000001f3f061899 */ /* 0x000fc80008011405 */
[----:B------:R-:W-:Y:S01]  /*dce0*/  @UP1 ULEA.HI UR6, UR6, UR5, URZ, 0x6 ;  /* 0x0000000506061291 */ /* 0x000fe2000f8f303f */
[----:B-----5:R-:W-:Y:S02]  /*dcf0*/  @P2 R2UR UR11, R5 ;  /* 0x00000000050b22ca */ /* 0x020fe400000e0000 */
[----:B------:R-:W-:Y:S01]  /*dd00*/  ULDC UR5, c[0x0][0x280] ;  /* 0x0000a00000057ab9 */ /* 0x000fe20000000800 */
[----:B------:R-:W-:-:S04]  /*dd10*/  @UP1 ULOP3.LUT UR7, UR6, 0xffffffc0, URZ, 0xc0, !UPT ;  /* 0xffffffc006071892 */ /* 0x000fc8000f8ec03f */
[----:B------:R-:W-:Y:S01]  /*dd20*/  @UP1 USHF.R.S32.HI UR16, URZ, 0x1f, UR7 ;  /* 0x0000001f3f101899 */ /* 0x000fe20008011407 */
[----:B--2---:R-:W-:Y:S01]  /*dd30*/  @P3 R2UR UR5, R6 ;  /* 0x00000000060532ca */ /* 0x004fe200000e0000 */
[----:B------:R-:W-:-:S14]  /*dd40*/  @P3 BRA `(.L_x_590) ;  /* 0x0000000000243947 */ /* 0x000fdc0003800000 */
[----:B------:R-:W-:Y:S05]  /*dd50*/  @!P1 BRA `(.L_x_590) ;  /* 0x0000000000209947 */ /* 0x000fea0003800000 */
[----:B------:R-:W-:Y:S01]  /*dd60*/  IMAD.U32 R2, RZ, RZ, UR8 ;  /* 0x00000008ff027e24 */ /* 0x000fe2000f8e00ff */
[----:B------:R-:W-:Y:S01]  /*dd70*/  ULDC.64 UR18, c[0x0][0x208] ;  /* 0x0000820000127ab9 */ /* 0x000fe20000000a00 */
[----:B------:R-:W-:-:S05]  /*dd80*/  IMAD.U32 R3, RZ, RZ, UR9 ;  /* 0x00000009ff037e24 */ /* 0x000fca000f8e00ff */
[----:B------:R-:W2:Y:S04]  /*dd90*/  LDG.E R0, desc[UR18][R2.64] ;  /* 0x0000001202007981 */ /* 0x000ea8000c1e1900 */
[----:B------:R-:W3:Y:S01]  /*dda0*/  LDG.E R5, desc[UR18][R2.64+0x4] ;  /* 0x0000041202057981 */ /* 0x000ee2000c1e1900 */
[----:B--2---:R-:W-:Y:S02]  /*ddb0*/  R2UR UR6, R0 ;  /* 0x00000000000672ca */ /* 0x004fe400000e0000 */
[----:B---3--:R-:W-:-:S13]  /*ddc0*/  R2UR UR5, R5 ;  /* 0x00000000050572ca */ /* 0x008fda00000e0000 */
[----:B------:R-:W-:-:S12]  /*ddd0*/  UIADD3 UR5, -UR6, UR5, URZ ;  /* 0x0000000506057290 */ /* 0x000fd8000fffe13f */
.L_x_590:
[----:B------:R-:W-:Y:S01]  /*dde0*/  UMOV UR38, URZ ;  /* 0x0000003f00267c82 */ /* 0x000fe20008000000 */
[----:B------:R-:W-:Y:S01]  /*ddf0*/  UMOV UR39, URZ ;  /* 0x0000003f00277c82 */ /* 0x000fe20008000000 */
[----:B------:R-:W-:Y:S01]  /*de00*/  ULDC UR6, c[0x0][0x290] ;  /* 0x0000a40000067ab9 */ /* 0x000fe20000000800 */
[----:B------:R-:W-:Y:S01]  /*de10*/  @UP1 UMOV UR38, UR7 ;  /* 0x0000000700261c82 */ /* 0x000fe20008000000 */
[----:B------:R-:W-:Y:S01]  /*de20*/  @UP1 UMOV UR39, UR16 ;  /* 0x0000001000271c82 */ /* 0x000fe20008000000 */
[----:B------:R-:W-:Y:S05]  /*de30*/  @!P0 BRA `(.L_x_591) ;  /* 0x0000000000208947 */ /* 0x000fea0003800000 */
[----:B------:R-:W-:Y:S01]  /*de40*/  ULDC.64 UR6, c[0x0][0x788] ;  /* 0x0001e20000067ab9 */ /* 0x000fe20000000a00 */
[----:B------:R-:W-:Y:S01]  /*de50*/  ULDC.64 UR8, c[0x0][0x208] ;  /* 0x0000820000087ab9 */ /* 0x000fe20000000a00 */
[----:B------:R-:W-:-:S06]  /*de60*/  UIMAD.WIDE UR6, UR21, 0x4, UR6 ;  /* 0x00000004150678a5 */ /* 0x000fcc000f8e0206 */
[----:B------:R-:W-:Y:S02]  /*de70*/  IMAD.U32 R2, RZ, RZ, UR6 ;  /* 0x00000006ff027e24 */ /* 0x000fe4000f8e00ff */
[----:B------:R-:W-:-:S05]  /*de80*/  IMAD.U32 R3, RZ, RZ, UR7 ;  /* 0x00000007ff037e24 */ /* 0x000fca000f8e00ff */
[----:B------:R-:W2:Y:S02]  /*de90*/  LDG.E R2, desc[UR8][R2.64] ;  /* 0x0000000802027981 */ /* 0x000ea4000c1e1900 */
[----:B--2---:R-:W-:Y:S01]  /*dea0*/  R2UR UR6, R2 ;  /* 0x00000000020672ca */ /* 0x004fe200000e0000 */
[----:B------:R-:W-:-:S14]  /*deb0*/  BRA `(.L_x_592) ;  /* 0x0000000000247947 */ /* 0x000fdc0003800000 */
.L_x_591:
        /* <DEDUP_REMOVED lines=9> */
.L_x_592:
[----:B------:R-:W-:Y:S01]  /*df50*/  UIADD3 UR7, -UR6, UR5, UR4 ;  /* 0x0000000506077290 */ /* 0x000fe2000fffe104 */
[----:B------:R-:W-:Y:S01]  /*df60*/  ISETP.LE.AND P0, PT, RZ, UR10, PT ;  /* 0x0000000aff007c0c */ /* 0x000fe2000bf03270 */
[----:B------:R-:W-:Y:S02]  /*df70*/  ULDC UR8, c[0x0][0x74c] ;  /* 0x0001d30000087ab9 */ /* 0x000fe40000000800 */
[----:B------:R-:W-:Y:S02]  /*df80*/  UIADD3 UR8, UR7, -UR8, URZ ;  /* 0x8000000807087290 */ /* 0x000fe4000fffe03f */
[----:B------:R-:W-:Y:S02]  /*df90*/  UIADD3 UR7, UR5, 0x3f, URZ ;  /* 0x0000003f05077890 */ /* 0x000fe4000fffe03f */
        /* <DEDUP_REMOVED lines=9> */
[----:B------:R-:W-:Y:S07]  /*e030*/  @!P0 BRA `(.L_x_593) ;  /* 0x00000000001c8947 */ /* 0x000fee0003800000 */
[----:B------:R-:W-:Y:S01]  /*e040*/  UIADD3 UR5, UR4, 0x8f, UR5 ;  /* 0x0000008f04057890 */ /* 0x000fe2000fffe005 */
[----:B------:R-:W-:-:S03]  /*e050*/  ULDC UR7, c[0x0][0x748] ;  /* 0x0001d20000077ab9 */ /* 0x000fc60000000800 */
[----:B------:R-:W-:-:S04]  /*e060*/  UIADD3 UR5, UR5, UR7, -UR6 ;  /* 0x0000000705057290 */ /* 0x000fc8000fffe806 */
[----:B------:R-:W-:-:S04]  /*e070*/  USHF.R.S32.HI UR6, URZ, 0x1f, UR5 ;  /* 0x0000001f3f067899 */ /* 0x000fc80008011405 */
[----:B------:R-:W-:-:S04]  /*e080*/  ULEA.HI UR6, UR6, UR5, URZ, 0x6 ;  /* 0x0000000506067291 */ /* 0x000fc8000f8f303f */
[----:B------:R-:W-:-:S06]  /*e090*/  USHF.R.S32.HI UR6, URZ, 0x6, UR6 ;  /* 0x000000063f067899 */ /* 0x000fcc0008011406 */
[----:B------:R-:W-:-:S07]  /*e0a0*/  VIMNMX R10, R10, UR6, PT ;  /* 0x000000060a0a7c48 */ /* 0x000fce000bfe0100 */
.L_x_593:
[----:B------:R-:W-:Y:S01]  /*e0b0*/  ISETP.GT.AND P0, PT, R10, UR9, PT ;  /* 0x000000090a007c0c */ /* 0x000fe2000bf04270 */
[----:B------:R-:W-:Y:S02]  /*e0c0*/  IMAD.MOV.U32 R12, RZ, RZ, RZ ;  /* 0x000000ffff0c7224 */ /* 0x000fe400078e00ff */
[----:B------:R-:W-:-:S10]  /*e0d0*/  IMAD.MOV.U32 R13, RZ, RZ, 0x1 ;  /* 0x00000001ff0d7424 */ /* 0x000fd400078e00ff */
[----:B------:R-:W-:Y:S05]  /*e0e0*/  @!P0 BRA `(.L_x_589) ;  /* 0x0000001400f88947 */ /* 0x000fea0003800000 */
[----:B------:R-:W-:Y:S01]  /*e0f0*/  ULDC UR5, c[0x0][0x2e8] ;  /* 0x0000ba0000057ab9 */ /* 0x000fe20000000800 */
[----:B------:R-:W-:Y:S01]  /*e100*/  ELECT P0, URZ, PT ;  /* 0x00000000003f782f */ /* 0x000fe20003800000 */
[----:B------:R-:W-:Y:S01]  /*e110*/  IMAD.U32 R0, RZ, RZ, UR9 ;  /* 0x00000009ff007e24 */ /* 0x000fe2000f8e00ff */
[----:B------:R-:W-:Y:S01]  /*e120*/  UISETP.NE.AND UP2, UPT, UR5, 0x1, UPT ;  /* 0x000000010500788c */ /* 0x000fe2000bf45270 */
[----:B------:R-:W-:Y:S01]  /*e130*/  IMAD.MOV.U32 R12, RZ, RZ, RZ ;  /* 0x000000ffff0c7224 */ /* 0x000fe200078e00ff */
[----:B------:R-:W-:Y:S01]  /*e140*/  UISETP.NE.U32.AND UP1, UPT, UR14, URZ, UPT ;  /* 0x0000003f0e00728c */ /* 0x000fe2000bf25070 */
[----:B------:R-:W-:Y:S01]  /*e150*/  IMAD.MOV.U32 R13, RZ, RZ, 0x1 ;  /* 0x00000001ff0d7424 */ /* 0x000fe200078e00ff */
[----:B------:R-:W-:Y:S02]  /*e160*/  USHF.R.S32.HI UR47, URZ, 0x1f, UR21 ;  /* 0x0000001f3f2f7899 */ /* 0x000fe40008011415 */
[----:B------:R-:W-:Y:S02]  /*e170*/  UISETP.NE.AND.EX UP1, UPT, UR15, URZ, UPT, UP1 ;  /* 0x0000003f0f00728c */ /* 0x000fe4000bf25310 */
[----:B------:R-:W-:Y:S01]  /*e180*/  UIADD3 UR11, UR4, UR11, URZ ;  /* 0x0000000b040b7290 */ /* 0x000fe2000fffe03f */
[----:B------:R-:W-:-:S02]  /*e190*/  UMOV UR12, UR20 ;  /* 0x00000014000c7c82 */ /* 0x000fc40008000000 */
[----:B------:R-:W-:Y:S01]  /*e1a0*/  @UP2 ULDC UR6, c[0x0][0x2ec] ;  /* 0x0000bb0000062ab9 */ /* 0x000fe20000000800 */
[----:B------:R-:W-:Y:S01]  /*e1b0*/  @UP2 ULDC UR4, c[0x0][0x2f0] ;  /* 0x0000bc0000042ab9 */ /* 0x000fe20000000800 */
[----:B------:R-:W-:Y:S02]  /*e1c0*/  UIMAD.WIDE.U32 UR6, UR20, UR6, URZ ;  /* 0x00000006140672a5 */ /* 0x000fe4000f8e003f */
[----:B------:R-:W-:Y:S02]  /*e1d0*/  USEL UR13, UR21, URZ, !UP0 ;  /* 0x0000003f150d7287 */ /* 0x000fe4000c000000 */
[----:B------:R-:W-:Y:S02]  /*e1e0*/  USEL UR47, UR47, URZ, !UP1 ;  /* 0x0000003f2f2f7287 */ /* 0x000fe4000c800000 */
[----:B------:R-:W-:Y:S02]  /*e1f0*/  USEL UR21, UR21, URZ, !UP1 ;  /* 0x0000003f15157287 */ /* 0x000fe4000c800000 */
[----:B------:R-:W-:Y:S01]  /*e200*/  @UP2 USHF.R.U32.HI UR12, URZ, UR4, UR7 ;  /* 0x000000043f0c2299 */ /* 0x000fe20008011607 */
[----:B------:R-:W-:Y:S11]  /*e210*/  @!P0 BRA `(.L_x_589) ;  /* 0x0000001400ac8947 */ /* 0x000ff60003800000 */
[----:B------:R-:W0:Y:S01]  /*e220*/  S2R R3, SR_CgaCtaId ;  /* 0x0000000000037919 */ /* 0x000e220000008800 */
[----:B------:R-:W-:Y:S02]  /*e230*/  MOV R6, 0x400 ;  /* 0x0000040000067802 */ /* 0x000fe40000000f00 */
[----:B------:R-:W-:Y:S01]  /*e240*/  ISETP.NE.AND P0, PT, R11, RZ, PT ;  /* 0x000000ff0b00720c */ /* 0x000fe20003f05270 */
[----:B------:R-:W1:Y:S01]  /*e250*/  S2R R17, SR_CTAID.Y ;  /* 0x0000000000117919 */ /* 0x000e620000002600 */
[----:B0-----:R-:W-:Y:S01]  /*e260*/  LEA R6, R3, R6, 0x18 ;  /* 0x0000000603067211 */ /* 0x001fe200078ec0ff */
[----:B------:R-:W-:-:S05]  /*e270*/  IMAD.MOV.U32 R3, RZ, RZ, 0x1 ;  /* 0x00000001ff037424 */ /* 0x000fca00078e00ff */
[----:B------:R-:W-:-:S04]  /*e280*/  SHF.L.U32 R3, R3, 0x1f, RZ ;  /* 0x0000001f03037819 */ /* 0x000fc800000006ff */
[----:B------:R-:W0:Y:S02]  /*e290*/  SYNCS.PHASECHK.TRANS64.TRYWAIT P1, [R6+URZ+0x31620], R3 ;  /* 0x03162003060075a7 */ /* 0x000e24000802017f */
[----:B01----:R-:W-:Y:S05]  /*e2a0*/  @!P1 BRA `(.L_x_594) ;  /* 0x0000001800549947 */ /* 0x003fea0003800000 */
.L_x_609:
[----:B------:R-:W-:Y:S01]  /*e2b0*/  SHF.R.S32.HI R17, RZ, 0x1f, R17 ;  /* 0x0000001fff117819 */ /* 0x000fe20000011411 */
[----:B------:R-:W-:Y:S01]  /*e2c0*/  IMAD.MOV.U32 R4, RZ, RZ, 0x1 ;  /* 0x00000001ff047424 */ /* 0x000fe200078e00ff */
[----:B------:R-:W-:Y:S06]  /*e2d0*/  @P0 BRA `(.L_x_595) ;  /* 0x0000000000140947 */ /* 0x000fec0003800000 */
[----:B------:R-:W-:Y:S01]  /*e2e0*/  LOP3.LUT P1, RZ, R21, 0x1f, RZ, 0xc0, !PT ;  /* 0x0000001f15ff7812 */ /* 0x000fe2000782c0ff */
[----:B0-----:R-:W-:-:S04]  /*e2f0*/  IMAD.MOV.U32 R3, RZ, RZ, 0x8100 ;  /* 0x00008100ff037424 */ /* 0x001fc800078e00ff */
[----:B------:R1:W-:Y:S08]  /*e300*/  SYNCS.ARRIVE.TRANS64 RZ, [R6+URZ+0x31610], R3 ;  /* 0x0316100306ff79a7 */ /* 0x0003f0000800003f */
[----:B------:R-:W-:Y:S05]  /*e310*/  @!P1 BRA `(.L_x_595) ;  /* 0x0000000000049947 */ /* 0x000fea0003800000 */
[----:B------:R-:W-:Y:S01]  /*e320*/  BPT.TRAP 0x1 ;  /* 0x000000040000795c */ /* 0x000fe20000300000 */
.L_x_595:
[----:B------:R-:W2:Y:S01]  /*e330*/  LDC.64 R8, c[0x0][0x198] ;  /* 0x00006600ff087b82 */ /* 0x000ea20000000a00 */
[----:B------:R-:W-:Y:S01]  /*e340*/  R2UR UR9, R17 ;  /* 0x00000000110972ca */ /* 0x000fe200000e0000 */
[----:B------:R-:W-:Y:S01]  /*e350*/  ULDC.64 UR30, c[0x0][0x718] ;  /* 0x0001c600001e7ab9 */ /* 0x000fe20000000a00 */
[----:B------:R-:W-:Y:S01]  /*e360*/  R2UR UR46, R0 ;  /* 0x00000000002e72ca */ /* 0x000fe200000e0000 */
[----:B------:R-:W-:Y:S01]  /*e370*/  UIMAD.WIDE.U32 UR52, UR20, UR30, UR38 ;  /* 0x0000001e143472a5 */ /* 0x000fe2000f8e0026 */
[----:B------:R-:W-:Y:S01]  /*e380*/  R2UR UR8, R6 ;  /* 0x00000000060872ca */ /* 0x000fe200000e0000 */
[----:B------:R-:W-:Y:S01]  /*e390*/  ULDC.64 UR14, c[0x0][0x720] ;  /* 0x0001c800000e7ab9 */ /* 0x000fe20000000a00 */
[----:B------:R-:W-:Y:S01]  /*e3a0*/  UMOV UR56, 0x0 ;  /* 0x0000000000387882 */ /* 0x000fe20000000000 */
[----:B------:R-:W-:Y:S01]  /*e3b0*/  UIMAD UR10, UR47, UR14, URZ ;  /* 0x0000000e2f0a72a4 */ /* 0x000fe2000f8e023f */
[----:B01----:R-:W-:Y:S01]  /*e3c0*/  IMAD.MOV.U32 R3, RZ, RZ, 0x14000 ;  /* 0x00014000ff037424 */ /* 0x003fe200078e00ff */
[----:B------:R-:W-:Y:S01]  /*e3d0*/  UMOV UR57, 0x14f00000 ;  /* 0x14f0000000397882 */ /* 0x000fe20000000000 */
[----:B------:R-:W-:Y:S01]  /*e3e0*/  UMOV UR18, URZ ;  /* 0x0000003f00127c82 */ /* 0x000fe20008000000 */
[----:B------:R-:W-:Y:S01]  /*e3f0*/  UIMAD UR15, UR21, UR15, UR10 ;  /* 0x0000000f150f72a4 */ /* 0x000fe2000f8e020a */
[----:B------:R-:W-:Y:S01]  /*e400*/  VIADD R10, R10, 0xffffffff ;  /* 0xffffffff0a0a7836 */ /* 0x000fe20000000000 */
[----:B------:R-:W-:Y:S01]  /*e410*/  UIMAD UR9, UR9, UR30, URZ ;  /* 0x0000001e090972a4 */ /* 0x000fe2000f8e023f */
[----:B------:R-:W-:Y:S01]  /*e420*/  IMAD.MOV.U32 R12, RZ, RZ, 0x1 ;  /* 0x00000001ff0c7424 */ /* 0x000fe200078e00ff */
[----:B------:R-:W-:Y:S01]  /*e430*/  USHF.L.U32 UR46, UR46, 0x6, URZ ;  /* 0x000000062e2e7899 */ /* 0x000fe2000800063f */
[----:B------:R-:W-:Y:S01]  /*e440*/  IMAD.MOV.U32 R13, RZ, RZ, 0x1 ;  /* 0x00000001ff0d7424 */ /* 0x000fe200078e00ff */
[----:B------:R-:W-:-:S02]  /*e450*/  UIMAD UR31, UR20, UR31, UR9 ;  /* 0x0000001f141f72a4 */ /* 0x000fc4000f8e0209 */
[----:B------:R-:W-:Y:S02]  /*e460*/  UIADD3 UR16, UR8, 0x14100, URZ ;  /* 0x0001410008107890 */ /* 0x000fe4000fffe03f */
[----:B------:R-:W-:Y:S01]  /*e470*/  UIADD3 UR53, UR53, UR31, URZ ;  /* 0x0000001f35357290 */ /* 0x000fe2000fffe03f */
[----:B--2---:R-:W-:Y:S01]  /*e480*/  IMAD.MOV.U32 R5, RZ, RZ, R8 ;  /* 0x000000ffff057224 */ /* 0x004fe200078e0008 */
[----:B------:R-:W-:Y:S01]  /*e490*/  UIADD3 UR17, UR8, 0x31610, URZ ;  /* 0x0003161008117890 */ /* 0x000fe2000fffe03f */
[----:B------:R-:W-:Y:S01]  /*e4a0*/  IMAD.MOV.U32 R7, RZ, RZ, R9 ;  /* 0x000000ffff077224 */ /* 0x000fe200078e0009 */
[----:B------:R-:W-:Y:S02]  /*e4b0*/  UIADD3 UR19, UR46, UR54, URZ ;  /* 0x000000362e137290 */ /* 0x000fe4000fffe03f */
[C---:B------:R-:W-:Y:S01]  /*e4c0*/  IADD3 R2, P1, R5.reuse, 0xf0, RZ ;  /* 0x000000f005027810 */ /* 0x040fe20007f3e0ff */
[----:B------:R-:W-:Y:S02]  /*e4d0*/  UIADD3 UR40, UR8, 0x16100, URZ ;  /* 0x0001610008287890 */ /* 0x000fe4000fffe03f */
[----:B------:R-:W-:Y:S01]  /*e4e0*/  UIMAD.WIDE.U32 UR52, UR21, UR14, UR52 ;  /* 0x0000000e153472a5 */ /* 0x000fe2000f8e0034 */
[----:B------:R-:W-:Y:S01]  /*e4f0*/  R2UR UR50, R2 ;  /* 0x00000000023272ca */ /* 0x000fe200000e0000 */
[----:B------:R-:W-:Y:S01]  /*e500*/  USHF.R.S32.HI UR9, URZ, 0x1f, UR46 ;  /* 0x0000001f3f097899 */ /* 0x000fe2000801142e */
[----:B------:R-:W-:Y:S01]  /*e510*/  IADD3 R2, P2, R5, 0x2f0, RZ ;  /* 0x000002f005027810 */ /* 0x000fe20007f5e0ff */
[----:B------:R-:W-:Y:S01]  /*e520*/  UIADD3 UR10, UP0, UR46, UR52, URZ ;  /* 0x000000342e0a7290 */ /* 0x000fe2000ff1e03f */
[----:B------:R-:W-:-:S02]  /*e530*/  UMOV UR42, 0x40 ;  /* 0x00000040002a7882 */ /* 0x000fc40000000000 */
        /* <DEDUP_REMOVED lines=8> */
[----:B------:R-:W-:Y:S01]  /*e5c0*/  ULDC.64 UR22, c[0x0][0x700] ;  /* 0x0001c00000167ab9 */ /* 0x000fe20000000a00 */
[----:B------:R-:W-:Y:S01]  /*e5d0*/  UIADD3.X UR9, UR9, UR53, UR15, UP0, !UPT ;  /* 0x0000003509097290 */ /* 0x000fe200087fe40f */
[----:B------:R-:W-:Y:S01]  /*e5e0*/  ISETP.GE.AND P1, PT, R0, R10, PT ;  /* 0x0000000a0000720c */ /* 0x000fe20003f26270 */
[----:B------:R-:W-:Y:S01]  /*e5f0*/  UIADD3 UR24, UR8, 0x18100, URZ ;  /* 0x0001810008187890 */ /* 0x000fe2000fffe03f */
[----:B------:R-:W-:Y:S01]  /*e600*/  R2UR UR51, R2 ;  /* 0x00000000023372ca */ /* 0x000fe200000e0000 */
[----:B------:R-:W-:Y:S01]  /*e610*/  UIADD3 UR32, UR8, 0x1a100, URZ ;  /* 0x0001a10008207890 */ /* 0x000fe2000fffe03f */
[----:B------:R-:W-:Y:S01]  /*e620*/  IMAD.X R2, RZ, RZ, R7, P2 ;  /* 0x000000ffff027224 */ /* 0x000fe200010e0607 */
[----:B------:R-:W-:Y:S01]  /*e630*/  UIADD3 UR48, UR8, 0x2c100, URZ ;  /* 0x0002c10008307890 */ /* 0x000fe2000fffe03f */
[----:B------:R-:W-:Y:S01]  /*e640*/  UMOV UR26, 0x80 ;  /* 0x00000080001a7882 */ /* 0x000fe20000000000 */
[----:B------:R-:W-:Y:S01]  /*e650*/  UMOV UR28, UR20 ;  /* 0x00000014001c7c82 */ /* 0x000fe20008000000 */
[----:B------:R-:W-:Y:S01]  /*e660*/  UMOV UR29, UR21 ;  /* 0x00000015001d7c82 */ /* 0x000fe20008000000 */
[----:B------:R-:W-:Y:S01]  /*e670*/  UMOV UR25, UR17 ;  /* 0x0000001100197c82 */ /* 0x000fe20008000000 */
[----:B------:R-:W-:Y:S01]  /*e680*/  UMOV UR27, UR19 ;  /* 0x00000013001b7c82 */ /* 0x000fe20008000000 */
[----:B------:R-:W-:Y:S01]  /*e690*/  R2UR UR5, R2 ;  /* 0x00000000020572ca */ /* 0x000fe200000e0000 */
[----:B------:R-:W-:Y:S01]  /*e6a0*/  UMOV UR34, 0xc0 ;  /* 0x000000c000227882 */ /* 0x000fe20000000000 */
[----:B------:R-:W-:-:S02]  /*e6b0*/  UMOV UR36, UR20 ;  /* 0x0000001400247c82 */ /* 0x000fc40008000000 */
[----:B------:R0:W-:Y:S01]  /*e6c0*/  UTMALDG.4D [UR16], [UR50], desc[UR56] ;  /* 0x00003810320075b4 */ /* 0x0001e20008019000 */
[----:B------:R-:W-:Y:S01]  /*e6d0*/  UMOV UR37, UR21 ;  /* 0x0000001500257c82 */ /* 0x000fe20008000000 */
[----:B------:R-:W-:Y:S01]  /*e6e0*/  UMOV UR33, UR17 ;  /* 0x0000001100217c82 */ /* 0x000fe20008000000 */
[----:B------:R-:W-:Y:S01]  /*e6f0*/  UMOV UR35, UR19 ;  /* 0x0000001300237c82 */ /* 0x000fe20008000000 */
[----:B------:R-:W-:Y:S01]  /*e700*/  UMOV UR49, UR17 ;  /* 0x0000001100317c82 */ /* 0x000fe20008000000 */
[----:B------:R-:W-:Y:S01]  /*e710*/  IMAD.X R2, RZ, RZ, R7, P3 ;  /* 0x000000ffff027224 */ /* 0x000fe200018e0607 */
[----:B------:R-:W-:Y:S01]  /*e720*/  UMOV UR58, 0x80 ;  /* 0x00000080003a7882 */ /* 0x000fe20000000000 */
[----:B------:R-:W-:Y:S01]  /*e730*/  UMOV UR59, UR11 ;  /* 0x0000000b003b7c82 */ /* 0x000fe20008000000 */
[----:B------:R1:W-:Y:S01]  /*e740*/  UTMALDG.4D [UR40], [UR50], desc[UR56] ;  /* 0x00003828320075b4 */ /* 0x0003e20008019000 */
[----:B------:R-:W-:Y:S01]  /*e750*/  UMOV UR60, UR12 ;  /* 0x0000000c003c7c82 */ /* 0x000fe20008000000 */
[----:B------:R-:W-:Y:S01]  /*e760*/  R2UR UR7, R2 ;  /* 0x00000000020772ca */ /* 0x000fe200000e0000 */
[----:B------:R-:W-:Y:S01]  /*e770*/  UMOV UR61, UR13 ;  /* 0x0000000d003d7c82 */ /* 0x000fe20008000000 */
[----:B------:R-:W-:Y:S01]  /*e780*/  UMOV UR52, UR12 ;  /* 0x0000000c00347c82 */ /* 0x000fe20008000000 */
[----:B------:R-:W-:Y:S01]  /*e790*/  UMOV UR53, UR13 ;  /* 0x0000000d00357c82 */ /* 0x000fe20008000000 */
[----:B------:R2:W-:Y:S01]  /*e7a0*/  UTMALDG.4D [UR24], [UR50], desc[UR56] ;  /* 0x00003818320075b4 */ /* 0x0005e20008019000 */
[----:B------:R3:W-:Y:S01]  /*e7b0*/  UTMALDG.4D [UR32], [UR50], desc[UR56] ;  /* 0x00003820320075b4 */ /* 0x0007e20008019000 */
[----:B0-----:R-:W-:Y:S01]  /*e7c0*/  UMOV UR16, 0x0 ;  /* 0x0000000000107882 */ /* 0x001fe20000000000 */
[----:B------:R-:W-:Y:S01]  /*e7d0*/  UMOV UR17, 0x10000000 ;  /* 0x1000000000117882 */ /* 0x000fe20000000000 */
[----:B-1----:R-:W-:Y:S01]  /*e7e0*/  ULEA UR40, UP0, UR10, UR22, 0x2 ;  /* 0x000000160a287291 */ /* 0x002fe2000f80103f */
[----:B------:R-:W-:Y:S01]  /*e7f0*/  UMOV UR43, UR11 ;  /* 0x0000000b002b7c82 */ /* 0x000fe20008000000 */
[----:B------:R-:W-:-:S02]  /*e800*/  UMOV UR44, UR12 ;  /* 0x0000000c002c7c82 */ /* 0x000fc40008000000 */
[----:B------:R-:W-:Y:S01]  /*e810*/  ULEA.HI.X UR41, UR10, UR23, UR9, 0x2, UP0 ;  /* 0x000000170a297291 */ /* 0x000fe200080f1409 */
[----:B------:R-:W-:Y:S02]  /*e820*/  UMOV UR45, UR13 ;  /* 0x0000000d002d7c82 */ /* 0x000fe40008000000 */
[----:B------:R-:W-:Y:S01]  /*e830*/  UMOV UR9, 0x10 ;  /* 0x0000001000097882 */ /* 0x000fe20000000000 */
[----:B--2---:R-:W-:Y:S01]  /*e840*/  UIADD3 UR24, UR8, 0x2800, URZ ;  /* 0x0000280008187890 */ /* 0x004fe2000fffe03f */
[----:B------:R-:W-:Y:S01]  /*e850*/  UMOV UR10, UR18 ;  /* 0x00000012000a7c82 */ /* 0x000fe20008000000 */
[----:B------:R-:W-:Y:S01]  /*e860*/  UMOV UR26, 0x40 ;  /* 0x00000040001a7882 */ /* 0x000fe20000000000 */
[----:B------:R-:W-:Y:S02]  /*e870*/  UMOV UR27, UR11 ;  /* 0x0000000b001b7c82 */ /* 0x000fe40008000000 */
[----:B------:R0:W-:Y:S01]  /*e880*/  UBLKCP.S.G [UR48], [UR40], UR9 ;  /* 0x00000030280073ba */ /* 0x0001e20008000209 */
[----:B------:R1:W-:Y:S01]  /*e890*/  SYNCS.ARRIVE.TRANS64 RZ, [R6+URZ+0x31600], R3 ;  /* 0x0316000306ff79a7 */ /* 0x0003e2000800003f */
[----:B------:R-:W-:Y:S01]  /*e8a0*/  UMOV UR28, UR12 ;  /* 0x0000000c001c7c82 */ /* 0x000fe20008000000 */
[----:B---3--:R-:W-:Y:S01]  /*e8b0*/  UIADD3 UR56, UR8, 0x5000, URZ ;  /* 0x0000500008387890 */ /* 0x008fe2000fffe03f */
[----:B------:R-:W-:Y:S01]  /*e8c0*/  UMOV UR29, UR13 ;  /* 0x0000000d001d7c82 */ /* 0x000fe20008000000 */
[----:B------:R-:W-:Y:S01]  /*e8d0*/  UIADD3 UR32, UR8, 0xc800, URZ ;  /* 0x0000c80008207890 */ /* 0x000fe2000fffe03f */
[----:B------:R-:W-:Y:S01]  /*e8e0*/  UMOV UR50, 0xc0 ;  /* 0x000000c000327882 */ /* 0x000fe20000000000 */
[----:B------:R-:W-:Y:S01]  /*e8f0*/  UMOV UR51, UR11 ;  /* 0x0000000b00337c82 */ /* 0x000fe20008000000 */
[----:B------:R-:W-:Y:S01]  /*e900*/  UMOV UR42, UR18 ;  /* 0x00000012002a7c82 */ /* 0x000fe20008000000 */
[----:B------:R-:W-:Y:S01]  /*e910*/  UMOV UR34, 0x40 ;  /* 0x0000004000227882 */ /* 0x000fe20000000000 */
[----:B------:R-:W-:Y:S01]  /*e920*/  UMOV UR35, UR11 ;  /* 0x0000000b00237c82 */ /* 0x000fe20008000000 */
[----:B------:R-:W-:Y:S01]  /*e930*/  UMOV UR36, UR12 ;  /* 0x0000000c00247c82 */ /* 0x000fe20008000000 */
[----:B------:R-:W-:Y:S01]  /*e940*/  UMOV UR37, UR13 ;  /* 0x0000000d00257c82 */ /* 0x000fe20008000000 */
[----:B0-----:R-:W-:-:S02]  /*e950*/  UIADD3 UR9, UR8, 0x31600, URZ ;  /* 0x0003160008097890 */ /* 0x001fc4000fffe03f */
[----:B------:R-:W-:Y:S02]  /*e960*/  UIADD3 UR48, UR8, 0x7800, URZ ;  /* 0x0000780008307890 */ /* 0x000fe4000fffe03f */
[----:B------:R-:W-:-:S03]  /*e970*/  UIADD3 UR40, UR8, 0xa000, URZ ;  /* 0x0000a00008287890 */ /* 0x000fc6000fffe03f */
[----:B------:R-:W-:Y:S01]  /*e980*/  UMOV UR25, UR9 ;  /* 0x0000000900197c82 */ /* 0x000fe20008000000 */
[----:B------:R-:W-:Y:S01]  /*e990*/  UMOV UR57, UR9 ;  /* 0x0000000900397c82 */ /* 0x000fe20008000000 */
[----:B------:R0:W-:Y:S01]  /*e9a0*/  UTMALDG.4D [UR8], [UR4], desc[UR16] ;  /* 0x00001008040075b4 */ /* 0x0001e20008019000 */
[----:B------:R-:W-:Y:S01]  /*e9b0*/  UMOV UR49, UR9 ;  /* 0x0000000900317c82 */ /* 0x000fe20008000000 */
[----:B------:R-:W-:Y:S01]  /*e9c0*/  UMOV UR41, UR9 ;  /* 0x0000000900297c82 */ /* 0x000fe20008000000 */
[----:B------:R-:W-:Y:S01]  /*e9d0*/  UMOV UR33, UR9 ;  /* 0x0000000900217c82 */ /* 0x000fe20008000000 */
[----:B------:R2:W-:Y:S01]  /*e9e0*/  UTMALDG.4D [UR24], [UR4], desc[UR16] ;  /* 0x00001018040075b4 */ /* 0x0005e20008019000 */
[----:B------:R1:W-:Y:S01]  /*e9f0*/  UTMALDG.4D [UR56], [UR4], desc[UR16] ;  /* 0x00001038040075b4 */ /* 0x0003e20008019000 */
[----:B------:R1:W-:Y:S01]  /*ea00*/  UTMALDG.4D [UR48], [UR4], desc[UR16] ;  /* 0x00001030040075b4 */ /* 0x0003e20008019000 */
[----:B0-----:R-:W-:Y:S01]  /*ea10*/  UMOV UR10, 0xc0 ;  /* 0x000000c0000a7882 */ /* 0x001fe20000000000 */
[----:B------:R1:W-:Y:S01]  /*ea20*/  UTMALDG.4D [UR40], [UR6], desc[UR16] ;  /* 0x00001028060075b4 */ /* 0x0003e20008019000 */
[----:B--2---:R-:W-:-:S02]  /*ea30*/  UIADD3 UR24, UR8, 0xf000, URZ ;  /* 0x0000f00008187890 */ /* 0x004fc4000fffe03f */
[----:B------:R-:W-:Y:S01]  /*ea40*/  UIADD3 UR8, UR8, 0x11800, URZ ;  /* 0x0001180008087890 */ /* 0x000fe2000fffe03f */
[----:B------:R-:W-:Y:S01]  /*ea50*/  UMOV UR26, 0x80 ;  /* 0x00000080001a7882 */ /* 0x000fe20000000000 */
[----:B------:R1:W-:Y:S05]  /*ea60*/  UTMALDG.4D [UR32], [UR6], desc[UR16] ;  /* 0x00001020060075b4 */ /* 0x0003ea0008019000 */
[----:B------:R1:W-:Y:S02]  /*ea70*/  UTMALDG.4D [UR24], [UR6], desc[UR16] ;  /* 0x00001018060075b4 */ /* 0x0003e40008019000 */
[----:B------:R1:W-:Y:S02]  /*ea80*/  UTMALDG.4D [UR8], [UR6], desc[UR16] ;  /* 0x00001008060075b4 */ /* 0x0003e40008019000 */
[----:B-1----:R-:W-:Y:S05]  /*ea90*/  @P1 BRA `(.L_x_596) ;  /* 0x0000000800581947 */ /* 0x002fea0003800000 */
[----:B------:R-:W0:Y:S01]  /*eaa0*/  LDC.64 R12, c[0x0][0x730] ;  /* 0x0001cc00ff0c7b82 */ /* 0x000e220000000a00 */
[----:B------:R-:W-:Y:S01]  /*eab0*/  ULDC.64 UR8, c[0x0][0x738] ;  /* 0x0001ce0000087ab9 */ /* 0x000fe20000000a00 */
[----:B------:R-:W-:Y:S01]  /*eac0*/  LOP3.LUT R16, R21, 0x1f, RZ, 0xc0, !PT ;  /* 0x0000001f15107812 */ /* 0x000fe200078ec0ff */
[----:B------:R-:W-:Y:S02]  /*ead0*/  UIMAD UR6, UR47, UR8, URZ ;  /* 0x000000082f0672a4 */ /* 0x000fe4000f8e023f */
[----:B------:R-:W-:Y:S02]  /*eae0*/  UIMAD.WIDE.U32 UR4, UR21, UR8, UR38 ;  /* 0x00000008150472a5 */ /* 0x000fe4000f8e0026 */
[----:B------:R-:W-:Y:S01]  /*eaf0*/  UIMAD UR6, UR21, UR9, UR6 ;  /* 0x00000009150672a4 */ /* 0x000fe2000f8e0206 */
[----:B------:R-:W1:Y:S03]  /*eb00*/  LDC.64 R14, c[0x0][0x728] ;  /* 0x0001ca00ff0e7b82 */ /* 0x000e660000000a00 */
[----:B------:R-:W-:Y:S01]  /*eb10*/  UIADD3 UR6, UR5, UR6, URZ ;  /* 0x0000000605067290 */ /* 0x000fe2000fffe03f */
[----:B------:R-:W-:-:S02]  /*eb20*/  IMAD.U32 R4, RZ, RZ, UR4 ;  /* 0x00000004ff047e24 */ /* 0x000fc4000f8e00ff */
[----:B------:R-:W-:Y:S01]  /*eb30*/  IMAD.U32 R5, RZ, RZ, UR5 ;  /* 0x00000005ff057e24 */ /* 0x000fe2000f8e00ff */
[----:B------:R-:W-:Y:S01]  /*eb40*/  UIMAD.WIDE.U32 UR4, UR21, UR14, UR38 ;  /* 0x0000000e150472a5 */ /* 0x000fe2000f8e0026 */
[----:B------:R-:W-:Y:S02]  /*eb50*/  IMAD.MOV.U32 R2, RZ, RZ, R4 ;  /* 0x000000ffff027224 */ /* 0x000fe400078e0004 */
[----:B------:R-:W-:Y:S01]  /*eb60*/  IMAD.U32 R3, RZ, RZ, UR6 ;  /* 0x00000006ff037e24 */ /* 0x000fe2000f8e00ff */
[----:B------:R-:W-:Y:S01]  /*eb70*/  UIADD3 UR5, UR15, UR5, URZ ;  /* 0x000000050f057290 */ /* 0x000fe2000fffe03f */
[----:B------:R-:W-:-:S03]  /*eb80*/  IMAD.MOV.U32 R4, RZ, RZ, 0x1 ;  /* 0x00000001ff047424 */ /* 0x000fc600078e00ff */
[----:B------:R-:W-:Y:S02]  /*eb90*/  UIMAD.WIDE.U32 UR4, UR20, UR30, UR4 ;  /* 0x0000001e140472a5 */ /* 0x000fe4000f8e0004 */
[----:B0-----:R-:W-:-:S04]  /*eba0*/  IMAD.WIDE.U32 R2, R12, UR20, R2 ;  /* 0x000000140c027c25 */ /* 0x001fc8000f8e0002 */
[----:B------:R-:W-:Y:S01]  /*ebb0*/  IMAD R12, R17, R12, RZ ;  /* 0x0000000c110c7224 */ /* 0x000fe200078e02ff */
[----:B------:R-:W-:Y:S01]  /*ebc0*/  IADD3 R2, P1, R2, UR46, RZ ;  /* 0x0000002e02027c10 */ /* 0x000fe2000ff3e0ff */
[----:B------:R-:W-:Y:S02]  /*ebd0*/  UIADD3 UR46, UR46, 0x40, URZ ;  /* 0x000000402e2e7890 */ /* 0x000fe4000fffe03f */
[----:B------:R-:W-:Y:S02]  /*ebe0*/  IMAD R13, R13, UR20, R12 ;  /* 0x000000140d0d7c24 */ /* 0x000fe4000f8e020c */
[----:B------:R-:W-:Y:S01]  /*ebf0*/  USHF.R.S32.HI UR6, URZ, 0x1f, UR46 ;  /* 0x0000001f3f067899 */ /* 0x000fe2000801142e */
[----:B------:R-:W-:Y:S01]  /*ec00*/  IMAD.MOV.U32 R12, RZ, RZ, RZ ;  /* 0x000000ffff0c7224 */ /* 0x000fe200078e00ff */
[----:B------:R-:W-:Y:S01]  /*ec10*/  UIADD3 UR46, UP0, UR46, UR4, URZ ;  /* 0x000000042e2e7290 */ /* 0x000fe2000ff1e03f */
[----:B------:R-:W-:Y:S01]  /*ec20*/  IMAD.X R3, R3, 0x1, R13, P1 ;  /* 0x0000000103037824 */ /* 0x000fe200008e060d */
[----:B-1----:R-:W-:Y:S01]  /*ec30*/  LEA R14, P1, R2, R14, 0x2 ;  /* 0x0000000e020e7211 */ /* 0x002fe200078210ff */
[----:B------:R-:W-:Y:S01]  /*ec40*/  IMAD.MOV.U32 R13, RZ, RZ, 0x1 ;  /* 0x00000001ff0d7424 */ /* 0x000fe200078e00ff */
[----:B------:R-:W-:-:S02]  /*ec50*/  UIADD3.X UR6, UR6, UR31, UR5, UP0, !UPT ;  /* 0x0000001f06067290 */ /* 0x000fc400087fe405 */
[----:B------:R-:W-:Y:S01]  /*ec60*/  ULEA UR22, UP0, UR46, UR22, 0x2 ;  /* 0x000000162e167291 */ /* 0x000fe2000f80103f */
[----:B------:R-:W-:Y:S01]  /*ec70*/  LEA.HI.X R15, R2, R15, R3, 0x2, P1 ;  /* 0x0000000f020f7211 */ /* 0x000fe200008f1403 */
[----:B------:R-:W-:Y:S02]  /*ec80*/  IMAD.U32 R3, RZ, RZ, UR19 ;  /* 0x00000013ff037e24 */ /* 0x000fe4000f8e00ff */
[----:B------:R-:W-:Y:S02]  /*ec90*/  ULEA.HI.X UR23, UR46, UR23, UR6, 0x2, UP0 ;  /* 0x000000172e177291 */ /* 0x000fe400080f1406 */
[----:B------:R-:W-:-:S04]  /*eca0*/  IMAD.U32 R18, RZ, RZ, UR22 ;  /* 0x00000016ff127e24 */ /* 0x000fc8000f8e00ff */
[----:B------:R-:W-:-:S07]  /*ecb0*/  IMAD.U32 R19, RZ, RZ, UR23 ;  /* 0x00000017ff137e24 */ /* 0x000fce000f8e00ff */
.L_x_601:
[----:B------:R-:W-:-:S04]  /*ecc0*/  SHF.L.U32 R5, R13, 0x1f, RZ ;  /* 0x0000001f0d057819 */ /* 0x000fc800000006ff */
[----:B------:R-:W0:Y:S02]  /*ecd0*/  SYNCS.PHASECHK.TRANS64.TRYWAIT P1, [R6+URZ+0x31638], R5 ;  /* 0x03163805060075a7 */ /* 0x000e24000802017f */
[----:B0-----:R-:W-:Y:S05]  /*ece0*/  @!P1 BRA `(.L_x_597) ;  /* 0x0000000c00d89947 */ /* 0x001fea0003800000 */
.L_x_610:
[----:B------:R-:W-:Y:S05]  /*ecf0*/  @P0 BRA `(.L_x_598) ;  /* 0x0000000000140947 */ /* 0x000fea0003800000 */
[----:B------:R-:W-:Y:S01]  /*ed00*/  ISETP.NE.AND P1, PT, R16, RZ, PT ;  /* 0x000000ff1000720c */ /* 0x000fe20003f25270 */
[----:B0-----:R-:W-:-:S04]  /*ed10*/  IMAD.MOV.U32 R5, RZ, RZ, 0x8100 ;  /* 0x00008100ff057424 */ /* 0x001fc800078e00ff */
[----:B------:R1:W-:Y:S08]  /*ed20*/  SYNCS.ARRIVE.TRANS64 RZ, [R6+URZ+0x31630], R5 ;  /* 0x0316300506ff79a7 */ /* 0x0003f0000800003f */
[----:B------:R-:W-:Y:S05]  /*ed30*/  @!P1 BRA `(.L_x_598) ;  /* 0x0000000000049947 */ /* 0x000fea0003800000 */
[----:B------:R-:W-:Y:S01]  /*ed40*/  BPT.TRAP 0x1 ;  /* 0x000000040000795c */ /* 0x000fe20000300000 */
.L_x_598:
[----:B01----:R-:W-:Y:S01]  /*ed50*/  IMAD.MOV.U32 R5, RZ, RZ, R8 ;  /* 0x000000ffff057224 */ /* 0x003fe200078e0008 */
        /* <DEDUP_REMOVED lines=10> */
[----:B------:R-:W-:Y:S01]  /*ee00*/  ISETP.NE.AND P1, PT, R12, 0x2, PT ;  /* 0x000000020c00780c */ /* 0x000fe20003f25270 */
[----:B------:R-:W-:Y:S01]  /*ee10*/  UMOV UR34, 0x40 ;  /* 0x0000004000227882 */ /* 0x000fe20000000000 */
[----:B------:R-:W-:Y:S01]  /*ee20*/  R2UR UR4, R14 ;  /* 0x000000000e0472ca */ /* 0x000fe200000e0000 */
[----:B------:R-:W-:Y:S01]  /*ee30*/  UIADD3 UR16, UR14, 0x24100, URZ ;  /* 0x000241000e107890 */ /* 0x000fe2000fffe03f */
[----:B------:R-:W-:Y:S01]  /*ee40*/  R2UR UR7, R2 ;  /* 0x00000000020772ca */ /* 0x000fe200000e0000 */
[----:B------:R-:W-:Y:S01]  /*ee50*/  UIADD3 UR17, UR14, 0x31630, URZ ;  /* 0x000316300e117890 */ /* 0x000fe2000fffe03f */
[----:B------:R-:W-:Y:S01]  /*ee60*/  R2UR UR5, R15 ;  /* 0x000000000f0572ca */ /* 0x000fe200000e0000 */
[----:B------:R-:W-:Y:S01]  /*ee70*/  UIADD3 UR32, UR14, 0x26100, URZ ;  /* 0x000261000e207890 */ /* 0x000fe2000fffe03f */
[----:B------:R-:W-:Y:S01]  /*ee80*/  SEL R2, RZ, 0x1, P1 ;  /* 0x00000001ff027807 */ /* 0x000fe20000800000 */
[----:B------:R-:W-:Y:S01]  /*ee90*/  UIADD3 UR24, UR14, 0x28100, URZ ;  /* 0x000281000e187890 */ /* 0x000fe2000fffe03f */
[----:B------:R-:W-:Y:S01]  /*eea0*/  SEL R12, R12, RZ, P1 ;  /* 0x000000ff0c0c7207 */ /* 0x000fe20000800000 */
[----:B------:R-:W-:Y:S01]  /*eeb0*/  UMOV UR36, UR20 ;  /* 0x0000001400247c82 */ /* 0x000fe20008000000 */
[----:B------:R-:W-:Y:S01]  /*eec0*/  LOP3.LUT R4, R4, R2, RZ, 0x3c, !PT ;  /* 0x0000000204047212 */ /* 0x000fe200078e3cff */
[----:B------:R-:W-:Y:S01]  /*eed0*/  UMOV UR37, UR21 ;  /* 0x0000001500257c82 */ /* 0x000fe20008000000 */
[----:B------:R-:W-:Y:S01]  /*eee0*/  UMOV UR35, UR19 ;  /* 0x0000001300237c82 */ /* 0x000fe20008000000 */
[----:B------:R-:W-:Y:S01]  /*eef0*/  UMOV UR33, UR17 ;  /* 0x0000001100217c82 */ /* 0x000fe20008000000 */
[----:B------:R-:W-:Y:S01]  /*ef00*/  UMOV UR26, 0x80 ;  /* 0x00000080001a7882 */ /* 0x000fe20000000000 */
[----:B------:R0:W-:Y:S01]  /*ef10*/  UTMALDG.4D [UR16], [UR6], desc[UR8] ;  /* 0x00000810060075b4 */ /* 0x0001e20008019000 */
[----:B------:R-:W-:Y:S01]  /*ef20*/  UMOV UR28, UR20 ;  /* 0x00000014001c7c82 */ /* 0x000fe20008000000 */
[----:B------:R-:W-:Y:S01]  /*ef30*/  UMOV UR29, UR21 ;  /* 0x00000015001d7c82 */ /* 0x000fe20008000000 */
[----:B------:R-:W-:Y:S01]  /*ef40*/  UMOV UR27, UR19 ;  /* 0x00000013001b7c82 */ /* 0x000fe20008000000 */
[----:B------:R-:W-:Y:S01]  /*ef50*/  UMOV UR25, UR17 ;  /* 0x0000001100197c82 */ /* 0x000fe20008000000 */
[----:B------:R-:W-:Y:S01]  /*ef60*/  IMAD R20, R12, 0x8, R6 ;  /* 0x000000080c147824 */ /* 0x000fe200078e0206 */
[----:B------:R-:W-:Y:S01]  /*ef70*/  SHF.L.U32 R2, R4, 0x1f, RZ ;  /* 0x0000001f04027819 */ /* 0x000fe200000006ff */
[----:B------:R-:W-:Y:S01]  /*ef80*/  UMOV UR10, 0x10 ;  /* 0x00000010000a7882 */ /* 0x000fe20000000000 */
[----:B------:R1:W-:Y:S01]  /*ef90*/  UTMALDG.4D [UR32], [UR6], desc[UR8] ;  /* 0x00000820060075b4 */ /* 0x0003e20008019000 */
[----:B------:R-:W-:Y:S01]  /*efa0*/  UMOV UR15, UR17 ;  /* 0x00000011000f7c82 */ /* 0x000fe20008000000 */
[----:B------:R-:W-:Y:S01]  /*efb0*/  ISETP.NE.AND P2, PT, R11, RZ, PT ;  /* 0x000000ff0b00720c */ /* 0x000fe20003f45270 */
[----:B------:R1:W-:Y:S01]  /*efc0*/  UTMALDG.4D [UR24], [UR6], desc[UR8] ;  /* 0x00000818060075b4 */ /* 0x0003e20008019000 */
[----:B0-----:R-:W-:-:S02]  /*efd0*/  UIADD3 UR16, UR14, 0x2a100, URZ ;  /* 0x0002a1000e107890 */ /* 0x001fc4000fffe03f */
[----:B------:R-:W-:Y:S01]  /*efe0*/  UIADD3 UR14, UR14, 0x2c300, URZ ;  /* 0x0002c3000e0e7890 */ /* 0x000fe2000fffe03f */
[----:B------:R-:W-:-:S06]  /*eff0*/  UMOV UR18, 0xc0 ;  /* 0x000000c000127882 */ /* 0x000fcc0000000000 */
[----:B------:R1:W-:Y:S02]  /*f000*/  UTMALDG.4D [UR16], [UR6], desc[UR8] ;  /* 0x00000810060075b4 */ /* 0x0003e40008019000 */
[----:B------:R1:W-:Y:S01]  /*f010*/  UBLKCP.S.G [UR14], [UR4], UR10 ;  /* 0x0000000e040073ba */ /* 0x0003e2000800020a */
[----:B------:R-:W0:Y:S02]  /*f020*/  SYNCS.PHASECHK.TRANS64.TRYWAIT P1, [R20+URZ+0x31620], R2 ;  /* 0x03162002140075a7 */ /* 0x000e24000802017f */
[----:B01----:R-:W-:Y:S05]  /*f030*/  @!P1 BRA `(.L_x_599) ;  /* 0x0000000c00189947 */ /* 0x003fea0003800000 */
.L_x_612:
[----:B------:R-:W-:Y:S01]  /*f040*/  LOP3.LUT R13, R13, 0x1, RZ, 0x3c, !PT ;  /* 0x000000010d0d7812 */ /* 0x000fe200078e3cff */
[----:B------:R-:W-:Y:S06]  /*f050*/  @P2 BRA `(.L_x_600) ;  /* 0x0000000000142947 */ /* 0x000fec0003800000 */
[----:B------:R-:W-:Y:S01]  /*f060*/  ISETP.NE.AND P1, PT, R16, RZ, PT ;  /* 0x000000ff1000720c */ /* 0x000fe20003f25270 */
[----:B0-----:R-:W-:-:S04]  /*f070*/  IMAD.MOV.U32 R2, RZ, RZ, 0x8100 ;  /* 0x00008100ff027424 */ /* 0x001fc800078e00ff */
[----:B------:R1:W-:Y:S08]  /*f080*/  SYNCS.ARRIVE.TRANS64 RZ, [R20+URZ+0x31610], R2 ;  /* 0x0316100214ff79a7 */ /* 0x0003f0000800003f */
[----:B------:R-:W-:Y:S05]  /*f090*/  @!P1 BRA `(.L_x_600) ;  /* 0x0000000000049947 */ /* 0x000fea0003800000 */
[----:B------:R-:W-:Y:S01]  /*f0a0*/  BPT.TRAP 0x1 ;  /* 0x000000040000795c */ /* 0x000fe20000300000 */
.L_x_600:
[--C-:B01----:R-:W-:Y:S01]  /*f0b0*/  IMAD R2, R12, 0x8000, R6.reuse ;  /* 0x000080000c027824 */ /* 0x103fe200078e0206 */
        /* <DEDUP_REMOVED lines=15> */
[----:B------:R-:W-:Y:S01]  /*f1b0*/  UIADD3 UR41, UR41, 0x31610, URZ ;  /* 0x0003161029297890 */ /* 0x000fe2000fffe03f */
        /* <DEDUP_REMOVED lines=9> */
[----:B------:R-:W-:Y:S01]  /*f250*/  IMAD.U32 R3, RZ, RZ, UR43 ;  /* 0x0000002bff037e24 */ /* 0x000fe2000f8e00ff */
[----:B------:R-:W-:Y:S01]  /*f260*/  UMOV UR45, UR21 ;  /* 0x00000015002d7c82 */ /* 0x000fe20008000000 */
        /* <DEDUP_REMOVED lines=8> */
[----:B------:R0:W-:Y:S01]  /*f2f0*/  UTMALDG.4D [UR40], [UR4], desc[UR6] ;  /* 0x00000628040075b4 */ /* 0x0001e20008019000 */
[----:B------:R-:W-:Y:S01]  /*f300*/  UIADD3 UR8, UR8, 0x2c100, URZ ;  /* 0x0002c10008087890 */ /* 0x000fe2000fffe03f */
[----:B------:R-:W-:Y:S01]  /*f310*/  IMAD.X R15, RZ, RZ, R15, P2 ;  /* 0x000000ffff0f7224 */ /* 0x000fe200010e060f */
[----:B------:R-:W-:Y:S01]  /*f320*/  UMOV UR25, UR41 ;  /* 0x0000002900197c82 */ /* 0x000fe20008000000 */
[----:B------:R-:W-:Y:S01]  /*f330*/  UMOV UR27, UR43 ;  /* 0x0000002b001b7c82 */ /* 0x000fe20008000000 */
[----:B------:R-:W-:Y:S01]  /*f340*/  UMOV UR18, 0xc0 ;  /* 0x000000c000127882 */ /* 0x000fe20000000000 */
[----:B------:R-:W-:Y:S01]  /*f350*/  UMOV UR17, UR41 ;  /* 0x0000002900117c82 */ /* 0x000fe20008000000 */
[----:B------:R-:W-:Y:S01]  /*f360*/  UMOV UR19, UR43 ;  /* 0x0000002b00137c82 */ /* 0x000fe20008000000 */
[----:B------:R0:W-:Y:S01]  /*f370*/  UTMALDG.4D [UR32], [UR4], desc[UR6] ;  /* 0x00000620040075b4 */ /* 0x0001e20008019000 */
[----:B------:R-:W-:Y:S01]  /*f380*/  UMOV UR10, 0x10 ;  /* 0x00000010000a7882 */ /* 0x000fe20000000000 */
[----:B------:R-:W-:Y:S01]  /*f390*/  UMOV UR9, UR41 ;  /* 0x0000002900097c82 */ /* 0x000fe20008000000 */
[----:B------:R-:W-:Y:S01]  /*f3a0*/  IMAD.X R19, RZ, RZ, R19, P3 ;  /* 0x000000ffff137224 */ /* 0x000fe200018e0613 */
[----:B------:R0:W-:Y:S01]  /*f3b0*/  UTMALDG.4D [UR24], [UR4], desc[UR6] ;  /* 0x00000618040075b4 */ /* 0x0001e20008019000 */
[----:B------:R0:W-:Y:S01]  /*f3c0*/  UTMALDG.4D [UR16], [UR4], desc[UR6] ;  /* 0x00000610040075b4 */ /* 0x0001e20008019000 */
[----:B------:R0:W-:Y:S02]  /*f3d0*/  UBLKCP.S.G [UR8], [UR14], UR10 ;  /* 0x000000080e0073ba */ /* 0x0001e4000800020a */
[----:B0-----:R-:W-:Y:S05]  /*f3e0*/  @!P1 BRA `(.L_x_601) ;  /* 0xfffffff800349947 */ /* 0x001fea000383ffff */
[----:B------:R-:W-:-:S07]  /*f3f0*/  VIADD R12, R12, 0x1 ;  /* 0x000000010c0c7836 */ /* 0x000fce0000000000 */
.L_x_596:
[----:B------:R-:W-:Y:S01]  /*f400*/  SHF.L.U32 R16, R13, 0x1f, RZ ;  /* 0x0000001f0d107819 */ /* 0x000fe200000006ff */
[----:B------:R-:W0:Y:S01]  /*f410*/  LDC.64 R10, c[0x0][0x730] ;  /* 0x0001cc00ff0a7b82 */ /* 0x000e220000000a00 */
[----:B------:R-:W-:Y:S02]  /*f420*/  IMAD.U32 R14, RZ, RZ, UR38 ;  /* 0x00000026ff0e7e24 */ /* 0x000fe4000f8e00ff */
[----:B------:R-:W-:Y:S02]  /*f430*/  IMAD.U32 R2, RZ, RZ, UR38 ;  /* 0x00000026ff027e24 */ /* 0x000fe4000f8e00ff */
[----:B------:R-:W-:Y:S02]  /*f440*/  IMAD.MOV.U32 R2, RZ, RZ, R14 ;  /* 0x000000ffff027224 */ /* 0x000fe400078e000e */
[----:B------:R-:W-:Y:S01]  /*f450*/  IMAD.U32 R3, RZ, RZ, UR39 ;  /* 0x00000027ff037e24 */ /* 0x000fe2000f8e00ff */
[----:B------:R-:W1:Y:S01]  /*f460*/  SYNCS.PHASECHK.TRANS64.TRYWAIT P1, [R6+URZ+0x31638], R16 ;  /* 0x03163810060075a7 */ /* 0x000e62000802017f */
[----:B------:R-:W-:Y:S01]  /*f470*/  IMAD.U32 R15, RZ, RZ, UR39 ;  /* 0x00000027ff0f7e24 */ /* 0x000fe2000f8e00ff */
[----:B------:R-:W2:Y:S01]  /*f480*/  LDC.64 R8, c[0x0][0x738] ;  /* 0x0001ce00ff087b82 */ /* 0x000ea20000000a00 */
[----:B0-----:R-:W-:-:S02]  /*f490*/  IMAD R14, R17, R10, RZ ;  /* 0x0000000a110e7224 */ /* 0x001fc400078e02ff */
[----:B------:R-:W-:-:S04]  /*f4a0*/  IMAD.WIDE.U32 R2, R10, UR20, R2 ;  /* 0x000000140a027c25 */ /* 0x000fc8000f8e0002 */
[----:B------:R-:W-:-:S04]  /*f4b0*/  IMAD R11, R11, UR20, R14 ;  /* 0x000000140b0b7c24 */ /* 0x000fc8000f8e020e */
[----:B------:R-:W-:Y:S02]  /*f4c0*/  IMAD.IADD R3, R11, 0x1, R3 ;  /* 0x000000010b037824 */ /* 0x000fe400078e0203 */
[C---:B--2---:R-:W-:Y:S02]  /*f4d0*/  IMAD R10, R8.reuse, UR47, RZ ;  /* 0x0000002f080a7c24 */ /* 0x044fe4000f8e02ff */
[----:B------:R-:W-:-:S04]  /*f4e0*/  IMAD.WIDE.U32 R2, R8, UR21, R2 ;  /* 0x0000001508027c25 */ /* 0x000fc8000f8e0002 */
[----:B------:R-:W-:Y:S01]  /*f4f0*/  IMAD R9, R9, UR21, R10 ;  /* 0x0000001509097c24 */ /* 0x000fe2000f8e020a */
[----:B-1----:R-:W-:Y:S06]  /*f500*/  @!P1 BRA `(.L_x_602) ;  /* 0x0000000400fc9947 */ /* 0x002fec0003800000 */
.L_x_613:
[----:B------:R-:W-:Y:S01]  /*f510*/  IMAD.IADD R8, R9, 0x1, R3 ;  /* 0x0000000109087824 */ /* 0x000fe200078e0203 */
[----:B------:R-:W-:Y:S06]  /*f520*/  @P0 BRA `(.L_x_603) ;  /* 0x0000000000140947 */ /* 0x000fec0003800000 */
[----:B------:R-:W-:Y:S01]  /*f530*/  LOP3.LUT P0, RZ, R21, 0x1f, RZ, 0xc0, !PT ;  /* 0x0000001f15ff7812 */ /* 0x000fe2000780c0ff */
[----:B------:R-:W-:-:S04]  /*f540*/  IMAD.MOV.U32 R9, RZ, RZ, 0x8100 ;  /* 0x00008100ff097424 */ /* 0x000fc800078e00ff */
[----:B------:R1:W-:Y:S08]  /*f550*/  SYNCS.ARRIVE.TRANS64 RZ, [R6+URZ+0x31630], R9 ;  /* 0x0316300906ff79a7 */ /* 0x0003f0000800003f */
[----:B------:R-:W-:Y:S05]  /*f560*/  @!P0 BRA `(.L_x_603) ;  /* 0x0000000000048947 */ /* 0x000fea0003800000 */
[----:B------:R-:W-:Y:S01]  /*f570*/  BPT.TRAP 0x1 ;  /* 0x000000040000795c */ /* 0x000fe20000300000 */
.L_x_603:
[----:B------:R-:W-:Y:S01]  /*f580*/  R2UR UR43, R0 ;  /* 0x00000000002b72ca */ /* 0x000fe200000e0000 */
[----:B------:R-:W-:Y:S01]  /*f590*/  ULDC.64 UR14, c[0x0][0x728] ;  /* 0x0001ca00000e7ab9 */ /* 0x000fe20000000a00 */
[----:B------:R-:W-:Y:S01]  /*f5a0*/  R2UR UR6, R2 ;  /* 0x00000000020672ca */ /* 0x000fe200000e0000 */
[----:B------:R-:W-:Y:S01]  /*f5b0*/  UMOV UR9, 0x14f00000 ;  /* 0x14f0000000097882 */ /* 0x000fe20000000000 */
[----:B------:R-:W-:Y:S01]  /*f5c0*/  R2UR UR7, R3 ;  /* 0x00000000030772ca */ /* 0x000fe200000e0000 */
[----:B------:R-:W-:Y:S01]  /*f5d0*/  UMOV UR42, URZ ;  /* 0x0000003f002a7c82 */ /* 0x000fe20008000000 */
[----:B------:R-:W-:Y:S01]  /*f5e0*/  R2UR UR8, R8 ;  /* 0x00000000080872ca */ /* 0x000fe200000e0000 */
[----:B------:R-:W-:Y:S01]  /*f5f0*/  UMOV UR44, UR20 ;  /* 0x00000014002c7c82 */ /* 0x000fe20008000000 */
[----:B------:R-:W-:Y:S01]  /*f600*/  IADD3 R5, P0, R5, 0x1f0, RZ ;  /* 0x000001f005057810 */ /* 0x000fe20007f1e0ff */
[----:B------:R-:W-:Y:S01]  /*f610*/  UMOV UR45, UR21 ;  /* 0x00000015002d7c82 */ /* 0x000fe20008000000 */
[----:B------:R-:W-:Y:S01]  /*f620*/  R2UR UR10, R6 ;  /* 0x00000000060a72ca */ /* 0x000fe200000e0000 */
[----:B------:R-:W-:Y:S01]  /*f630*/  UMOV UR34, 0x40 ;  /* 0x0000004000227882 */ /* 0x000fe20000000000 */
[----:B------:R-:W-:Y:S01]  /*f640*/  R2UR UR4, R5 ;  /* 0x00000000050472ca */ /* 0x000fe200000e0000 */
[----:B------:R-:W-:Y:S01]  /*f650*/  USHF.L.U32 UR43, UR43, 0x6, URZ ;  /* 0x000000062b2b7899 */ /* 0x000fe2000800063f */
[----:B------:R-:W-:Y:S01]  /*f660*/  IMAD.X R7, RZ, RZ, R7, P0 ;  /* 0x000000ffff077224 */ /* 0x000fe200000e0607 */
[----:B------:R-:W-:Y:S01]  /*f670*/  UMOV UR36, UR20 ;  /* 0x0000001400247c82 */ /* 0x000fe20008000000 */
[----:B------:R-:W-:Y:S01]  /*f680*/  UMOV UR37, UR21 ;  /* 0x0000001500257c82 */ /* 0x000fe20008000000 */
[----:B------:R-:W-:Y:S01]  /*f690*/  UIADD3 UR7, UP0, UR43, UR6, URZ ;  /* 0x000000062b077290 */ /* 0x000fe2000ff1e03f */
[----:B------:R-:W-:Y:S01]  /*f6a0*/  ISETP.NE.AND P0, PT, R12, 0x2, PT ;  /* 0x000000020c00780c */ /* 0x000fe20003f05270 */
[----:B------:R-:W-:Y:S01]  /*f6b0*/  UMOV UR26, 0x80 ;  /* 0x00000080001a7882 */ /* 0x000fe20000000000 */
[----:B------:R-:W-:Y:S01]  /*f6c0*/  R2UR UR5, R7 ;  /* 0x00000000070572ca */ /* 0x000fe200000e0000 */
[----:B------:R-:W-:Y:S01]  /*f6d0*/  ULEA.HI.X.SX32 UR8, UR43, UR8, 0x1, UP0 ;  /* 0x000000082b087291 */ /* 0x000fe200080f0e3f */
[----:B------:R-:W-:Y:S01]  /*f6e0*/  SEL R3, RZ, 0x1, P0 ;  /* 0x00000001ff037807 */ /* 0x000fe20000000000 */
[----:B------:R-:W-:Y:S01]  /*f6f0*/  ULEA UR6, UP0, UR7, UR14, 0x2 ;  /* 0x0000000e07067291 */ /* 0x000fe2000f80103f */
[----:B------:R-:W-:Y:S01]  /*f700*/  LOP3.LUT R13, R13, 0x1, RZ, 0x3c, !PT ;  /* 0x000000010d0d7812 */ /* 0x000fe200078e3cff */
[----:B------:R-:W-:Y:S01]  /*f710*/  UIADD3 UR40, UR10, 0x24100, URZ ;  /* 0x000241000a287890 */ /* 0x000fe2000fffe03f */
[----:B------:R-:W-:Y:S01]  /*f720*/  LOP3.LUT R4, R4, R3, RZ, 0x3c, !PT ;  /* 0x0000000304047212 */ /* 0x000fe200078e3cff */
[----:B------:R-:W-:Y:S01]  /*f730*/  UIADD3 UR41, UR10, 0x31630, URZ ;  /* 0x000316300a297890 */ /* 0x000fe2000fffe03f */
[----:B------:R-:W-:Y:S01]  /*f740*/  SEL R12, R12, RZ, P0 ;  /* 0x000000ff0c0c7207 */ /* 0x000fe20000000000 */
[----:B------:R-:W-:-:S02]  /*f750*/  UIADD3 UR43, UR43, UR54, URZ ;  /* 0x000000362b2b7290 */ /* 0x000fc4000fffe03f */
[----:B------:R-:W-:Y:S02]  /*f760*/  UIADD3 UR32, UR10, 0x26100, URZ ;  /* 0x000261000a207890 */ /* 0x000fe4000fffe03f */
[----:B------:R-:W-:Y:S02]  /*f770*/  UIADD3 UR24, UR10, 0x28100, URZ ;  /* 0x000281000a187890 */ /* 0x000fe4000fffe03f */
[----:B------:R-:W-:Y:S02]  /*f780*/  UIADD3 UR16, UR10, 0x2a100, URZ ;  /* 0x0002a1000a107890 */ /* 0x000fe4000fffe03f */
[----:B------:R-:W-:Y:S02]  /*f790*/  ULEA.HI.X UR7, UR7, UR15, UR8, 0x2, UP0 ;  /* 0x0000000f07077291 */ /* 0x000fe400080f1408 */
[----:B------:R-:W-:Y:S01]  /*f7a0*/  UIADD3 UR14, UR10, 0x2c300, URZ ;  /* 0x0002c3000a0e7890 */ /* 0x000fe2000fffe03f */
[----:B------:R-:W-:Y:S01]  /*f7b0*/  UMOV UR8, 0x0 ;  /* 0x0000000000087882 */ /* 0x000fe20000000000 */
[----:B------:R-:W-:Y:S01]  /*f7c0*/  UMOV UR33, UR41 ;  /* 0x0000002900217c82 */ /* 0x000fe20008000000 */
        /* <DEDUP_REMOVED lines=15> */
[----:B---3--:R-:W-:Y:S01]  /*f8c0*/  NOP ;  /* 0x0000000000007918 */ /* 0x008fe20000000000 */
.L_x_589:
[----:B------:R-:W-:Y:S05]  /*f8d0*/  WARPSYNC.ALL ;  /* 0x0000000000007948 */ /* 0x000fea0003800000 */
[----:B------:R-:W-:-:S13]  /*f8e0*/  ELECT P0, URZ, PT ;  /* 0x00000000003f782f */ /* 0x000fda0003800000 */
[----:B------:R-:W-:Y:S05]  /*f8f0*/  @!P0 BRA `(.L_x_480) ;  /* 0x00000000007c8947 */ /* 0x000fea0003800000 */
[----:B------:R-:W3:Y:S02]  /*f900*/  LDL R0, [R1] ;  /* 0x0000000001007983 */ /* 0x000ee40000100800 */
[----:B---3--:R-:W-:-:S13]  /*f910*/  R2UR UR4, R0 ;  /* 0x00000000000472ca */ /* 0x008fda00000e0000 */
[----:B------:R-:W-:-:S06]  /*f920*/  ULOP3.LUT UR4, UR4, 0x2, URZ, 0xfc, !UPT ;  /* 0x0000000204047892 */ /* 0x000fcc000f8efc3f */
[----:B------:R-:W-:-:S05]  /*f930*/  IMAD.U32 R0, RZ, RZ, UR4 ;  /* 0x00000004ff007e24 */ /* 0x000fca000f8e00ff */
[----:B------:R-:W-:-:S13]  /*f940*/  ISETP.NE.AND P1, PT, R0, 0x3, PT ;  /* 0x000000030000780c */ /* 0x000fda0003f25270 */
[----:B------:R-:W-:Y:S05]  /*f950*/  @!P1 BRA `(.L_x_604) ;  /* 0x0000000000049947 */ /* 0x000fea0003800000 */
[----:B--2---:R-:W-:Y:S01]  /*f960*/  BPT.TRAP 0x1 ;  /* 0x000000040000795c */ /* 0x004fe20000300000 */
.L_x_604:
        /* <DEDUP_REMOVED lines=8> */
.L_x_614:
        /* <DEDUP_REMOVED lines=9> */
.L_x_615:
[----:B------:R-:W-:Y:S05]  /*fa80*/  @!P1 BRA `(.L_x_607) ;  /* 0x0000000000049947 */ /* 0x000fea0003800000 */
[----:B--2---:R-:W-:Y:S01]  /*fa90*/  BPT.TRAP 0x1 ;  /* 0x000000040000795c */ /* 0x004fe20000300000 */
.L_x_607:
[----:B------:R-:W-:-:S07]  /*faa0*/  SHF.L.U32 R13, R13, 0x1f, RZ ;  /* 0x0000001f0d0d7819 */ /* 0x000fce00000006ff */
.L_x_608:
[----:B----4-:R4:W0:Y:S02]  /*fab0*/  SYNCS.PHASECHK.TRANS64.TRYWAIT P0, [R2+URZ+0x31638], R13 ;  /* 0x0316380d020075a7 */ /* 0x010824000800017f */
[----:B0-----:R-:W-:Y:S05]  /*fac0*/  @!P0 NANOSLEEP.SYNCS 0x989680 ;  /* 0x009896800000895d */ /* 0x001fea0003900000 */
[----:B------:R-:W0:Y:S02]  /*fad0*/  @!P0 SYNCS.PHASECHK.TRANS64 P0, [R2+URZ+0x31638], R13 ;  /* 0x0316380d020085a7 */ /* 0x000e24000800007f */
[----:B0-----:R-:W-:Y:S05]  /*fae0*/  @!P0 BRA `(.L_x_608) ;  /* 0xfffffffc00f08947 */ /* 0x001fea000383ffff */
.L_x_480:
[----:B--2---:R-:W-:Y:S05]  /*faf0*/  BSYNC B0 ;  /* 0x0000000000007941 */ /* 0x004fea0003800000 */
.L_x_474:
[----:B------:R-:W-:Y:S05]  /*fb00*/  EXIT ;  /* 0x000000000000794d */ /* 0x000fea0003800000 */
.L_x_487:
[----:B0-----:R0:W1:Y:S02]  /*fb10*/  SYNCS.PHASECHK.TRANS64.TRYWAIT P0, [R17+URZ+0x31600], R12 ;  /* 0x0316000c110075a7 */ /* 0x001064000800017f */
[----:B-1----:R-:W-:Y:S05]  /*fb20*/  @!P0 NANOSLEEP.SYNCS 0x989680 ;  /* 0x009896800000895d */ /* 0x002fea0003900000 */
[----:B------:R-:W1:Y:S02]  /*fb30*/  @!P0 SYNCS.PHASECHK.TRANS64 P0, [R17+URZ+0x31600], R12 ;  /* 0x0316000c110085a7 */ /* 0x000e64000800007f */
[----:B-1----:R-:W-:Y:S05]  /*fb40*/  @!P0 BRA `(.L_x_487) ;  /* 0xfffffffc00f08947 */ /* 0x002fea000383ffff */
[----:B------:R-:W-:Y:S05]  /*fb50*/  BRA `(.L_x_486) ;  /* 0xffffff1400b07947 */ /* 0x000fea000383ffff */
.L_x_491:
[----:B-1----:R1:W2:Y:S02]  /*fb60*/  SYNCS.PHASECHK.TRANS64.TRYWAIT P0, [R16+URZ+0x31610], R9 ;  /* 0x03161009100075a7 */ /* 0x0022a4000800017f */
[----:B--2---:R-:W-:Y:S05]  /*fb70*/  @!P0 NANOSLEEP.SYNCS 0x989680 ;  /* 0x009896800000895d */ /* 0x004fea0003900000 */
[----:B------:R-:W2:Y:S02]  /*fb80*/  @!P0 SYNCS.PHASECHK.TRANS64 P0, [R16+URZ+0x31610], R9 ;  /* 0x03161009100085a7 */ /* 0x000ea4000800007f */
[----:B--2---:R-:W-:Y:S05]  /*fb90*/  @!P0 BRA `(.L_x_491) ;  /* 0xfffffffc00f08947 */ /* 0x004fea000383ffff */
[----:B------:R-:W-:Y:S05]  /*fba0*/  BRA `(.L_x_490) ;  /* 0xffffff2000447947 */ /* 0x000fea000383ffff */
.L_x_495:
[----:B---3--:R3:W4:Y:S02]  /*fbb0*/  SYNCS.PHASECHK.TRANS64.TRYWAIT P0, [R17+URZ+0x31630], R10 ;  /* 0x0316300a110075a7 */ /* 0x008724000800017f */
[----:B----4-:R-:W-:Y:S05]  /*fbc0*/  @!P0 NANOSLEEP.SYNCS 0x989680 ;  /* 0x009896800000895d */ /* 0x010fea0003900000 */
[----:B------:R-:W4:Y:S02]  /*fbd0*/  @!P0 SYNCS.PHASECHK.TRANS64 P0, [R17+URZ+0x31630], R10 ;  /* 0x0316300a110085a7 */ /* 0x000f24000800007f */
[----:B----4-:R-:W-:Y:S05]  /*fbe0*/  @!P0 BRA `(.L_x_495) ;  /* 0xfffffffc00f08947 */ /* 0x010fea000383ffff */
[----:B------:R-:W-:Y:S05]  /*fbf0*/  BRA `(.L_x_494) ;  /* 0xffffff3c00507947 */ /* 0x000fea000383ffff */
.L_x_594:
[----:B0-----:R0:W1:Y:S02]  /*fc00*/  SYNCS.PHASECHK.TRANS64.TRYWAIT P1, [R6+URZ+0x31620], R3 ;  /* 0x03162003060075a7 */ /* 0x001064000802017f */
[----:B-1----:R-:W-:Y:S05]  /*fc10*/  @!P1 NANOSLEEP.SYNCS 0x989680 ;  /* 0x009896800000995d */ /* 0x002fea0003900000 */
[----:B------:R-:W1:Y:S02]  /*fc20*/  @!P1 SYNCS.PHASECHK.TRANS64 P1, [R6+URZ+0x31620], R3 ;  /* 0x03162003060095a7 */ /* 0x000e64000802007f */
[----:B-1----:R-:W-:Y:S05]  /*fc30*/  @!P1 BRA `(.L_x_594) ;  /* 0xfffffffc00f09947 */ /* 0x002fea000383ffff */
[----:B------:R-:W-:Y:S05]  /*fc40*/  BRA `(.L_x_609) ;  /* 0xffffffe400987947 */ /* 0x000fea000383ffff */
.L_x_597:
[----:B0-----:R0:W1:Y:S02]  /*fc50*/  SYNCS.PHASECHK.TRANS64.TRYWAIT P1, [R6+URZ+0x31638], R5 ;  /* 0x03163805060075a7 */ /* 0x001064000802017f */
[----:B-1----:R-:W-:Y:S05]  /*fc60*/  @!P1 NANOSLEEP.SYNCS 0x989680 ;  /* 0x009896800000995d */ /* 0x002fea0003900000 */
[----:B------:R-:W1:Y:S02]  /*fc70*/  @!P1 SYNCS.PHASECHK.TRANS64 P1, [R6+URZ+0x31638], R5 ;  /* 0x03163805060095a7 */ /* 0x000e64000802007f */
[----:B-1----:R-:W-:Y:S05]  /*fc80*/  @!P1 BRA `(.L_x_597) ;  /* 0xfffffffc00f09947 */ /* 0x002fea000383ffff */
[----:B------:R-:W-:Y:S05]  /*fc90*/  BRA `(.L_x_610) ;  /* 0xfffffff000147947 */ /* 0x000fea000383ffff */
.L_x_599:
[----:B------:R-:W-:-:S07]  /*fca0*/  SHF.L.U32 R2, R4, 0x1f, RZ ;  /* 0x0000001f04027819 */ /* 0x000fce00000006ff */
.L_x_611:
[----:B0-----:R0:W1:Y:S02]  /*fcb0*/  SYNCS.PHASECHK.TRANS64.TRYWAIT P1, [R20+URZ+0x31620], R2 ;  /* 0x03162002140075a7 */ /* 0x001064000802017f */
[----:B-1----:R-:W-:Y:S05]  /*fcc0*/  @!P1 NANOSLEEP.SYNCS 0x989680 ;  /* 0x009896800000995d */ /* 0x002fea0003900000 */
[----:B------:R-:W1:Y:S02]  /*fcd0*/  @!P1 SYNCS.PHASECHK.TRANS64 P1, [R20+URZ+0x31620], R2 ;  /* 0x03162002140095a7 */ /* 0x000e64000802007f */
[----:B-1----:R-:W-:Y:S05]  /*fce0*/  @!P1 BRA `(.L_x_611) ;  /* 0xfffffffc00f09947 */ /* 0x002fea000383ffff */
[----:B------:R-:W-:Y:S05]  /*fcf0*/  BRA `(.L_x_612) ;  /* 0xfffffff000d07947 */ /* 0x000fea000383ffff */
.L_x_602:
[----:B0-----:R0:W1:Y:S02]  /*fd00*/  SYNCS.PHASECHK.TRANS64.TRYWAIT P1, [R6+URZ+0x31638], R16 ;  /* 0x03163810060075a7 */ /* 0x001064000802017f */
[----:B-1----:R-:W-:Y:S05]  /*fd10*/  @!P1 NANOSLEEP.SYNCS 0x989680 ;  /* 0x009896800000995d */ /* 0x002fea0003900000 */
[----:B------:R-:W1:Y:S02]  /*fd20*/  @!P1 SYNCS.PHASECHK.TRANS64 P1, [R6+URZ+0x31638], R16 ;  /* 0x03163810060095a7 */ /* 0x000e64000802007f */
[----:B-1----:R-:W-:Y:S05]  /*fd30*/  @!P1 BRA `(.L_x_602) ;  /* 0xfffffffc00f09947 */ /* 0x002fea000383ffff */
[----:B------:R-:W-:Y:S05]  /*fd40*/  BRA `(.L_x_613) ;  /* 0xfffffff400f07947 */ /* 0x000fea000383ffff */
.L_x_605:
[----:B---3--:R3:W4:Y:S02]  /*fd50*/  SYNCS.PHASECHK.TRANS64.TRYWAIT P0, [R5+URZ], R0 ;  /* 0x00000000050075a7 */ /* 0x008724000800017f */
[----:B----4-:R-:W-:Y:S05]  /*fd60*/  @!P0 NANOSLEEP.SYNCS 0x989680 ;  /* 0x009896800000895d */ /* 0x010fea0003900000 */
[----:B------:R-:W4:Y:S02]  /*fd70*/  @!P0 SYNCS.PHASECHK.TRANS64 P0, [R5+URZ], R0 ;  /* 0x00000000050085a7 */ /* 0x000f24000800007f */
[----:B----4-:R-:W-:Y:S05]  /*fd80*/  @!P0 BRA `(.L_x_605) ;  /* 0xfffffffc00f08947 */ /* 0x010fea000383ffff */
[----:B------:R-:W-:Y:S05]  /*fd90*/  BRA `(.L_x_614) ;  /* 0xfffffffc00147947 */ /* 0x000fea000383ffff */
.L_x_606:
[----:B---3--:R3:W4:Y:S02]  /*fda0*/  SYNCS.PHASECHK.TRANS64.TRYWAIT P0, [R3+URZ], R0 ;  /* 0x00000000030075a7 */ /* 0x008724000800017f */
[----:B----4-:R-:W-:Y:S05]  /*fdb0*/  @!P0 NANOSLEEP.SYNCS 0x989680 ;  /* 0x009896800000895d */ /* 0x010fea0003900000 */
[----:B------:R-:W4:Y:S02]  /*fdc0*/  @!P0 SYNCS.PHASECHK.TRANS64 P0, [R3+URZ], R0 ;  /* 0x00000000030085a7 */ /* 0x000f24000800007f */
[----:B----4-:R-:W-:Y:S05]  /*fdd0*/  @!P0 BRA `(.L_x_606) ;  /* 0xfffffffc00f08947 */ /* 0x010fea000383ffff */
[----:B------:R-:W-:Y:S05]  /*fde0*/  BRA `(.L_x_615) ;  /* 0xfffffffc00247947 */ /* 0x000fea000383ffff */
.L_x_616:
        /* <DEDUP_REMOVED lines=9> */
.L_x_2203:


//--------------------- .text._ZN7cutlass13device_kernelIN5flash11enable_sm90INS1_16FlashAttnBwdSm90INS1_25CollectiveMainloopBwdSm90ILi2ELi1ELi1EN4cute5tupleIJNS5_1CILi1EEES8_S8_EEENS6_IJNS7_ILi64EEENS7_ILi80EEENS7_ILi256EEEEEENS_6half_tEfNS_4arch4Sm90ELb0ELb1ELb1ELb1ELb0ELb0ELb1ELb1ELi2ELi1ELi1ELi1ELb0EEENS1_24CollectiveEpilogueBwdGQAISD_fSG_Li256ELb1ELb0EEENS1_19SingleTileSchedulerILb1ELb0ELb0ELi80EEEEEEEEEvNT_6ParamsE --------------------------
	.section	.text._ZN7cutlass13device_kernelIN5flash11enable_sm90INS1_16FlashAttnBwdSm90INS1_25CollectiveMainloopBwdSm90ILi2ELi1ELi1EN4cute5tupleIJNS5_1CILi1EEES8_S8_EEENS6_IJNS7_ILi64EEENS7_ILi80EEENS7_ILi256EEEEEENS_6half_tEfNS_4arch4Sm90ELb0ELb1ELb1ELb1ELb0ELb0ELb1ELb1ELi2ELi1ELi1ELi1ELb0EEENS1_24CollectiveEpilogueBwdGQAISD_fSG_Li256ELb1ELb0EEENS1_19SingleTileSchedulerILb1ELb0ELb0ELi80EEEEEEEEEvNT_6ParamsE,"ax",@progbits
	.align	128
.text._ZN7cutlass13device_kernelIN5flash11enable_sm90INS1_16FlashAttnBwdSm90INS1_25CollectiveMainloopBwdSm90ILi2ELi1ELi1EN4cute5tupleIJNS5_1CILi1EEES8_S8_EEENS6_IJNS7_ILi64EEENS7_ILi80EEENS7_ILi256EEEEEENS_6half_tEfNS_4arch4Sm90ELb0ELb1ELb1ELb1ELb0ELb0ELb1ELb1ELi2ELi1ELi1ELi1ELb0EEENS1_24CollectiveEpilogueBwdGQAISD_fSG_Li256ELb1ELb0EEENS1_19SingleTileSchedulerILb1ELb0ELb0ELi80EEEEEEEEEvNT_6ParamsE:
        .type           _ZN7cutlass13device_kernelIN5flash11enable_sm90INS1_16FlashAttnBwdSm90INS1_25CollectiveMainloopBwdSm90ILi2ELi1ELi1EN4cute5tupleIJNS5_1CILi1EEES8_S8_EEENS6_IJNS7_ILi64EEENS7_ILi80EEENS7_ILi256EEEEEENS_6half_tEfNS_4arch4Sm90ELb0ELb1ELb1ELb1ELb0ELb0ELb1ELb1ELi2ELi1ELi1ELi1ELb0EEENS1_24CollectiveEpilogueBwdGQAISD_fSG_Li256ELb1ELb0EEENS1_19SingleTileSchedulerILb1ELb0ELb0ELi80EEEEEEEEEvNT_6ParamsE,@function
        .size           _ZN7cutlass13device_kernelIN5flash11enable_sm90INS1_16FlashAttnBwdSm90INS1_25CollectiveMainloopBwdSm90ILi2ELi1ELi1EN4cute5tupleIJNS5_1CILi1EEES8_S8_EEENS6_IJNS7_ILi64EEENS7_ILi80EEENS7_ILi256EEEEEENS_6half_tEfNS_4arch4Sm90ELb0ELb1ELb1ELb1ELb0ELb0ELb1ELb1ELi2ELi1ELi1ELi1ELb0EEENS1_24CollectiveEpilogueBwdGQAISD_fSG_Li256ELb1ELb0EEENS1_19SingleTileSchedulerILb1ELb0ELb0ELi80EEEEEEEEEvNT_6ParamsE,(.L_x_2204 - _ZN7cutlass13device_kernelIN5flash11enable_sm90INS1_16FlashAttnBwdSm90INS1_25CollectiveMainloopBwdSm90ILi2ELi1ELi1EN4cute5tupleIJNS5_1CILi1EEES8_S8_EEENS6_IJNS7_ILi64EEENS7_ILi80EEENS7_ILi256EEEEEENS_6half_tEfNS_4arch4Sm90ELb0ELb1ELb1ELb1ELb0ELb0ELb1ELb1ELi2ELi1ELi1ELi1ELb0EEENS1_24CollectiveEpilogueBwdGQAISD_fSG_Li256ELb1ELb0EEENS1_19SingleTileSchedulerILb1ELb0ELb0ELi80EEEEEEEEEvNT_6ParamsE)
        .other          _ZN7cutlass13device_kernelIN5flash11enable_sm90INS1_16FlashAttnBwdSm90INS1_25CollectiveMainloopBwdSm90ILi2ELi1ELi1EN4cute5tupleIJNS5_1CILi1EEES8_S8_EEENS6_IJNS7_ILi64EEENS7_ILi80EEENS7_ILi256EEEEEENS_6half_tEfNS_4arch4Sm90ELb0ELb1ELb1ELb1ELb0ELb0ELb1ELb1ELi2ELi1ELi1ELi1ELb0EEENS1_24CollectiveEpilogueBwdGQAISD_fSG_Li256ELb1ELb0EEENS1_19SingleTileSchedulerILb1ELb0ELb0ELi80EEEEEEEEEvNT_6ParamsE,@"STO_CUDA_ENTRY STV_DEFAULT"
_ZN7cutlass13device_kernelIN5flash11enable_sm90INS1_16FlashAttnBwdSm90INS1_25CollectiveMainloopBwdSm90ILi2ELi1ELi1EN4cute5tupleIJNS5_1CILi1EEES8_S8_EEENS6_IJNS7_ILi64EEENS7_ILi80EEENS7_ILi256EEEEEENS_6half_tEfNS_4arch4Sm90ELb0ELb1ELb1ELb1ELb0ELb0ELb1ELb1ELi2ELi1ELi1ELi1ELb0EEENS1_24CollectiveEpilogueBwdGQAISD_fSG_Li256ELb1ELb0EEENS1_19SingleTileSchedulerILb1ELb0ELb0ELi80EEEEEEEEEvNT_6ParamsE:
        /* <DEDUP_REMOVED lines=24> */
.L_x_618:
[----:B------:R-:W-:Y:S05]  /*0180*/  BSYNC B0 ;  /* 0x0000000000007941 */ /* 0x000fea0003800000 */
.L_x_617:
        /* <DEDUP_REMOVED lines=39> */
.L_x_619:
        /* <DEDUP_REMOVED lines=20> */
.L_x_620:
[----:B------:R-:W-:Y:S01]  /*0540*/  PLOP3.LUT P0, PT, PT, PT, UP0, 0x80, 0x0 ;  /* 0x000000000000781c */ /* 0x000fe20003f0f008 */
[----:B------:R-:W-:Y:S01]  /*0550*/  NOP ;  /* 0x0000000000007918 */ /* 0x000fe20000000000 */
[----:B------:R-:W-:Y:S01]  /*0560*/  BSSY B0, `(.L_x_621) ;  /* 0x0000bc2000007945 */ /* 0x000fe20003800000 */
[----:B------:R-:W-:Y:S01]  /*0570*/  LOP3.LUT R11, R18, 0x7f, RZ, 0xc0, !PT ;  /* 0x0000007f120b7812 */ /* 0x000fe200078ec0ff */
[----:B-1234-:R-:W-:Y:S09]  /*0580*/  BAR.SYNC.DEFER_BLOCKING 0x0 ;  /* 0x0000000000007b1d */ /* 0x01eff20000010000 */
[----:B------:R-:W-:Y:S05]  /*0590*/  @!P0 BRA `(.L_x_622) ;  /* 0x0000009800288947 */ /* 0x000fea0003800000 */
.L_x_623:
        /* <DEDUP_REMOVED lines=15> */
.L_x_624:
        /* <DEDUP_REMOVED lines=11> */
.L_x_626:
[----:B------:R-:W3:Y:S02]  /*0740*/  LDC R0, c[0x0][0x8c4] ;  /* 0x00023100ff007b82 */ /* 0x000ee40000000800 */
.L_x_625:
[----:B-1----:R-:W-:-:S05]  /*0750*/  IMAD R7, R6, 0x50, RZ ;  /* 0x0000005006077824 */ /* 0x002fca00078e02ff */
[----:B---3-5:R-:W-:-:S04]  /*0760*/  ISETP.GE.AND P0, PT, R7, R0, PT ;  /* 0x000000000700720c */ /* 0x028fc80003f06270 */
[----:B--2---:R-:W-:-:S04]  /*0770*/  SEL R236, R9, 0xffffffff, !P0 ;  /* 0xffffffff09ec7807 */ /* 0x004fc80004000000 */
        /* <DEDUP_REMOVED lines=34> */
.L_x_628:
[----:B------:R-:W-:Y:S02]  /*09a0*/  @P1 IMAD.MOV.U32 R2, RZ, RZ, R4 ;  /* 0x000000ffff021224 */ /* 0x000fe400078e0004 */
[----:B------:R-:W-:Y:S01]  /*09b0*/  @P1 IMAD.MOV.U32 R3, RZ, RZ, R9 ;  /* 0x000000ffff031224 */ /* 0x000fe200078e0009 */
[----:B------:R-:W-:Y:S06]  /*09c0*/  @!P2 BRA `(.L_x_629) ;  /* 0x000000000014a947 */ /* 0x000fec0003800000 */
[----:B------:R-:W1:Y:S01]  /*09d0*/  LDC.64 R4, c[0x0][0x788] ;  /* 0x0001e200ff047b82 */ /* 0x000e620000000a00 */
[----:B------:R-:W-:Y:S01]  /*09e0*/  ULDC.64 UR4, c[0x0][0x208] ;  /* 0x0000820000047ab9 */ /* 0x000fe20000000a00 */
[----:B-1----:R-:W-:-:S06]  /*09f0*/  IMAD.WIDE R4, R236, 0x4, R4 ;  /* 0x00000004ec047825 */ /* 0x002fcc00078e0204 */
[----:B------:R1:W5:Y:S01]  /*0a00*/  LDG.E R5, desc[UR4][R4.64] ;  /* 0x0000000404057981 */ /* 0x000362000c1e1900 */
[----:B------:R-:W-:Y:S05]  /*0a10*/  BRA `(.L_x_630) ;  /* 0x0000000000287947 */ /* 0x000fea0003800000 */
.L_x_629:
        /* <DEDUP_REMOVED lines=10> */
.L_x_630:
[----:B-1---5:R-:W-:Y:S01]  /*0ac0*/  VIADD R4, R0, 0x3f ;  /* 0x0000003f00047836 */ /* 0x022fe20000000000 */
[----:B------:R-:W-:Y:S01]  /*0ad0*/  ISETP.GE.AND P2, PT, R6, RZ, PT ;  /* 0x000000ff0600720c */ /* 0x000fe20003f46270 */
[----:B------:R-:W-:Y:S01]  /*0ae0*/  ULDC UR4, c[0x0][0x74c] ;  /* 0x0001d30000047ab9 */ /* 0x000fe20000000800 */
[----:B------:R-:W-:Y:S02]  /*0af0*/  IADD3 R8, R7, R0, -R5 ;  /* 0x0000000007087210 */ /* 0x000fe40007ffe805 */
        /* <DEDUP_REMOVED lines=18> */
.L_x_631:
        /* <DEDUP_REMOVED lines=84> */
[----:B------:R-:W1:Y:S01]  /*1160*/  S2R R4, SR_CgaCtaId ;  /* 0x0000000000047919 */ /* 0x000e620000008800 */
[----:B------:R-:W-:Y:S01]  /*1170*/  MOV R17, 0x400 ;  /* 0x0000040000117802 */ /* 0x000fe20000000f00 */
[----:B------:R-:W-:Y:S01]  /*1180*/  VIADD R18, R18, 0xffffff80 ;  /* 0xffffff8012127836 */ /* 0x000fe20000000000 */
[----:B------:R-:W-:-:S04]  /*1190*/  SHF.L.U32 R14, RZ, 0x1f, RZ ;  /* 0x0000001fff0e7819 */ /* 0x000fc800000006ff */
[----:B------:R-:W-:-:S04]  /*11a0*/  SHF.R.S32.HI R7, RZ, 0x1f, R18 ;  /* 0x0000001fff077819 */ /* 0x000fc80000011412 */
[CC--:B------:R-:W-:Y:S02]  /*11b0*/  LEA.HI R10, R7.reuse, R18.reuse, RZ, 0x5 ;  /* 0x00000012070a7211 */ /* 0x0c0fe400078f28ff */
[CC--:B------:R-:W-:Y:S02]  /*11c0*/  LEA.HI R12, R7.reuse, R18.reuse, RZ, 0x4 ;  /* 0x00000012070c7211 */ /* 0x0c0fe400078f20ff */
[----:B-1----:R-:W-:Y:S02]  /*11d0*/  LEA R17, R4, R17, 0x18 ;  /* 0x0000001104117211 */ /* 0x002fe400078ec0ff */
[----:B------:R-:W-:Y:S02]  /*11e0*/  LEA.HI R4, R7, R18, RZ, 0x7 ;  /* 0x0000001207047211 */ /* 0x000fe400078f38ff */
[----:B------:R-:W1:Y:S02]  /*11f0*/  SYNCS.PHASECHK.TRANS64.TRYWAIT P0, [R17+URZ+0x31800], R14 ;  /* 0x0318000e110075a7 */ /* 0x000e64000800017f */
[----:B------:R-:W-:-:S05]  /*1200*/  SHF.R.S32.HI R8, RZ, 0x7, R4 ;  /* 0x00000007ff087819 */ /* 0x000fca0000011404 */
[----:B------:R2:W3:Y:S02]  /*1210*/  SHFL.IDX PT, R9, R8, RZ, 0x1f ;  /* 0x00001fff08097589 */ /* 0x0004e400000e0000 */
[----:B-123--:R-:W-:Y:S05]  /*1220*/  @P0 BRA `(.L_x_633) ;  /* 0x0000000000080947 */ /* 0x00efea0003800000 */
[----:B------:R-:W1:Y:S02]  /*1230*/  SYNCS.PHASECHK.TRANS64.TRYWAIT P0, [R17+URZ+0x31800], R14 ;  /* 0x0318000e110075a7 */ /* 0x000e64000800017f */
[----:B-1----:R-:W-:Y:S05]  /*1240*/  @!P0 BRA `(.L_x_634) ;  /* 0x000000ac00d48947 */ /* 0x002fea0003800000 */
.L_x_633:
[----:B------:R-:W2:Y:S01]  /*1250*/  LDL R7, [R1] ;  /* 0x0000000001077983 */ /* 0x000ea20000100800 */
[----:B------:R-:W-:Y:S01]  /*1260*/  LOP3.LUT R15, R12, 0xffffff0, RZ, 0xc0, !PT ;  /* 0x0ffffff00c0f7812 */ /* 0x000fe200078ec0ff */
[----:B------:R-:W3:Y:S01]  /*1270*/  S2UR UR4, SR_CTAID.Y ;  /* 0x00000000000479c3 */ /* 0x000ee20000002600 */
[--C-:B------:R-:W-:Y:S01]  /*1280*/  SHF.R.S32.HI R12, RZ, 0x5, R10.reuse ;  /* 0x00000005ff0c7819 */ /* 0x100fe2000001140a */
[----:B------:R-:W-:Y:S01]  /*1290*/  IMAD R16, R6, -0x50, RZ ;  /* 0xffffffb006107824 */ /* 0x000fe200078e02ff */
[----:B------:R-:W-:Y:S01]  /*12a0*/  SHF.R.S32.HI R13, RZ, 0x1f, R10 ;  /* 0x0000001fff0d7819 */ /* 0x000fe2000001140a */
[----:B------:R-:W-:Y:S01]  /*12b0*/  IMAD.IADD R15, R18, 0x1, -R15 ;  /* 0x00000001120f7824 */ /* 0x000fe200078e0a0f */
[----:B------:R-:W-:Y:S01]  /*12c0*/  SEL R229, R236, RZ, !P1 ;  /* 0x000000ffece57207 */ /* 0x000fe20004800000 */
[----:B------:R-:W-:Y:S01]  /*12d0*/  IMAD.IADD R230, R5, 0x1, -R0 ;  /* 0x0000000105e67824 */ /* 0x000fe200078e0a00 */
[----:B------:R-:W-:Y:S01]  /*12e0*/  LEA.HI R13, R13, R12, RZ, 0x2 ;  /* 0x0000000c0d0d7211 */ /* 0x000fe200078f10ff */
[----:B------:R-:W4:Y:S01]  /*12f0*/  LDC.64 R20, c[0x0][0x2d8] ;  /* 0x0000b600ff147b82 */ /* 0x000f220000000a00 */
[----:B-1----:R-:W-:Y:S01]  /*1300*/  IMAD R14, R8, 0x40, R15 ;  /* 0x00000040080e7824 */ /* 0x002fe200078e020f */
[----:B------:R-:W-:-:S02]  /*1310*/  CS2R R214, SRZ ;  /* 0x0000000000d67805 */ /* 0x000fc4000001ff00 */
[----:B------:R-:W-:Y:S01]  /*1320*/  LOP3.LUT R13, R13, 0xfffffc, RZ, 0xc0, !PT ;  /* 0x00fffffc0d0d7812 */ /* 0x000fe200078ec0ff */
[----:B------:R-:W-:Y:S01]  /*1330*/  IMAD.IADD R5, R16, 0x1, R5 ;  /* 0x0000000110057824 */ /* 0x000fe200078e0205 */
[----:B------:R-:W-:Y:S02]  /*1340*/  CS2R R212, SRZ ;  /* 0x0000000000d47805 */ /* 0x000fe4000001ff00 */
[----:B------:R-:W-:Y:S02]  /*1350*/  CS2R R210, SRZ ;  /* 0x0000000000d27805 */ /* 0x000fe4000001ff00 */
[----:B------:R-:W-:Y:S01]  /*1360*/  CS2R R208, SRZ ;  /* 0x0000000000d07805 */ /* 0x000fe2000001ff00 */
[----:B------:R-:W-:Y:S01]  /*1370*/  IMAD.IADD R13, R12, 0x1, -R13 ;  /* 0x000000010c0d7824 */ /* 0x000fe200078e0a0d */
[----:B------:R-:W-:Y:S02]  /*1380*/  CS2R R206, SRZ ;  /* 0x0000000000ce7805 */ /* 0x000fe4000001ff00 */
[----:B------:R-:W-:-:S02]  /*1390*/  CS2R R204, SRZ ;  /* 0x0000000000cc7805 */ /* 0x000fc4000001ff00 */
[----:B------:R-:W-:Y:S01]  /*13a0*/  CS2R R202, SRZ ;  /* 0x0000000000ca7805 */ /* 0x000fe2000001ff00 */
[----:B------:R-:W-:Y:S01]  /*13b0*/  IMAD R13, R13, 0x10, R14 ;  /* 0x000000100d0d7824 */ /* 0x000fe200078e020e */
[----:B------:R-:W-:Y:S02]  /*13c0*/  CS2R R200, SRZ ;  /* 0x0000000000c87805 */ /* 0x000fe4000001ff00 */
[----:B------:R-:W-:Y:S02]  /*13d0*/  CS2R R198, SRZ ;  /* 0x0000000000c67805 */ /* 0x000fe4000001ff00 */
[----:B------:R-:W-:Y:S01]  /*13e0*/  CS2R R196, SRZ ;  /* 0x0000000000c47805 */ /* 0x000fe2000001ff00 */
[----:B---3--:R-:W-:Y:S01]  /*13f0*/  USHF.R.S32.HI UR5, URZ, 0x1f, UR4 ;  /* 0x0000001f3f057899 */ /* 0x008fe20008011404 */
[----:B------:R-:W-:Y:S01]  /*1400*/  IMAD.SHL.U32 R6, R13, 0x8, RZ ;  /* 0x000000080d067824 */ /* 0x000fe200078e00ff */
[----:B------:R-:W-:Y:S02]  /*1410*/  CS2R R194, SRZ ;  /* 0x0000000000c27805 */ /* 0x000fe4000001ff00 */
[----:B------:R-:W-:-:S02]  /*1420*/  CS2R R192, SRZ ;  /* 0x0000000000c07805 */ /* 0x000fc4000001ff00 */
[----:B------:R-:W-:Y:S02]  /*1430*/  CS2R R190, SRZ ;  /* 0x0000000000be7805 */ /* 0x000fe4000001ff00 */
[----:B------:R-:W-:Y:S02]  /*1440*/  CS2R R188, SRZ ;  /* 0x0000000000bc7805 */ /* 0x000fe4000001ff00 */
[----:B------:R-:W-:Y:S02]  /*1450*/  CS2R R186, SRZ ;  /* 0x0000000000ba7805 */ /* 0x000fe4000001ff00 */
[----:B------:R-:W-:Y:S01]  /*1460*/  CS2R R184, SRZ ;  /* 0x0000000000b87805 */ /* 0x000fe2000001ff00 */
[----:B----4-:R-:W-:Y:S01]  /*1470*/  IMAD R14, R20, UR5, RZ ;  /* 0x00000005140e7c24 */ /* 0x010fe2000f8e02ff */
        /* <DEDUP_REMOVED lines=63> */
[----:B------:R-:W-:Y:S01]  /*1870*/  CS2R R56, SRZ ;  /* 0x0000000000387805 */ /* 0x000fe2000001ff00 */
[----:B------:R-:W-:Y:S01]  /*1880*/  UMOV UR60, URZ ;  /* 0x0000003f003c7c82 */ /* 0x000fe20008000000 */
[----:B--2---:R-:W-:Y:S02]  /*1890*/  R2UR UR6, R7 ;  /* 0x00000000070672ca */ /* 0x004fe400000e0000 */
[----:B------:R-:W-:Y:S02]  /*18a0*/  LOP3.LUT R7, R4, 0xffffff80, RZ, 0xc0, !PT ;  /* 0xffffff8004077812 */ /* 0x000fe400078ec0ff */
[----:B------:R-:W-:-:S03]  /*18b0*/  LEA.HI R4, R8, R8, RZ, 0x1 ;  /* 0x0000000808047211 */ /* 0x000fc600078f08ff */
[----:B------:R-:W-:Y:S01]  /*18c0*/  IMAD.IADD R7, R18, 0x1, -R7 ;  /* 0x0000000112077824 */ /* 0x000fe200078e0a07 */
[----:B------:R-:W-:Y:S02]  /*18d0*/  LOP3.LUT R15, R4, 0x1ffffffe, RZ, 0xc0, !PT ;  /* 0x1ffffffe040f7812 */ /* 0x000fe400078ec0ff */
[----:B------:R-:W-:Y:S01]  /*18e0*/  LEA.HI R4, R9, R9, RZ, 0x1 ;  /* 0x0000000909047211 */ /* 0x000fe200078f08ff */
[C-C-:B------:R-:W-:Y:S01]  /*18f0*/  IMAD R19, R8.reuse, 0x800, R7.reuse ;  /* 0x0000080008137824 */ /* 0x140fe200078e0207 */
[----:B------:R-:W-:Y:S01]  /*1900*/  SHF.R.S32.HI R10, RZ, 0x1f, R7 ;  /* 0x0000001fff0a7819 */ /* 0x000fe20000011407 */
[----:B------:R-:W-:Y:S01]  /*1910*/  IMAD.IADD R15, R8, 0x1, -R15 ;  /* 0x00000001080f7824 */ /* 0x000fe200078e0a0f */
[----:B------:R-:W-:Y:S01]  /*1920*/  LOP3.LUT R4, R4, 0xfffffffe, RZ, 0xc0, !PT ;  /* 0xfffffffe04047812 */ /* 0x000fe200078ec0ff */
[----:B------:R-:W-:Y:S01]  /*1930*/  IMAD.SHL.U32 R19, R19, 0x4, RZ ;  /* 0x0000000413137824 */ /* 0x000fe200078e00ff */
[CC--:B------:R-:W-:Y:S02]  /*1940*/  LEA.HI R8, R10.reuse, R7.reuse, RZ, 0x2 ;  /* 0x000000070a087211 */ /* 0x0c0fe400078f10ff */
[----:B------:R-:W-:Y:S01]  /*1950*/  LEA.HI R10, R10, R7, RZ, 0x5 ;  /* 0x000000070a0a7211 */ /* 0x000fe200078f28ff */
[----:B------:R-:W-:Y:S01]  /*1960*/  IMAD.IADD R4, R9, 0x1, -R4 ;  /* 0x0000000109047824 */ /* 0x000fe200078e0a04 */
[----:B------:R-:W-:-:S02]  /*1970*/  SHF.R.S32.HI R9, RZ, 0x2, R8 ;  /* 0x00000002ff097819 */ /* 0x000fc40000011408 */
[----:B------:R-:W-:Y:S02]  /*1980*/  SHF.R.S32.HI R12, RZ, 0x1f, R8 ;  /* 0x0000001fff0c7819 */ /* 0x000fe40000011408 */
[----:B------:R-:W-:Y:S02]  /*1990*/  LOP3.LUT R8, R8, 0x7ffffffc, RZ, 0xc0, !PT ;  /* 0x7ffffffc08087812 */ /* 0x000fe400078ec0ff */
[----:B------:R-:W-:Y:S02]  /*19a0*/  IADD3 R2, P0, R19, R2, RZ ;  /* 0x0000000213027210 */ /* 0x000fe40007f1e0ff */
[----:B------:R-:W-:Y:S01]  /*19b0*/  LEA.HI R12, R12, R9, RZ, 0x3 ;  /* 0x000000090c0c7211 */ /* 0x000fe200078f18ff */
[----:B------:R-:W-:Y:S01]  /*19c0*/  IMAD.IADD R8, R7, 0x1, -R8 ;  /* 0x0000000107087824 */ /* 0x000fe200078e0a08 */
[----:B------:R-:W-:Y:S02]  /*19d0*/  SHF.R.S32.HI R7, RZ, 0x1f, R236 ;  /* 0x0000001fff077819 */ /* 0x000fe400000114ec */
[----:B------:R-:W-:Y:S01]  /*19e0*/  LEA.HI.X.SX32 R3, R19, R3, 0x1, P0 ;  /* 0x0000000313037211 */ /* 0x000fe200000f0eff */
[----:B------:R-:W-:Y:S01]  /*19f0*/  IMAD R19, R21, UR4, R14 ;  /* 0x0000000415137c24 */ /* 0x000fe2000f8e020e */
[----:B------:R-:W-:Y:S01]  /*1a00*/  LOP3.LUT R12, R12, 0xfffffff8, RZ, 0xc0, !PT ;  /* 0xfffffff80c0c7812 */ /* 0x000fe200078ec0ff */
[----:B------:R-:W-:Y:S01]  /*1a10*/  IMAD R8, R15, 0x4, R8 ;  /* 0x000000040f087824 */ /* 0x000fe200078e0208 */
[----:B------:R-:W-:Y:S01]  /*1a20*/  SEL R7, R7, RZ, !P1 ;  /* 0x000000ff07077207 */ /* 0x000fe20004800000 */
[----:B------:R-:W-:Y:S01]  /*1a30*/  IMAD.WIDE.U32 R2, R20, UR4, R2 ;  /* 0x0000000414027c25 */ /* 0x000fe2000f8e0002 */
[----:B------:R-:W-:Y:S01]  /*1a40*/  ULDC.64 UR4, c[0x0][0x2e0] ;  /* 0x0000b80000047ab9 */ /* 0x000fe20000000a00 */
[----:B------:R-:W-:-:S02]  /*1a50*/  SHF.R.S32.HI R10, RZ, 0x5, R10 ;  /* 0x00000005ff0a7819 */ /* 0x000fc4000001140a */
[----:B------:R-:W-:Y:S02]  /*1a60*/  IMAD.IADD R9, R9, 0x1, -R12 ;  /* 0x0000000109097824 */ /* 0x000fe400078e0a0c */
[----:B------:R-:W-:Y:S02]  /*1a70*/  IMAD R12, R7, UR4, RZ ;  /* 0x00000004070c7c24 */ /* 0x000fe4000f8e02ff */
[----:B------:R-:W-:Y:S02]  /*1a80*/  IMAD.IADD R3, R3, 0x1, R19 ;  /* 0x0000000103037824 */ /* 0x000fe400078e0213 */
[C---:B------:R-:W-:Y:S02]  /*1a90*/  IMAD R7, R229.reuse, UR5, R12 ;  /* 0x00000005e5077c24 */ /* 0x040fe4000f8e020c */
[----:B------:R-:W-:Y:S01]  /*1aa0*/  IMAD.WIDE.U32 R228, R229, UR4, R2 ;  /* 0x00000004e5e47c25 */ /* 0x000fe2000f8e0002 */
[----:B------:R-:W-:-:S03]  /*1ab0*/  ULOP3.LUT UR4, UR6, 0x1, URZ, 0xfc, !UPT ;  /* 0x0000000106047892 */ /* 0x000fc6000f8efc3f */
[----:B------:R-:W-:Y:S01]  /*1ac0*/  IMAD.SHL.U32 R233, R8, 0x2, RZ ;  /* 0x0000000208e97824 */ /* 0x000fe200078e00ff */
[----:B------:R-:W-:Y:S01]  /*1ad0*/  IADD3 R8, -R0, 0x1, R5 ;  /* 0x0000000100087810 */ /* 0x000fe20007ffe105 */
[----:B------:R-:W-:Y:S02]  /*1ae0*/  IMAD R18, R10, 0x10, R9 ;  /* 0x000000100a127824 */ /* 0x000fe400078e0209 */
[--C-:B------:R-:W-:Y:S02]  /*1af0*/  IMAD.IADD R232, R5, 0x1, -R233.reuse ;  /* 0x0000000105e87824 */ /* 0x100fe400078e0ae9 */
[----:B------:R-:W-:Y:S02]  /*1b00*/  IMAD.IADD R231, R8, 0x1, -R233 ;  /* 0x0000000108e77824 */ /* 0x000fe400078e0ae9 */
[----:B------:R-:W-:Y:S02]  /*1b10*/  IMAD.MOV.U32 R3, RZ, RZ, R11 ;  /* 0x000000ffff037224 */ /* 0x000fe400078e000b */
[----:B------:R-:W-:-:S02]  /*1b20*/  IMAD.MOV.U32 R19, RZ, RZ, RZ ;  /* 0x000000ffff137224 */ /* 0x000fc400078e00ff */
[----:B------:R-:W-:Y:S02]  /*1b30*/  IMAD.U32 R235, RZ, RZ, UR4 ;  /* 0x00000004ffeb7e24 */ /* 0x000fe4000f8e00ff */
[----:B------:R-:W-:Y:S02]  /*1b40*/  IMAD.MOV.U32 R2, RZ, RZ, RZ ;  /* 0x000000ffff027224 */ /* 0x000fe400078e00ff */
[----:B------:R-:W-:Y:S02]  /*1b50*/  IMAD R0, R6, 0x2, R17 ;  /* 0x0000000206007824 */ /* 0x000fe400078e0211 */
[----:B------:R-:W-:Y:S02]  /*1b60*/  IMAD.IADD R233, R16, 0x1, -R233 ;  /* 0x0000000110e97824 */ /* 0x000fe400078e0ae9 */
[----:B------:R-:W-:-:S07]  /*1b70*/  IMAD.IADD R234, R229, 0x1, R7 ;  /* 0x00000001e5ea7824 */ /* 0x000fce00078e0207 */
.L_x_653:
[----:B------:R-:W-:-:S13]  /*1b80*/  R2UR UR4, R235 ;  /* 0x00000000eb0472ca */ /* 0x000fda00000e0000 */
[----:B------:R-:W-:-:S06]  /*1b90*/  UISETP.NE.AND UP0, UPT, UR4, 0x3, UPT ;  /* 0x000000030400788c */ /* 0x000fcc000bf05270 */
[----:B------:R-:W-:-:S13]  /*1ba0*/  PLOP3.LUT P0, PT, PT, PT, UP0, 0x40, 0x0 ;  /* 0x000000000000781c */ /* 0x000fda0003f0e808 */
[----:B-1----:R-:W-:Y:S05]  /*1bb0*/  @P0 BRA `(.L_x_635) ;  /* 0x0000000000040947 */ /* 0x002fea0003800000 */
[----:B------:R-:W-:Y:S01]  /*1bc0*/  BPT.TRAP 0x1 ;  /* 0x000000040000795c */ /* 0x000fe20000300000 */
.L_x_635:
[----:B------:R-:W-:Y:S01]  /*1bd0*/  PLOP3.LUT P1, PT, PT, PT, UP0, 0x40, 0x0 ;  /* 0x000000000000781c */ /* 0x000fe20003f2e808 */
[----:B------:R-:W-:Y:S01]  /*1be0*/  IMAD R16, R2, 0x8, R17 ;  /* 0x0000000802107824 */ /* 0x000fe200078e0211 */
[----:B------:R-:W-:-:S04]  /*1bf0*/  SHF.L.U32 R9, R19, 0x1f, RZ ;  /* 0x0000001f13097819 */ /* 0x000fc800000006ff */
[----:B------:R1:W2:Y:S07]  /*1c00*/  SYNCS.PHASECHK.TRANS64.TRYWAIT P0, [R16+URZ+0x31810], R9 ;  /* 0x03181009100075a7 */ /* 0x0002ae000800017f */
[----:B------:R-:W-:Y:S05]  /*1c10*/  @P1 BRA `(.L_x_636) ;  /* 0x0000000000041947 */ /* 0x000fea0003800000 */
[----:B------:R-:W-:Y:S01]  /*1c20*/  BPT.TRAP 0x1 ;  /* 0x000000040000795c */ /* 0x000fe20000300000 */
.L_x_636:
        /* <DEDUP_REMOVED lines=11> */
.L_x_637:
        /* <DEDUP_REMOVED lines=439> */
.L_x_639:
[----:B------:R-:W-:Y:S01]  /*3850*/  PLOP3.LUT P1, PT, PT, PT, UP0, 0x40, 0x0 ;  /* 0x000000000000781c */ /* 0x000fe20003f2e808 */
[----:B------:R-:W-:-:S05]  /*3860*/  IMAD.U32 R10, RZ, RZ, UR60 ;  /* 0x0000003cff0a7e24 */ /* 0x000fca000f8e00ff */
[----:B------:R-:W-:-:S04]  /*3870*/  SHF.L.U32 R10, R10, 0x1f, RZ ;  /* 0x0000001f0a0a7819 */ /* 0x000fc800000006ff */
[----:B------:R1:W4:Y:S03]  /*3880*/  SYNCS.PHASECHK.TRANS64.TRYWAIT P0, [R17+URZ+0x31830], R10 ;  /* 0x0318300a110075a7 */ /* 0x000326000800017f */
[----:B------:R-:W-:Y:S05]  /*3890*/  @P1 BRA `(.L_x_640) ;  /* 0x0000000000041947 */ /* 0x000fea0003800000 */
[----:B------:R-:W-:Y:S01]  /*38a0*/  BPT.TRAP 0x1 ;  /* 0x000000040000795c */ /* 0x000fe20000300000 */
.L_x_640:
        /* <DEDUP_REMOVED lines=11> */
.L_x_641:
        /* <DEDUP_REMOVED lines=497> */
.L_x_645:
[----:B------:R-:W-:-:S06]  /*5870*/  UISETP.NE.AND UP1, UPT, UR6, 0x1, UPT ;  /* 0x000000010600788c */ /* 0x000fcc000bf25270 */
[----:B------:R-:W-:-:S05]  /*5880*/  PLOP3.LUT P0, PT, PT, PT, UP1, 0x80, 0x0 ;  /* 0x000000000000781c */ /* 0x000fca0003f0f018 */
[----:B------:R-:W-:-:S08]  /*5890*/  @UP1 ULDC UR4, c[0x0][0x754] ;  /* 0x0001d50000041ab9 */ /* 0x000fd00000000800 */
[----:B------:R-:W-:Y:S01]  /*58a0*/  @P0 IMAD.HI.U32 R34, R30, UR4, RZ ;  /* 0x000000041e220c27 */ /* 0x000fe2000f8e00ff */
[----:B------:R-:W-:-:S04]  /*58b0*/  @UP1 ULDC UR4, c[0x0][0x758] ;  /* 0x0001d60000041ab9 */ /* 0x000fc80000000800 */
[----:B------:R-:W-:-:S07]  /*58c0*/  @P0 SHF.R.U32.HI R30, RZ, UR4, R34 ;  /* 0x00000004ff1e0c19 */ /* 0x000fce0008011622 */
.L_x_646:
[----:B------:R-:W-:Y:S05]  /*58d0*/  BSYNC B1 ;  /* 0x0000000000017941 */ /* 0x000fea0003800000 */
.L_x_644:
[----:B------:R-:W-:-:S05]  /*58e0*/  IMAD R30, R30, UR6, R233 ;  /* 0x000000061e1e7c24 */ /* 0x000fca000f8e02e9 */
[----:B------:R-:W-:Y:S02]  /*58f0*/  VIMNMX R37, R37, R30, !PT ;  /* 0x0000001e25257248 */ /* 0x000fe40007fe0100 */
[----:B------:R-:W-:-:S07]  /*5900*/  VIADDMNMX R225, R30, UR6, R225, PT ;  /* 0x000000061ee17c46 */ /* 0x000fce000b8001e1 */
.L_x_643:
        /* <DEDUP_REMOVED lines=17> */
.L_x_649:
[----:B------:R-:W-:-:S06]  /*5a20*/  UISETP.NE.AND UP1, UPT, UR6, 0x1, UPT ;  /* 0x000000010600788c */ /* 0x000fcc000bf25270 */
[----:B------:R-:W-:-:S05]  /*5a30*/  PLOP3.LUT P0, PT, PT, PT, UP1, 0x80, 0x0 ;  /* 0x000000000000781c */ /* 0x000fca0003f0f018 */
[----:B------:R-:W-:-:S08]  /*5a40*/  @UP1 ULDC UR4, c[0x0][0x754] ;  /* 0x0001d50000041ab9 */ /* 0x000fd00000000800 */
[----:B------:R-:W-:Y:S01]  /*5a50*/  @P0 IMAD.HI.U32 R32, R30, UR4, RZ ;  /* 0x000000041e200c27 */ /* 0x000fe2000f8e00ff */
[----:B------:R-:W-:-:S04]  /*5a60*/  @UP1 ULDC UR4, c[0x0][0x758] ;  /* 0x0001d60000041ab9 */ /* 0x000fc80000000800 */
[----:B------:R-:W-:-:S07]  /*5a70*/  @P0 SHF.R.U32.HI R30, RZ, UR4, R32 ;  /* 0x00000004ff1e0c19 */ /* 0x000fce0008011620 */
.L_x_650:
[----:B------:R-:W-:Y:S05]  /*5a80*/  BSYNC B1 ;  /* 0x0000000000017941 */ /* 0x000fea0003800000 */
.L_x_648:
[----:B------:R-:W-:-:S05]  /*5a90*/  IMAD R30, R30, UR6, R233 ;  /* 0x000000061e1e7c24 */ /* 0x000fca000f8e02e9 */
[----:B------:R-:W-:Y:S02]  /*5aa0*/  VIMNMX R31, R31, R30, !PT ;  /* 0x0000001e1f1f7248 */ /* 0x000fe40007fe0100 */
[----:B------:R-:W-:-:S07]  /*5ab0*/  VIADDMNMX R224, R30, UR6, R224, PT ;  /* 0x000000061ee07c46 */ /* 0x000fce000b8001e0 */
.L_x_647:
        /* <DEDUP_REMOVED lines=40> */
[----:B-1----:R-:W-:Y:S01]  /*5d40*/  FSEL R41, R11, -INF , !P3 ;  /* 0xff8000000b297808 */ /* 0x002fe20005800000 */
[--C-:B--2---:R-:W-:Y:S01]  /*5d50*/  FFMA.FTZ R30, R30, UR4, -R6.reuse ;  /* 0x000000041e1e7c23 */ /* 0x104fe20008010806 */
        /* <DEDUP_REMOVED lines=12> */
[----:B---3--:R-:W-:Y:S01]  /*5e20*/  FFMA.FTZ R226, R226, UR4, -R5 ;  /* 0x00000004e2e27c23 */ /* 0x008fe20008010805 */
        /* <DEDUP_REMOVED lines=20> */
[----:B------:R-:W-:Y:S02]  /*5f70*/  P2R R42, PR, RZ, 0x2 ;  /* 0x00000002ff2a7803 */ /* 0x000fe40000000000 */
        /* <DEDUP_REMOVED lines=20> */
[----:B------:R-:W-:-:S02]  /*60c0*/  ISETP.NE.AND P1, PT, R42, RZ, PT ;  /* 0x000000ff2a00720c */ /* 0x000fc40003f25270 */
[----:B------:R-:W1:Y:S01]  /*60d0*/  LDS R42, [R227+0x2c300] ;  /* 0x02c30000e32a7984 */ /* 0x000e620000000800 */
[----:B------:R-:W-:Y:S01]  /*60e0*/  ISETP.GT.AND P6, PT, R31, 0x11, !P6 ;  /* 0x000000111f00780c */ /* 0x000fe200077c4270 */
[----:B------:R-:W-:Y:S01]  /*60f0*/  FFMA.FTZ R37, R37, UR4, -R6 ;  /* 0x0000000425257c23 */ /* 0x000fe20008010806 */
[C---:B------:R-:W-:Y:S01]  /*6100*/  ISETP.GT.AND P1, PT, R31.reuse, 0x20, !P1 ;  /* 0x000000201f00780c */ /* 0x040fe20004f24270 */
[----:B------:R-:W2:Y:S01]  /*6110*/  MUFU.EX2 R225, R225 ;  /* 0x000000e100e17308 */ /* 0x000ea20000000800 */
[C---:B------:R-:W-:Y:S02]  /*6120*/  ISETP.GT.AND P4, PT, R31.reuse, 0x31, !P4 ;  /* 0x000000311f00780c */ /* 0x040fe40006784270 */
[C---:B------:R-:W-:Y:S02]  /*6130*/  ISETP.GT.AND P3, PT, R31.reuse, 0x40, !P3 ;  /* 0x000000401f00780c */ /* 0x040fe40005f64270 */
[----:B------:R-:W-:Y:S02]  /*6140*/  ISETP.GT.AND P2, PT, R31, 0x41, !P2 ;  /* 0x000000411f00780c */ /* 0x000fe40005744270 */
[----:B------:R-:W3:Y:S01]  /*6150*/  LDS R31, [R227+0x2c320] ;  /* 0x02c32000e31f7984 */ /* 0x000ee20000000800 */
        /* <DEDUP_REMOVED lines=18> */
[----:B------:R-:W1:Y:S01]  /*6280*/  MUFU.EX2 R221, R30 ;  /* 0x0000001e00dd7308 */ /* 0x000e620000000800 */
[--C-:B---3--:R-:W-:Y:S01]  /*6290*/  FADD.FTZ R46, R46, -R31.reuse ;  /* 0x8000001f2e2e7221 */ /* 0x108fe20000010000 */
        /* <DEDUP_REMOVED lines=9> */
[C---:B--2---:R-:W-:Y:S01]  /*6330*/  F2FP.F16.F32.PACK_AB R31, R226.reuse, R225 ;  /* 0x000000e1e21f723e */ /* 0x044fe200000000ff */
[----:B------:R-:W-:Y:S01]  /*6340*/  FMUL.FTZ R46, R225, R46 ;  /* 0x0000002ee12e7220 */ /* 0x000fe20000410000 */
[----:B------:R-:W-:-:S03]  /*6350*/  FMUL.FTZ R47, R226, R47 ;  /* 0x0000002fe22f7220 */ /* 0x000fc60000410000 */
[----:B------:R-:W-:Y:S01]  /*6360*/  FMUL.FTZ R46, R46, R9 ;  /* 0x000000092e2e7220 */ /* 0x000fe20000410000 */
[C---:B-1----:R-:W-:Y:S01]  /*6370*/  F2FP.F16.F32.PACK_AB R30, R221.reuse, R43 ;  /* 0x0000002bdd1e723e */ /* 0x042fe200000000ff */
[----:B------:R-:W-:Y:S01]  /*6380*/  BAR.SYNC.DEFER_BLOCKING 0x9, 0x100 ;  /* 0x0244000000007b1d */ /* 0x000fe20000010000 */
[----:B------:R-:W-:Y:S01]  /*6390*/  FMUL.FTZ R45, R221, R45 ;  /* 0x0000002ddd2d7220 */ /* 0x000fe20000410000 */
[----:B------:R-:W-:Y:S01]  /*63a0*/  FFMA.FTZ R221, R35, UR4, -R6 ;  /* 0x0000000423dd7c23 */ /* 0x000fe20008010806 */
[----:B------:R-:W-:Y:S01]  /*63b0*/  FMUL.FTZ R43, R43, R44 ;  /* 0x0000002c2b2b7220 */ /* 0x000fe20000410000 */
[----:B------:R-:W-:Y:S01]  /*63c0*/  FMUL.FTZ R47, R47, R10 ;  /* 0x0000000a2f2f7220 */ /* 0x000fe20000410000 */
[----:B------:R-:W-:Y:S01]  /*63d0*/  FFMA.FTZ R10, -R14, R14, 1 ;  /* 0x3f8000000e0a7423 */ /* 0x000fe2000001010e */
[----:B------:R-:W-:Y:S08]  /*63e0*/  MUFU.EX2 R44, R221 ;  /* 0x000000dd002c7308 */ /* 0x000ff00000000800 */
[----:B------:R1:W2:Y:S02]  /*63f0*/  MUFU.EX2 R35, R34 ;  /* 0x0000002200237308 */ /* 0x0002a40000000800 */
[----:B-1----:R-:W-:Y:S01]  /*6400*/  FFMA.FTZ R34, -R20, R20, 1 ;  /* 0x3f80000014227423 */ /* 0x002fe20000010114 */
[----:B------:R1:W-:Y:S01]  /*6410*/  STSM.16.M88.2 [R0+0x2c500], R30 ;  /* 0x02c5001e00007844 */ /* 0x0003e20000000100 */
[----:B--2---:R-:W-:-:S04]  /*6420*/  FMUL.FTZ R20, R35, R52 ;  /* 0x0000003423147220 */ /* 0x004fc80000410000 */
[----:B------:R-:W-:Y:S01]  /*6430*/  FMUL.FTZ R20, R20, R15 ;  /* 0x0000000f14147220 */ /* 0x000fe20000410000 */
[----:B-1----:R-:W-:Y:S01]  /*6440*/  FFMA.FTZ R30, -R8, R8, 1 ;  /* 0x3f800000081e7423 */ /* 0x002fe20000010108 */
[--C-:B------:R-:W-:Y:S01]  /*6450*/  FFMA.FTZ R8, R36, UR4, -R6.reuse ;  /* 0x0000000424087c23 */ /* 0x100fe20008010806 */
[----:B------:R-:W-:Y:S01]  /*6460*/  FFMA.FTZ R31, R39, UR4, -R6 ;  /* 0x00000004271f7c23 */ /* 0x000fe20008010806 */
[----:B------:R-:W-:Y:S01]  /*6470*/  FFMA.FTZ R39, -R12, R12, 1 ;  /* 0x3f8000000c277423 */ /* 0x000fe2000001010c */
[----:B------:R-:W-:Y:S01]  /*6480*/  FMUL.FTZ R12, R44, R49 ;  /* 0x000000312c0c7220 */ /* 0x000fe20000410000 */
[----:B------:R-:W-:Y:S01]  /*6490*/  FMUL.FTZ R45, R45, R30 ;  /* 0x0000001e2d2d7220 */ /* 0x000fe20000410000 */
[----:B------:R-:W-:Y:S01]  /*64a0*/  FFMA.FTZ R30, -R11, R11, 1 ;  /* 0x3f8000000b1e7423 */ /* 0x000fe2000001010b */
[----:B------:R-:W1:Y:S01]  /*64b0*/  MUFU.EX2 R8, R8 ;  /* 0x0000000800087308 */ /* 0x000e620000000800 */
[----:B------:R-:W-:Y:S01]  /*64c0*/  FMUL.FTZ R12, R12, R39 ;  /* 0x000000270c0c7220 */ /* 0x000fe20000410000 */
[----:B------:R-:W-:Y:S01]  /*64d0*/  FMUL.FTZ R11, R41, R48 ;  /* 0x00000030290b7220 */ /* 0x000fe20000410000 */
[----:B------:R-:W-:-:S03]  /*64e0*/  FFMA.FTZ R49, -R24, R24, 1 ;  /* 0x3f80000018317423 */ /* 0x000fc60000010118 */
[----:B------:R-:W-:Y:S01]  /*64f0*/  FMUL.FTZ R11, R11, R30 ;  /* 0x0000001e0b0b7220 */ /* 0x000fe20000410000 */
[----:B------:R-:W-:Y:S01]  /*6500*/  FFMA.FTZ R30, R38, UR4, -R6 ;  /* 0x00000004261e7c23 */ /* 0x000fe20008010806 */
[----:B------:R-:W2:Y:S01]  /*6510*/  MUFU.EX2 R31, R31 ;  /* 0x0000001f001f7308 */ /* 0x000ea20000000800 */
[----:B------:R-:W-:-:S07]  /*6520*/  FFMA.FTZ R6, -R27, R27, 1 ;  /* 0x3f8000001b067423 */ /* 0x000fce000001011b */
[----:B------:R-:W3:Y:S01]  /*6530*/  MUFU.EX2 R39, R32 ;  /* 0x0000002000277308 */ /* 0x000ee20000000800 */
[C---:B-1----:R-:W-:Y:S01]  /*6540*/  FMUL.FTZ R53, R8.reuse, R53 ;  /* 0x0000003508357220 */ /* 0x042fe20000410000 */
[----:B------:R-:W-:Y:S02]  /*6550*/  F2FP.F16.F32.PACK_AB R8, R8, R35 ;  /* 0x000000230808723e */ /* 0x000fe400000000ff */
[----:B------:R-:W-:Y:S01]  /*6560*/  F2FP.F16.F32.PACK_AB R35, R47, R46 ;  /* 0x0000002e2f23723e */ /* 0x000fe200000000ff */
[----:B------:R-:W-:Y:S01]  /*6570*/  FMUL.FTZ R15, R53, R34 ;  /* 0x00000022350f7220 */ /* 0x000fe20000410000 */
[----:B------:R-:W-:Y:S02]  /*6580*/  FFMA.FTZ R34, -R23, R23, 1 ;  /* 0x3f80000017227423 */ /* 0x000fe40000010117 */
[----:B------:R1:W4:Y:S01]  /*6590*/  MUFU.EX2 R32, R37 ;  /* 0x0000002500207308 */ /* 0x0003220000000800 */
[----:B--2---:R-:W-:-:S04]  /*65a0*/  FMUL.FTZ R23, R31, R216 ;  /* 0x000000d81f177220 */ /* 0x004fc80000410000 */
[----:B------:R-:W-:Y:S01]  /*65b0*/  FMUL.FTZ R23, R23, R34 ;  /* 0x0000002217177220 */ /* 0x000fe20000410000 */
[----:B------:R-:W-:Y:S01]  /*65c0*/  FFMA.FTZ R34, -R7, R7, 1 ;  /* 0x3f80000007227423 */ /* 0x000fe20000010107 */
[--C-:B------:R-:W-:Y:S01]  /*65d0*/  FFMA.FTZ R7, R40, UR4, -R5.reuse ;  /* 0x0000000428077c23 */ /* 0x100fe20008010805 */
[----:B------:R-:W2:Y:S01]  /*65e0*/  MUFU.EX2 R30, R30 ;  /* 0x0000001e001e7308 */ /* 0x000ea20000000800 */
[----:B---3--:R-:W-:Y:S01]  /*65f0*/  FMUL.FTZ R27, R39, R220 ;  /* 0x000000dc271b7220 */ /* 0x008fe20000410000 */
[----:B-1----:R-:W-:Y:S01]  /*6600*/  FFMA.FTZ R37, -R28, R28, 1 ;  /* 0x3f8000001c257423 */ /* 0x002fe2000001011c */
[----:B------:R-:W-:Y:S02]  /*6610*/  FMUL.FTZ R34, R43, R34 ;  /* 0x000000222b227220 */ /* 0x000fe40000410000 */
[----:B------:R-:W-:Y:S01]  /*6620*/  FMUL.FTZ R27, R27, R6 ;  /* 0x000000061b1b7220 */ /* 0x000fe20000410000 */
[----:B------:R-:W-:Y:S02]  /*6630*/  FSEL R6, R14, -INF , !P6 ;  /* 0xff8000000e067808 */ /* 0x000fe40007000000 */
[----:B------:R-:W1:Y:S01]  /*6640*/  MUFU.EX2 R7, R7 ;  /* 0x0000000700077308 */ /* 0x000e620000000800 */
[C---:B----4-:R-:W-:Y:S01]  /*6650*/  FMUL.FTZ R28, R32.reuse, R42 ;  /* 0x0000002a201c7220 */ /* 0x050fe20000410000 */
[----:B------:R-:W-:Y:S01]  /*6660*/  F2FP.F16.F32.PACK_AB R32, R32, R39 ;  /* 0x000000272020723e */ /* 0x000fe200000000ff */
[----:B------:R-:W-:Y:S01]  /*6670*/  FFMA.FTZ R36, R6, UR4, -R5 ;  /* 0x0000000406247c23 */ /* 0x000fe20008010805 */
[----:B------:R-:W-:Y:S01]  /*6680*/  FSEL R6, R21, -INF , !P1 ;  /* 0xff80000015067808 */ /* 0x000fe20004800000 */
[----:B------:R-:W-:Y:S01]  /*6690*/  FMUL.FTZ R28, R28, R37 ;  /* 0x000000251c1c7220 */ /* 0x000fe20000410000 */
[----:B------:R-:W-:-:S03]  /*66a0*/  F2FP.F16.F32.PACK_AB R34, R45, R34 ;  /* 0x000000222d22723e */ /* 0x000fc600000000ff */
[----:B------:R-:W3:Y:S01]  /*66b0*/  MUFU.EX2 R36, R36 ;  /* 0x0000002400247308 */ /* 0x000ee20000000800 */
[----:B------:R-:W-:Y:S01]  /*66c0*/  FFMA.FTZ R9, R6, UR4, -R5 ;  /* 0x0000000406097c23 */ /* 0x000fe20008010805 */
[----:B------:R-:W-:Y:S01]  /*66d0*/  FSEL R6, R22, -INF , !P0 ;  /* 0xff80000016067808 */ /* 0x000fe20004000000 */
[C---:B--2---:R-:W-:Y:S01]  /*66e0*/  FMUL.FTZ R24, R30.reuse, R217 ;  /* 0x000000d91e187220 */ /* 0x044fe20000410000 */
[----:B------:R-:W-:-:S03]  /*66f0*/  F2FP.F16.F32.PACK_AB R30, R30, R31 ;  /* 0x0000001f1e1e723e */ /* 0x000fc600000000ff */
[----:B------:R-:W-:Y:S01]  /*6700*/  FFMA.FTZ R38, R6, UR4, -R5 ;  /* 0x0000000406267c23 */ /* 0x000fe20008010805 */
[----:B------:R-:W2:Y:S01]  /*6710*/  MUFU.EX2 R9, R9 ;  /* 0x0000000900097308 */ /* 0x000ea20000000800 */
[----:B------:R-:W-:Y:S01]  /*6720*/  FSEL R6, R25, -INF , !P5 ;  /* 0xff80000019067808 */ /* 0x000fe20006800000 */
[----:B-1----:R-:W-:Y:S01]  /*6730*/  FMUL.FTZ R14, R7, R50 ;  /* 0x00000032070e7220 */ /* 0x002fe20000410000 */
[----:B------:R-:W-:-:S03]  /*6740*/  FMUL.FTZ R24, R24, R49 ;  /* 0x0000003118187220 */ /* 0x000fc60000410000 */
[----:B------:R-:W-:Y:S01]  /*6750*/  FMUL.FTZ R14, R14, R13 ;  /* 0x0000000d0e0e7220 */ /* 0x000fe20000410000 */
[----:B------:R-:W-:Y:S01]  /*6760*/  FFMA.FTZ R43, R6, UR4, -R5 ;  /* 0x00000004062b7c23 */ /* 0x000fe20008010805 */
[----:B------:R-:W-:Y:S02]  /*6770*/  VIADD R13, R17, 0x2c500 ;  /* 0x0002c500110d7836 */ /* 0x000fe40000000000 */
[----:B---3--:R-:W-:Y:S01]  /*6780*/  FMUL.FTZ R37, R36, R51 ;  /* 0x0000003324257220 */ /* 0x008fe20000410000 */
[----:B------:R-:W-:Y:S01]  /*6790*/  FSEL R6, R26, -INF , !P4 ;  /* 0xff8000001a067808 */ /* 0x000fe20006000000 */
[----:B------:R-:W1:Y:S01]  /*67a0*/  MUFU.EX2 R38, R38 ;  /* 0x0000002600267308 */ /* 0x000e620000000800 */
[----:B------:R-:W-:Y:S01]  /*67b0*/  F2FP.F16.F32.PACK_AB R7, R36, R7 ;  /* 0x000000072407723e */ /* 0x000fe200000000ff */
[----:B------:R-:W-:Y:S01]  /*67c0*/  FMUL.FTZ R37, R37, R10 ;  /* 0x0000000a25257220 */ /* 0x000fe20000410000 */
[----:B------:R-:W-:Y:S01]  /*67d0*/  FFMA.FTZ R10, -R21, R21, 1 ;  /* 0x3f800000150a7423 */ /* 0x000fe20000010115 */
[----:B------:R-:W-:Y:S01]  /*67e0*/  SHF.R.U32.HI R21, RZ, 0x4, R13 ;  /* 0x00000004ff157819 */ /* 0x000fe2000001160d */
[--C-:B------:R-:W-:Y:S01]  /*67f0*/  FFMA.FTZ R42, R6, UR4, -R5.reuse ;  /* 0x00000004062a7c23 */ /* 0x100fe20008010805 */
[----:B--2---:R-:W-:Y:S01]  /*6800*/  FMUL.FTZ R13, R9, R54 ;  /* 0x00000036090d7220 */ /* 0x004fe20000410000 */
[C---:B------:R-:W-:Y:S01]  /*6810*/  FSEL R6, R29.reuse, -INF , !P3 ;  /* 0xff8000001d067808 */ /* 0x040fe20005800000 */
[----:B------:R-:W2:Y:S01]  /*6820*/  MUFU.EX2 R43, R43 ;  /* 0x0000002b002b7308 */ /* 0x000ea20000000800 */
[----:B------:R-:W-:Y:S01]  /*6830*/  FFMA.FTZ R29, -R29, R29, 1 ;  /* 0x3f8000001d1d7423 */ /* 0x000fe2000001011d */
[----:B------:R-:W-:Y:S01]  /*6840*/  FMUL.FTZ R13, R13, R10 ;  /* 0x0000000a0d0d7220 */ /* 0x000fe20000410000 */
[----:B------:R-:W-:Y:S01]  /*6850*/  LOP3.LUT R10, R21, 0x3fff, RZ, 0xc0, !PT ;  /* 0x00003fff150a7812 */ /* 0x000fe200078ec0ff */
[----:B------:R-:W-:Y:S01]  /*6860*/  FFMA.FTZ R21, R6, UR4, -R5 ;  /* 0x0000000406157c23 */ /* 0x000fe20008010805 */
[----:B------:R-:W-:-:S02]  /*6870*/  FSEL R6, R33, -INF , !P2 ;  /* 0xff80000021067808 */ /* 0x000fc40005000000 */
[----:B------:R-:W-:Y:S01]  /*6880*/  LOP3.LUT R10, R10, 0x80000, RZ, 0xfc, !PT ;  /* 0x000800000a0a7812 */ /* 0x000fe200078efcff */
[----:B------:R-:W3:Y:S01]  /*6890*/  MUFU.EX2 R42, R42 ;  /* 0x0000002a002a7308 */ /* 0x000ee20000000800 */
[----:B-1----:R-:W-:Y:S01]  /*68a0*/  F2FP.F16.F32.PACK_AB R9, R38, R9 ;  /* 0x000000092609723e */ /* 0x002fe200000000ff */
[----:B------:R-:W-:Y:S01]  /*68b0*/  FFMA.FTZ R6, R6, UR4, -R5 ;  /* 0x0000000406067c23 */ /* 0x000fe20008010805 */
[----:B------:R-:W-:Y:S01]  /*68c0*/  FMUL.FTZ R40, R38, R55 ;  /* 0x0000003726287220 */ /* 0x000fe20000410000 */
[----:B------:R-:W-:Y:S01]  /*68d0*/  VIADD R5, R10, 0x80 ;  /* 0x000000800a057836 */ /* 0x000fe20000000000 */
[----:B------:R-:W-:Y:S01]  /*68e0*/  F2FP.F16.F32.PACK_AB R36, R12, R11 ;  /* 0x0000000b0c24723e */ /* 0x000fe200000000ff */
[----:B------:R-:W-:Y:S01]  /*68f0*/  VIADD R49, R10, 0x180 ;  /* 0x000001800a317836 */ /* 0x000fe20000000000 */
[----:B------:R-:W-:Y:S01]  /*6900*/  F2FP.F16.F32.PACK_AB R37, R37, R14 ;  /* 0x0000000e2525723e */ /* 0x000fe200000000ff */
[----:B------:R1:W4:Y:S01]  /*6910*/  MUFU.EX2 R48, R6 ;  /* 0x0000000600307308 */ /* 0x0003220000000800 */
[----:B------:R-:W-:Y:S01]  /*6920*/  R2UR UR4, R5 ;  /* 0x00000000050472ca */ /* 0x000fe200000e0000 */
[----:B------:R-:W-:Y:S01]  /*6930*/  FFMA.FTZ R5, -R22, R22, 1 ;  /* 0x3f80000016057423 */ /* 0x000fe20000010116 */
[C---:B------:R-:W-:Y:S01]  /*6940*/  VIADD R22, R10.reuse, 0x100 ;  /* 0x000001000a167836 */ /* 0x040fe20000000000 */
[----:B------:R-:W-:Y:S01]  /*6950*/  F2FP.F16.F32.PACK_AB R12, R15, R20 ;  /* 0x000000140f0c723e */ /* 0x000fe200000000ff */
[----:B------:R-:W-:-:S02]  /*6960*/  VIADD R15, R10, 0x30 ;  /* 0x000000300a0f7836 */ /* 0x000fc40000000000 */
[----:B------:R-:W-:Y:S01]  /*6970*/  FMUL.FTZ R40, R40, R5 ;  /* 0x0000000528287220 */ /* 0x000fe20000410000 */
[----:B--2---:R-:W-:Y:S01]  /*6980*/  FMUL.FTZ R5, R43, R218 ;  /* 0x000000da2b057220 */ /* 0x004fe20000410000 */
[----:B------:R-:W2:Y:S01]  /*6990*/  MUFU.EX2 R21, R21 ;  /* 0x0000001500157308 */ /* 0x000ea20000000800 */
[----:B-1----:R-:W-:Y:S01]  /*69a0*/  FFMA.FTZ R6, -R33, R33, 1 ;  /* 0x3f80000021067423 */ /* 0x002fe20000010121 */
[----:B---3--:R-:W-:Y:S01]  /*69b0*/  F2FP.F16.F32.PACK_AB R31, R42, R43 ;  /* 0x0000002b2a1f723e */ /* 0x008fe200000000ff */
[----:B------:R-:W-:Y:S01]  /*69c0*/  VIADD R20, R10, 0xb0 ;  /* 0x000000b00a147836 */ /* 0x000fe20000000000 */
[----:B------:R-:W-:Y:S01]  /*69d0*/  R2UR UR5, R22 ;  /* 0x00000000160572ca */ /* 0x000fe200000e0000 */
[----:B------:R-:W-:Y:S01]  /*69e0*/  FFMA.FTZ R22, -R25, R25, 1 ;  /* 0x3f80000019167423 */ /* 0x000fe20000010119 */
[----:B------:R-:W-:Y:S01]  /*69f0*/  FFMA.FTZ R25, -R26, R26, 1 ;  /* 0x3f8000001a197423 */ /* 0x000fe2000001011a */
[----:B------:R-:W-:Y:S01]  /*6a00*/  FMUL.FTZ R26, R42, R219 ;  /* 0x000000db2a1a7220 */ /* 0x000fe20000410000 */
[----:B------:R-:W-:Y:S01]  /*6a10*/  F2FP.F16.F32.PACK_AB R13, R40, R13 ;  /* 0x0000000d280d723e */ /* 0x000fe200000000ff */
[----:B----4-:R-:W-:Y:S01]  /*6a20*/  FMUL.FTZ R223, R48, R223 ;  /* 0x000000df30df7220 */ /* 0x010fe20000410000 */
[----:B------:R-:W-:Y:S01]  /*6a30*/  FMUL.FTZ R5, R5, R22 ;  /* 0x0000001605057220 */ /* 0x000fe20000410000 */
[----:B------:R-:W-:-:S02]  /*6a40*/  IMAD R22, R4, 0x2000, R17 ;  /* 0x0000200004167824 */ /* 0x000fc400078e0211 */
[----:B------:R-:W-:Y:S01]  /*6a50*/  FMUL.FTZ R26, R26, R25 ;  /* 0x000000191a1a7220 */ /* 0x000fe20000410000 */
[----:B------:R-:W-:Y:S01]  /*6a60*/  FMUL.FTZ R50, R223, R6 ;  /* 0x00000006df327220 */ /* 0x000fe20000410000 */
[----:B------:R-:W-:Y:S01]  /*6a70*/  F2FP.F16.F32.PACK_AB R6, R44, R41 ;  /* 0x000000292c06723e */ /* 0x000fe200000000ff */
[----:B------:R-:W-:Y:S01]  /*6a80*/  UMOV UR10, UR4 ;  /* 0x00000004000a7c82 */ /* 0x000fe20008000000 */
[----:B------:R-:W-:Y:S01]  /*6a90*/  R2UR UR58, R10 ;  /* 0x000000000a3a72ca */ /* 0x000fe200000e0000 */
[----:B--2---:R-:W-:Y:S01]  /*6aa0*/  FMUL.FTZ R222, R21, R222 ;  /* 0x000000de15de7220 */ /* 0x004fe20000410000 */
        /* <DEDUP_REMOVED lines=12> */
[----:B-1----:R-:W-:Y:S02]  /*6b70*/  F2FP.F16.F32.PACK_AB R6, R24, R23 ;  /* 0x000000171806723e */ /* 0x002fe400000000ff */
[----:B------:R-:W-:Y:S01]  /*6b80*/  R2UR UR56, R216 ;  /* 0x00000000d83872ca */ /* 0x000fe200000e0000 */
[----:B------:R1:W-:Y:S06]  /*6b90*/  MEMBAR.ALL.CTA ;  /* 0x0000000000007992 */ /* 0x0003ec0000008000 */
[----:B-1----:R-:W1:Y:S01]  /*6ba0*/  FENCE.VIEW.ASYNC.S ;  /* 0x00000000000073c6 */ /* 0x002e620000000000 */
[----:B------:R-:W-:Y:S01]  /*6bb0*/  F2FP.F16.F32.PACK_AB R7, R26, R5 ;  /* 0x000000051a07723e */ /* 0x000fe200000000ff */
[----:B------:R-:W-:Y:S01]  /*6bc0*/  VIADD R5, R10, 0x200 ;  /* 0x000002000a057836 */ /* 0x000fe20000000000 */
[----:B------:R-:W-:Y:S01]  /*6bd0*/  F2FP.F16.F32.PACK_AB R24, R28, R27 ;  /* 0x0000001b1c18723e */ /* 0x000fe200000000ff */
[----:B------:R-:W-:Y:S01]  /*6be0*/  UMOV UR18, UR6 ;  /* 0x0000000600127c82 */ /* 0x000fe20008000000 */
[----:B--2---:R-:W-:Y:S01]  /*6bf0*/  MOV R8, UR58 ;  /* 0x0000003a00087c02 */ /* 0x004fe20008000f00 */
        /* <DEDUP_REMOVED lines=224> */
[----:B------:R-:W-:-:S02]  /*7a00*/  VIADD R8, R216, 0x480 ;  /* 0x00000480d8087836 */ /* 0x000fc40000000000 */
[----:B------:R-:W-:-:S10]  /*7a10*/  IMAD.SHL.U32 R9, R3, 0x4000, RZ ;  /* 0x0000400003097824 */ /* 0x000fd400078e00ff */
        /* <DEDUP_REMOVED lines=21> */
[----:B------:R-:W-:Y:S02]  /*7b70*/  R2UR UR28, R8 ;  /* 0x00000000081c72ca */ /* 0x000fe400000e0000 */
        /* <DEDUP_REMOVED lines=199> */
.L_x_651:
        /* <DEDUP_REMOVED lines=113> */
.L_x_652:
        /* <DEDUP_REMOVED lines=94> */
.L_x_632:
        /* <DEDUP_REMOVED lines=17> */
[----:B------:R5:W2:Y:S07]  /*95f0*/  @P0 LDG.E R3, desc[UR4][R2.64] ;  /* 0x0000000402030981 */ /* 0x000aae000c1e1900 */
[----:B------:R-:W-:Y:S01]  /*9600*/  BAR.SYNC.DEFER_BLOCKING 0x1, 0x100 ;  /* 0x0044000000007b1d */ /* 0x000fe20000010000 */
[----:B----4-:R-:W-:Y:S01]  /*9610*/  ISETP.NE.AND P1, PT, R0, 0x1, PT ;  /* 0x000000010000780c */ /* 0x010fe20003f25270 */
[----:B------:R-:W-:-:S06]  /*9620*/  VIADD R23, R22, 0xffffff80 ;  /* 0xffffff8016177836 */ /* 0x000fcc0000000000 */
[----:B------:R-:W4:Y:S01]  /*9630*/  S2UR UR5, SR_CgaCtaId ;  /* 0x00000000000579c3 */ /* 0x000f220000008800 */
[----:B------:R-:W-:Y:S01]  /*9640*/  SHF.R.S32.HI R0, RZ, 0x1f, R23 ;  /* 0x0000001fff007819 */ /* 0x000fe20000011417 */
[----:B------:R-:W-:Y:S01]  /*9650*/  UMOV UR4, 0x400 ;  /* 0x0000040000047882 */ /* 0x000fe20000000000 */
[----:B------:R-:W-:Y:S02]  /*9660*/  BSSY B1, `(.L_x_654) ;  /* 0x0000055000017945 */ /* 0x000fe40003800000 */
[----:B------:R-:W-:-:S03]  /*9670*/  LEA.HI R6, R0, R23, RZ, 0x7 ;  /* 0x0000001700067211 */ /* 0x000fc600078f38ff */
[----:B------:R-:W1:Y:S01]  /*9680*/  @P1 LDC R4, c[0x0][0x854] ;  /* 0x00021500ff041b82 */ /* 0x000e620000000800 */
[----:B------:R-:W-:Y:S02]  /*9690*/  LOP3.LUT R0, R6, 0x3fffff80, RZ, 0xc0, !PT ;  /* 0x3fffff8006007812 */ /* 0x000fe400078ec0ff */
[----:B------:R-:W-:-:S03]  /*96a0*/  SHF.R.S32.HI R9, RZ, 0x7, R6 ;  /* 0x00000007ff097819 */ /* 0x000fc60000011406 */
[----:B------:R-:W-:Y:S02]  /*96b0*/  IMAD.IADD R0, R23, 0x1, -R0 ;  /* 0x0000000117007824 */ /* 0x000fe400078e0a00 */
[----:B------:R-:W3:Y:S02]  /*96c0*/  @P1 LDC R5, c[0x0][0x858] ;  /* 0x00021600ff051b82 */ /* 0x000ee40000000800 */
[----:B------:R-:W-:-:S04]  /*96d0*/  IMAD R0, R9, 0xa00, R0 ;  /* 0x00000a0009007824 */ /* 0x000fc800078e0200 */
[----:B-----5:R-:W-:Y:S01]  /*96e0*/  IMAD.SHL.U32 R2, R0, 0x4, RZ ;  /* 0x0000000400027824 */ /* 0x020fe200078e00ff */
[----:B----4-:R-:W-:-:S06]  /*96f0*/  ULEA UR4, UR5, UR4, 0x18 ;  /* 0x0000000405047291 */ /* 0x010fcc000f8ec03f */
[----:B------:R-:W-:Y:S01]  /*9700*/  LEA R6, R2, UR4, 0x2 ;  /* 0x0000000402067c11 */ /* 0x000fe2000f8e10ff */
[----:B-1----:R-:W-:-:S04]  /*9710*/  @P1 IMAD.HI.U32 R0, R7, R4, RZ ;  /* 0x0000000407001227 */ /* 0x002fc800078e00ff */
[----:B------:R1:W-:Y:S04]  /*9720*/  STS.128 [R6], R56 ;  /* 0x0000003806007388 */ /* 0x0003e80000000c00 */
[----:B------:R1:W-:Y:S01]  /*9730*/  STS.128 [R6+0x800], R60 ;  /* 0x0008003c06007388 */ /* 0x0003e20000000c00 */
[----:B---3--:R-:W-:Y:S01]  /*9740*/  @P1 SHF.R.U32.HI R7, RZ, R5, R0 ;  /* 0x00000005ff071219 */ /* 0x008fe20000011600 */
[----:B------:R-:W-:Y:S02]  /*9750*/  IMAD R5, R8, 0x5000, RZ ;  /* 0x0000500008057824 */ /* 0x000fe400078e02ff */
[----:B------:R1:W-:Y:S01]  /*9760*/  STS.128 [R6+0x1000], R96 ;  /* 0x0010006006007388 */ /* 0x0003e20000000c00 */
[----:B------:R-:W-:-:S03]  /*9770*/  SHF.R.S32.HI R9, RZ, 0x1f, R7 ;  /* 0x0000001fff097819 */ /* 0x000fc60000011407 */
        /* <DEDUP_REMOVED lines=18> */
[----:B---3--:R-:W3:Y:S01]  /*98a0*/  FENCE.VIEW.ASYNC.S ;  /* 0x00000000000073c6 */ /* 0x008ee20000000000 */
[----:B--2---:R-:W-:-:S04]  /*98b0*/  @P0 IMAD R3, R236, 0x50, R3 ;  /* 0x00000050ec030824 */ /* 0x004fc800078e0203 */
[----:B------:R-:W-:-:S05]  /*98c0*/  @P0 IMAD.HI R3, R3, 0x66666667, RZ ;  /* 0x6666666703030827 */ /* 0x000fca00078e02ff */
[----:B------:R-:W-:-:S04]  /*98d0*/  @P0 SHF.R.U32.HI R0, RZ, 0x1f, R3 ;  /* 0x0000001fff000819 */ /* 0x000fc80000011603 */
[----:B------:R-:W-:-:S05]  /*98e0*/  @P0 LEA.HI.SX32 R0, R3, R0, 0x1b ;  /* 0x0000000003000211 */ /* 0x000fca00078fdaff */
[----:B------:R-:W-:Y:S02]  /*98f0*/  @P0 IMAD R2, R0, 0x5000, RZ ;  /* 0x0000500000020824 */ /* 0x000fe400078e02ff */
[----:B------:R-:W-:-:S03]  /*9900*/  IMAD R0, R9, R10, RZ ;  /* 0x0000000a09007224 */ /* 0x000fc600078e02ff */
[----:B------:R-:W-:Y:S02]  /*9910*/  @P0 SHF.R.S32.HI R3, RZ, 0x1f, R2 ;  /* 0x0000001fff030819 */ /* 0x000fe40000011402 */
[----:B------:R-:W-:Y:S01]  /*9920*/  @!P0 CS2R R2, SRZ ;  /* 0x0000000000028805 */ /* 0x000fe2000001ff00 */
[----:B---3--:R-:W-:Y:S05]  /*9930*/  BAR.SYNC.DEFER_BLOCKING 0x1, 0x100 ;  /* 0x0044000000007b1d */ /* 0x008fea0000010000 */
[----:B------:R-:W-:Y:S01]  /*9940*/  IADD3 R4, P1, R5, R2, RZ ;  /* 0x0000000205047210 */ /* 0x000fe20007f3e0ff */
[----:B------:R-:W-:Y:S02]  /*9950*/  IMAD R2, R9, R14, RZ ;  /* 0x0000000e09027224 */ /* 0x000fe400078e02ff */
[----:B------:R-:W-:Y:S01]  /*9960*/  IMAD R9, R7, R11, R0 ;  /* 0x0000000b07097224 */ /* 0x000fe200078e0200 */
[----:B------:R-:W-:Y:S01]  /*9970*/  LEA.HI.X.SX32 R5, R5, R3, 0x1, P1 ;  /* 0x0000000305057211 */ /* 0x000fe200008f0eff */
[C---:B------:R-:W-:Y:S01]  /*9980*/  IMAD R11, R7.reuse, R15, R2 ;  /* 0x0000000f070b7224 */ /* 0x040fe200078e0202 */
[----:B------:R-:W-:Y:S01]  /*9990*/  SHF.R.S32.HI R0, RZ, 0x1f, R236 ;  /* 0x0000001fff007819 */ /* 0x000fe200000114ec */
[----:B------:R-:W-:-:S04]  /*99a0*/  IMAD.WIDE.U32 R2, R7, R10, R4 ;  /* 0x0000000a07027225 */ /* 0x000fc800078e0004 */
[----:B------:R-:W-:Y:S01]  /*99b0*/  IMAD.IADD R3, R3, 0x1, R9 ;  /* 0x0000000103037824 */ /* 0x000fe200078e0209 */
[----:B------:R-:W-:Y:S01]  /*99c0*/  SEL R9, R0, RZ, !P0 ;  /* 0x000000ff00097207 */ /* 0x000fe20004000000 */
[----:B------:R-:W-:Y:S01]  /*99d0*/  IMAD.WIDE.U32 R4, R7, R14, R4 ;  /* 0x0000000e07047225 */ /* 0x000fe200078e0004 */
[----:B------:R-:W-:Y:S02]  /*99e0*/  SEL R7, R236, RZ, !P0 ;  /* 0x000000ffec077207 */ /* 0x000fe40004000000 */
[----:B------:R-:W-:Y:S01]  /*99f0*/  ISETP.NE.AND P0, PT, R23, RZ, PT ;  /* 0x000000ff1700720c */ /* 0x000fe20003f05270 */
[----:B------:R-:W-:Y:S02]  /*9a00*/  IMAD.IADD R5, R5, 0x1, R11 ;  /* 0x0000000105057824 */ /* 0x000fe400078e020b */
[C---:B------:R-:W-:Y:S02]  /*9a10*/  IMAD R0, R9.reuse, R12, RZ ;  /* 0x0000000c09007224 */ /* 0x040fe400078e02ff */
[----:B------:R-:W-:-:S02]  /*9a20*/  IMAD R8, R9, R16, RZ ;  /* 0x0000001009087224 */ /* 0x000fc400078e02ff */
[----:B------:R-:W-:-:S04]  /*9a30*/  IMAD.WIDE.U32 R2, R7, R12, R2 ;  /* 0x0000000c07027225 */ /* 0x000fc800078e0002 */
[----:B------:R-:W-:Y:S01]  /*9a40*/  IMAD.WIDE.U32 R4, R7, R16, R4 ;  /* 0x0000001007047225 */ /* 0x000fe200078e0004 */
[----:B------:R-:W-:-:S03]  /*9a50*/  LEA R18, P1, R2, R18, 0x2 ;  /* 0x0000001202127211 */ /* 0x000fc600078210ff */
[C---:B------:R-:W-:Y:S01]  /*9a60*/  IMAD R9, R7.reuse, R13, R0 ;  /* 0x0000000d07097224 */ /* 0x040fe200078e0200 */
[----:B------:R-:W-:Y:S01]  /*9a70*/  LEA R20, P2, R4, R20, 0x2 ;  /* 0x0000001404147211 */ /* 0x000fe200078410ff */
[----:B------:R-:W-:Y:S02]  /*9a80*/  IMAD R7, R7, R17, R8 ;  /* 0x0000001107077224 */ /* 0x000fe400078e0208 */
[----:B------:R-:W-:Y:S02]  /*9a90*/  IMAD.IADD R3, R3, 0x1, R9 ;  /* 0x0000000103037824 */ /* 0x000fe400078e0209 */
[----:B------:R-:W-:-:S03]  /*9aa0*/  IMAD.IADD R0, R5, 0x1, R7 ;  /* 0x0000000105007824 */ /* 0x000fc600078e0207 */
[----:B------:R-:W-:Y:S02]  /*9ab0*/  LEA.HI.X R3, R2, R19, R3, 0x2, P1 ;  /* 0x0000001302037211 */ /* 0x000fe400008f1403 */
[----:B------:R-:W-:Y:S01]  /*9ac0*/  LEA.HI.X R0, R4, R21, R0, 0x2, P2 ;  /* 0x0000001504007211 */ /* 0x000fe200010f1400 */
[----:B-1----:R-:W-:Y:S06]  /*9ad0*/  @P0 BRA `(.L_x_655) ;  /* 0x0000000000340947 */ /* 0x002fec0003800000 */
[----:B------:R-:W-:Y:S01]  /*9ae0*/  R2UR UR6, R20 ;  /* 0x00000000140672ca */ /* 0x000fe200000e0000 */
[----:B------:R-:W-:Y:S01]  /*9af0*/  UMOV UR5, 0x1400 ;  /* 0x0000140000057882 */ /* 0x000fe20000000000 */
[----:B------:R-:W-:Y:S01]  /*9b00*/  R2UR UR7, R0 ;  /* 0x00000000000772ca */ /* 0x000fe200000e0000 */
[----:B------:R-:W-:Y:S01]  /*9b10*/  UMOV UR8, 0x0 ;  /* 0x0000000000087882 */ /* 0x000fe20000000000 */
[----:B------:R-:W-:Y:S01]  /*9b20*/  PLOP3.LUT P0, PT, PT, PT, PT, 0x80, 0x0 ;  /* 0x000000000000781c */ /* 0x000fe20003f0f070 */
[----:B------:R-:W-:-:S12]  /*9b30*/  UMOV UR9, 0x14f00000 ;  /* 0x14f0000000097882 */ /* 0x000fd80000000000 */
.L_x_656:
[----:B------:R-:W-:Y:S01]  /*9b40*/  @P0 ELECT P1, URZ, PT ;  /* 0x00000000003f082f */ /* 0x000fe20003820000 */
[----:B------:R1:W-:-:S12]  /*9b50*/  UBLKRED.G.S.ADD.F32.RN [UR6], [UR4], UR5, desc[UR8] ;  /* 0x00000806040073bb */ /* 0x0003d800080a1405 */
[----:B------:R-:W-:Y:S02]  /*9b60*/  @P1 PLOP3.LUT P0, PT, P1, PT, PT, 0x8, 0x0 ;  /* 0x000000000000181c */ /* 0x000fe40000f0e170 */
[----:B------:R-:W-:-:S11]  /*9b70*/  PLOP3.LUT P1, PT, PT, PT, PT, 0x8, 0x0 ;  /* 0x000000000000781c */ /* 0x000fd60003f2e170 */
[----:B-1----:R-:W-:Y:S05]  /*9b80*/  @P0 BRA.U.ANY `(.L_x_656) ;  /* 0xfffffffd00ec0947 */ /* 0x002fea000393ffff */
[----:B------:R0:W-:Y:S01]  /*9b90*/  UTMACMDFLUSH ;  /* 0x00000000000079b7 */ /* 0x0001e20000000000 */
[----:B------:R-:W-:-:S04]  /*9ba0*/  DEPBAR.LE SB0, 0x0 ;  /* 0x000080000000791a */ /* 0x000fc80000000000 */
.L_x_655:
[----:B------:R-:W-:Y:S05]  /*9bb0*/  BSYNC B1 ;  /* 0x0000000000017941 */ /* 0x000fea0003800000 */
.L_x_654:
        /* <DEDUP_REMOVED lines=32> */
.L_x_657:
        /* <DEDUP_REMOVED lines=8> */
.L_x_622:
[----:B------:R-:W-:-:S08]  /*9e40*/  NOP ;  /* 0x0000000000007918 */ /* 0x000fd00000000000 */
[----:B------:R-:W1:-:S00]  /*9e50*/  USETMAXREG.DEALLOC.CTAPOOL 0x18 ;  /* 0x00000018000079c8 */ /* 0x000e4000080e0500 */
[----:B-1----:R-:W-:-:S06]  /*9e60*/  LOP3.LUT R0, R0, 0x3, RZ, 0xc0, !PT ;  /* 0x0000000300007812 */ /* 0x002fcc00078ec0ff */
[----:B------:R-:W1:Y:S02]  /*9e70*/  SHFL.IDX PT, R0, R0, RZ, 0x1f ;  /* 0x00001fff00007589 */ /* 0x000e6400000e0000 */
[----:B-1----:R-:W-:-:S13]  /*9e80*/  ISETP.NE.AND P0, PT, R0, RZ, PT ;  /* 0x000000ff0000720c */ /* 0x002fda0003f05270 */
[----:B------:R-:W-:Y:S05]  /*9e90*/  @P0 BRA `(.L_x_627) ;  /* 0x0000002000b80947 */ /* 0x000fea0003800000 */
[----:B------:R-:W-:Y:S01]  /*9ea0*/  ULDC.64 UR4, c[0x0][0x8e0] ;  /* 0x0002380000047ab9 */ /* 0x000fe20000000a00 */
[----:B------:R-:W1:Y:S01]  /*9eb0*/  S2UR UR10, SR_CTAID.X ;  /* 0x00000000000a79c3 */ /* 0x000e620000002500 */
[----:B------:R-:W-:-:S04]  /*9ec0*/  ISETP.NE.U32.AND P0, PT, RZ, UR4, PT ;  /* 0x00000004ff007c0c */ /* 0x000fc8000bf05070 */
[----:B------:R-:W-:-:S03]  /*9ed0*/  ISETP.NE.AND.EX P0, PT, RZ, UR5, PT, P0 ;  /* 0x00000005ff007c0c */ /* 0x000fc6000bf05300 */
[----:B------:R-:W2:Y:S08]  /*9ee0*/  S2UR UR21, SR_CTAID.Z ;  /* 0x00000000001579c3 */ /* 0x000eb00000002700 */
[----:B------:R-:W3:Y:S02]  /*9ef0*/  S2UR UR20, SR_CTAID.Y ;  /* 0x00000000001479c3 */ /* 0x000ee40000002600 */
[----:B------:R-:W-:Y:S05]  /*9f00*/  @!P0 BRA `(.L_x_658) ;  /* 0x0000000000208947 */ /* 0x000fea0003800000 */
[----:B------:R-:W-:Y:S01]  /*9f10*/  ULDC.64 UR4, c[0x0][0x8e0] ;  /* 0x0002380000047ab9 */ /* 0x000fe20000000a00 */
[----:B------:R-:W-:Y:S01]  /*9f20*/  ULDC.64 UR6, c[0x0][0x208] ;  /* 0x0000820000067ab9 */ /* 0x000fe20000000a00 */
[----:B--2---:R-:W-:-:S06]  /*9f30*/  UIMAD.WIDE UR4, UR21, 0x4, UR4 ;  /* 0x00000004150478a5 */ /* 0x004fcc000f8e0204 */
[----:B------:R-:W-:Y:S02]  /*9f40*/  IMAD.U32 R2, RZ, RZ, UR4 ;  /* 0x00000004ff027e24 */ /* 0x000fe4000f8e00ff */
[----:B------:R-:W-:-:S05]  /*9f50*/  IMAD.U32 R3, RZ, RZ, UR5 ;  /* 0x00000005ff037e24 */ /* 0x000fca000f8e00ff */
[----:B------:R-:W2:Y:S02]  /*9f60*/  LDG.E R2, desc[UR6][R2.64] ;  /* 0x0000000602027981 */ /* 0x000ea4000c1e1900 */
[----:B--2---:R-:W-:Y:S01]  /*9f70*/  R2UR UR5, R2 ;  /* 0x00000000020572ca */ /* 0x004fe200000e0000 */
[----:B------:R-:W-:-:S14]  /*9f80*/  BRA `(.L_x_659) ;  /* 0x0000000000407947 */ /* 0x000fdc0003800000 */
.L_x_658:
[----:B------:R-:W-:Y:S02]  /*9f90*/  ULDC.64 UR4, c[0x0][0x8d8] ;  /* 0x0002360000047ab9 */ /* 0x000fe40000000a00 */
[----:B------:R-:W-:-:S04]  /*9fa0*/  ISETP.NE.U32.AND P0, PT, RZ, UR4, PT ;  /* 0x00000004ff007c0c */ /* 0x000fc8000bf05070 */
[----:B------:R-:W-:-:S13]  /*9fb0*/  ISETP.NE.AND.EX P0, PT, RZ, UR5, PT, P0 ;  /* 0x00000005ff007c0c */ /* 0x000fda000bf05300 */
[----:B------:R-:W-:Y:S05]  /*9fc0*/  @!P0 BRA `(.L_x_660) ;  /* 0x00000000002c8947 */ /* 0x000fea0003800000 */
[----:B------:R-:W-:Y:S01]  /*9fd0*/  ULDC.64 UR4, c[0x0][0x8d8] ;  /* 0x0002360000047ab9 */ /* 0x000fe20000000a00 */
[----:B------:R-:W-:Y:S01]  /*9fe0*/  ULDC.64 UR6, c[0x0][0x208] ;  /* 0x0000820000067ab9 */ /* 0x000fe20000000a00 */
[----:B--2---:R-:W-:-:S06]  /*9ff0*/  UIMAD.WIDE UR4, UR21, 0x4, UR4 ;  /* 0x00000004150478a5 */ /* 0x004fcc000f8e0204 */
[----:B------:R-:W-:Y:S02]  /*a000*/  IMAD.U32 R2, RZ, RZ, UR4 ;  /* 0x00000004ff027e24 */ /* 0x000fe4000f8e00ff */
[----:B------:R-:W-:-:S05]  /*a010*/  IMAD.U32 R3, RZ, RZ, UR5 ;  /* 0x00000005ff037e24 */ /* 0x000fca000f8e00ff */
[----:B------:R-:W2:Y:S04]  /*a020*/  LDG.E R0, desc[UR6][R2.64] ;  /* 0x0000000602007981 */ /* 0x000ea8000c1e1900 */
[----:B------:R-:W4:Y:S01]  /*a030*/  LDG.E R4, desc[UR6][R2.64+0x4] ;  /* 0x0000040602047981 */ /* 0x000f22000c1e1900 */
[----:B--2---:R-:W-:Y:S02]  /*a040*/  R2UR UR5, R0 ;  /* 0x00000000000572ca */ /* 0x004fe400000e0000 */
[----:B----4-:R-:W-:-:S13]  /*a050*/  R2UR UR4, R4 ;  /* 0x00000000040472ca */ /* 0x010fda00000e0000 */
[----:B------:R-:W-:Y:S01]  /*a060*/  UIADD3 UR5, -UR5, UR4, URZ ;  /* 0x0000000405057290 */ /* 0x000fe2000fffe13f */
[----:B------:R-:W-:Y:S11]  /*a070*/  BRA `(.L_x_659) ;  /* 0x0000000000047947 */ /* 0x000ff60003800000 */
.L_x_660:
[----:B------:R-:W-:-:S05]  /*a080*/  ULDC UR5, c[0x0][0x8c4] ;  /* 0x0002310000057ab9 */ /* 0x000fca0000000800 */
.L_x_659:
[----:B-1----:R-:W-:Y:S01]  /*a090*/  UIMAD UR4, UR10, 0x50, URZ ;  /* 0x000000500a0478a4 */ /* 0x002fe2000f8e023f */
[----:B------:R-:W-:Y:S02]  /*a0a0*/  IMAD.MOV.U32 R4, RZ, RZ, 0x1 ;  /* 0x00000001ff047424 */ /* 0x000fe400078e00ff */
[----:B------:R-:W-:Y:S01]  /*a0b0*/  IMAD.MOV.U32 R12, RZ, RZ, RZ ;  /* 0x000000ffff0c7224 */ /* 0x000fe200078e00ff */
[----:B------:R-:W-:Y:S01]  /*a0c0*/  UISETP.GE.AND UP0, UPT, UR4, UR5, UPT ;  /* 0x000000050400728c */ /* 0x000fe2000bf06270 */
[----:B------:R-:W-:-:S03]  /*a0d0*/  IMAD.MOV.U32 R13, RZ, RZ, 0x1 ;  /* 0x00000001ff0d7424 */ /* 0x000fc600078e00ff */
[----:B--2---:R-:W-:-:S06]  /*a0e0*/  USEL UR21, UR21, 0xffffffff, !UP0 ;  /* 0xffffffff15157887 */ /* 0x004fcc000c000000 */
        /* <DEDUP_REMOVED lines=18> */
[----:B------:R-:W2:Y:S01]  /*a210*/  @P1 LDG.E R7, desc[UR16][R2.64] ;  /* 0x0000001002071981 */ /* 0x000ea2000c1e1900 */
[----:B------:R-:W-:Y:S01]  /*a220*/  PLOP3.LUT P2, PT, PT, PT, UP0, 0x80, 0x0 ;  /* 0x000000000000781c */ /* 0x000fe20003f4f008 */
[----:B------:R-:W-:Y:S01]  /*a230*/  UIMAD.WIDE UR12, UR21, 0x4, UR12 ;  /* 0x00000004150c78a5 */ /* 0x000fe2000f8e020c */
[----:B------:R-:W-:Y:S01]  /*a240*/  PLOP3.LUT P3, PT, PT, PT, UP2, 0x80, 0x0 ;  /* 0x000000000000781c */ /* 0x000fe20003f6f028 */
[----:B------:R1:W4:Y:S02]  /*a250*/  @P1 LDG.E R0, desc[UR16][R2.64] ;  /* 0x0000001002001981 */ /* 0x000324000c1e1900 */
[----:B------:R-:W-:Y:S02]  /*a260*/  @UP2 ULDC.64 UR6, c[0x0][0x780] ;  /* 0x0001e00000062ab9 */ /* 0x000fe40000000a00 */
[----:B------:R-:W-:Y:S01]  /*a270*/  @UP2 UIMAD.WIDE UR6, UR21, 0x4, UR6 ;  /* 0x00000004150628a5 */ /* 0x000fe2000f8e0206 */
[----:B-1----:R-:W-:-:S02]  /*a280*/  IMAD.U32 R2, RZ, RZ, UR12 ;  /* 0x0000000cff027e24 */ /* 0x002fc4000f8e00ff */
[----:B------:R-:W-:-:S05]  /*a290*/  IMAD.U32 R3, RZ, RZ, UR13 ;  /* 0x0000000dff037e24 */ /* 0x000fca000f8e00ff */
[----:B------:R1:W5:Y:S02]  /*a2a0*/  @P2 LDG.E R5, desc[UR16][R2.64] ;  /* 0x0000001002052981 */ /* 0x000364000c1e1900 */
[----:B-1----:R-:W-:Y:S02]  /*a2b0*/  IMAD.U32 R2, RZ, RZ, UR6 ;  /* 0x00000006ff027e24 */ /* 0x002fe4000f8e00ff */
[----:B------:R-:W-:-:S05]  /*a2c0*/  IMAD.U32 R3, RZ, RZ, UR7 ;  /* 0x00000007ff037e24 */ /* 0x000fca000f8e00ff */
[----:B------:R-:W3:Y:S01]  /*a2d0*/  @P3 LDG.E R6, desc[UR16][R2.64] ;  /* 0x0000001002063981 */ /* 0x000ee2000c1e1900 */
[----:B------:R-:W-:Y:S01]  /*a2e0*/  ULDC.64 UR16, c[0x0][0x788] ;  /* 0x0001e20000107ab9 */ /* 0x000fe20000000a00 */
[----:B------:R-:W-:Y:S01]  /*a2f0*/  UMOV UR54, URZ ;  /* 0x0000003f00367c82 */ /* 0x000fe20008000000 */
[----:B------:R-:W-:Y:S01]  /*a300*/  ISETP.NE.U32.AND P0, PT, RZ, UR16, PT ;  /* 0x00000010ff007c0c */ /* 0x000fe2000bf05070 */
[----:B------:R-:W-:-:S03]  /*a310*/  UMOV UR11, URZ ;  /* 0x0000003f000b7c82 */ /* 0x000fc60008000000 */
[----:B------:R-:W-:Y:S02]  /*a320*/  ISETP.NE.AND.EX P0, PT, RZ, UR17, PT, P0 ;  /* 0x00000011ff007c0c */ /* 0x000fe4000bf05300 */
[----:B--2---:R-:W-:Y:S02]  /*a330*/  @P1 R2UR UR5, R7 ;  /* 0x00000000070512ca */ /* 0x004fe400000e0000 */
        /* <DEDUP_REMOVED lines=8> */
[----:B---3--:R-:W-:Y:S01]  /*a3c0*/  @P3 R2UR UR5, R6 ;  /* 0x00000000060532ca */ /* 0x008fe200000e0000 */
        /* <DEDUP_REMOVED lines=10> */
.L_x_662:
        /* <DEDUP_REMOVED lines=14> */
.L_x_663:
        /* <DEDUP_REMOVED lines=9> */
.L_x_664:
        /* <DEDUP_REMOVED lines=22> */
.L_x_665:
        /* <DEDUP_REMOVED lines=23> */
[----:B------:R-:W1:Y:S01]  /*a8b0*/  S2R R3, SR_CgaCtaId ;  /* 0x0000000000037919 */ /* 0x000e620000008800 */
[----:B------:R-:W-:Y:S02]  /*a8c0*/  MOV R6, 0x400 ;  /* 0x0000040000067802 */ /* 0x000fe40000000f00 */
[----:B------:R-:W-:Y:S01]  /*a8d0*/  ISETP.NE.AND P0, PT, R11, RZ, PT ;  /* 0x000000ff0b00720c */ /* 0x000fe20003f05270 */
[----:B------:R-:W2:Y:S01]  /*a8e0*/  S2R R21, SR_CTAID.Y ;  /* 0x0000000000157919 */ /* 0x000ea20000002600 */
[----:B-1----:R-:W-:Y:S01]  /*a8f0*/  LEA R6, R3, R6, 0x18 ;  /* 0x0000000603067211 */ /* 0x002fe200078ec0ff */
[----:B------:R-:W-:-:S05]  /*a900*/  IMAD.MOV.U32 R3, RZ, RZ, 0x1 ;  /* 0x00000001ff037424 */ /* 0x000fca00078e00ff */
[----:B------:R-:W-:-:S04]  /*a910*/  SHF.L.U32 R3, R3, 0x1f, RZ ;  /* 0x0000001f03037819 */ /* 0x000fc800000006ff */
[----:B------:R-:W1:Y:S02]  /*a920*/  SYNCS.PHASECHK.TRANS64.TRYWAIT P1, [R6+URZ+0x31820], R3 ;  /* 0x03182003060075a7 */ /* 0x000e64000802017f */
[----:B-12---:R-:W-:Y:S05]  /*a930*/  @!P1 BRA `(.L_x_666) ;  /* 0x0000001800549947 */ /* 0x006fea0003800000 */
.L_x_681:
[----:B------:R-:W-:Y:S01]  /*a940*/  SHF.R.S32.HI R21, RZ, 0x1f, R21 ;  /* 0x0000001fff157819 */ /* 0x000fe20000011415 */
[----:B------:R-:W-:Y:S01]  /*a950*/  IMAD.MOV.U32 R4, RZ, RZ, 0x1 ;  /* 0x00000001ff047424 */ /* 0x000fe200078e00ff */
[----:B------:R-:W-:Y:S06]  /*a960*/  @P0 BRA `(.L_x_667) ;  /* 0x0000000000140947 */ /* 0x000fec0003800000 */
[----:B------:R-:W-:Y:S01]  /*a970*/  LOP3.LUT P1, RZ, R18, 0x1f, RZ, 0xc0, !PT ;  /* 0x0000001f12ff7812 */ /* 0x000fe2000782c0ff */
[----:B-1----:R-:W-:-:S04]  /*a980*/  IMAD.MOV.U32 R3, RZ, RZ, 0x8100 ;  /* 0x00008100ff037424 */ /* 0x002fc800078e00ff */
[----:B------:R2:W-:Y:S08]  /*a990*/  SYNCS.ARRIVE.TRANS64 RZ, [R6+URZ+0x31810], R3 ;  /* 0x0318100306ff79a7 */ /* 0x0005f0000800003f */
[----:B------:R-:W-:Y:S05]  /*a9a0*/  @!P1 BRA `(.L_x_667) ;  /* 0x0000000000049947 */ /* 0x000fea0003800000 */
[----:B------:R-:W-:Y:S01]  /*a9b0*/  BPT.TRAP 0x1 ;  /* 0x000000040000795c */ /* 0x000fe20000300000 */
.L_x_667:
[----:B------:R-:W3:Y:S01]  /*a9c0*/  LDC.64 R8, c[0x0][0x198] ;  /* 0x00006600ff087b82 */ /* 0x000ee20000000a00 */
        /* <DEDUP_REMOVED lines=8> */
[----:B-12---:R-:W-:Y:S01]  /*aa50*/  IMAD.MOV.U32 R3, RZ, RZ, 0x14000 ;  /* 0x00014000ff037424 */ /* 0x006fe200078e00ff */
        /* <DEDUP_REMOVED lines=11> */
[----:B---3--:R-:W-:Y:S01]  /*ab10*/  IMAD.MOV.U32 R5, RZ, RZ, R8 ;  /* 0x000000ffff057224 */ /* 0x008fe200078e0008 */
        /* <DEDUP_REMOVED lines=51> */
[----:B-1----:R-:W-:Y:S01]  /*ae50*/  UMOV UR16, 0x0 ;  /* 0x0000000000107882 */ /* 0x002fe20000000000 */
[----:B------:R-:W-:Y:S01]  /*ae60*/  UMOV UR17, 0x10000000 ;  /* 0x1000000000117882 */ /* 0x000fe20000000000 */
[----:B--2---:R-:W-:Y:S01]  /*ae70*/  ULEA UR40, UP0, UR10, UR22, 0x2 ;  /* 0x000000160a287291 */ /* 0x004fe2000f80103f */
[----:B------:R-:W-:Y:S01]  /*ae80*/  UMOV UR43, UR11 ;  /* 0x0000000b002b7c82 */ /* 0x000fe20008000000 */
[----:B------:R-:W-:-:S02]  /*ae90*/  UMOV UR44, UR12 ;  /* 0x0000000c002c7c82 */ /* 0x000fc40008000000 */
[----:B------:R-:W-:Y:S01]  /*aea0*/  ULEA.HI.X UR41, UR10, UR23, UR9, 0x2, UP0 ;  /* 0x000000170a297291 */ /* 0x000fe200080f1409 */
[----:B------:R-:W-:Y:S02]  /*aeb0*/  UMOV UR45, UR13 ;  /* 0x0000000d002d7c82 */ /* 0x000fe40008000000 */
[----:B------:R-:W-:Y:S01]  /*aec0*/  UMOV UR9, 0x10 ;  /* 0x0000001000097882 */ /* 0x000fe20000000000 */
[----:B---3--:R-:W-:Y:S01]  /*aed0*/  UIADD3 UR24, UR8, 0x2800, URZ ;  /* 0x0000280008187890 */ /* 0x008fe2000fffe03f */
[----:B------:R-:W-:Y:S01]  /*aee0*/  UMOV UR10, UR18 ;  /* 0x00000012000a7c82 */ /* 0x000fe20008000000 */
[----:B------:R-:W-:Y:S01]  /*aef0*/  UMOV UR26, 0x40 ;  /* 0x00000040001a7882 */ /* 0x000fe20000000000 */
[----:B------:R-:W-:Y:S02]  /*af00*/  UMOV UR27, UR11 ;  /* 0x0000000b001b7c82 */ /* 0x000fe40008000000 */
[----:B------:R1:W-:Y:S01]  /*af10*/  UBLKCP.S.G [UR48], [UR40], UR9 ;  /* 0x00000030280073ba */ /* 0x0003e20008000209 */
[----:B------:R2:W-:Y:S01]  /*af20*/  SYNCS.ARRIVE.TRANS64 RZ, [R6+URZ+0x31800], R3 ;  /* 0x0318000306ff79a7 */ /* 0x0005e2000800003f */
[----:B------:R-:W-:Y:S01]  /*af30*/  UMOV UR28, UR12 ;  /* 0x0000000c001c7c82 */ /* 0x000fe20008000000 */
[----:B----4-:R-:W-:Y:S01]  /*af40*/  UIADD3 UR56, UR8, 0x5000, URZ ;  /* 0x0000500008387890 */ /* 0x010fe2000fffe03f */
        /* <DEDUP_REMOVED lines=9> */
[----:B-1----:R-:W-:-:S02]  /*afe0*/  UIADD3 UR9, UR8, 0x31800, URZ ;  /* 0x0003180008097890 */ /* 0x002fc4000fffe03f */
        /* <DEDUP_REMOVED lines=11> */
[----:B-1----:R-:W-:Y:S01]  /*b0a0*/  UMOV UR10, 0xc0 ;  /* 0x000000c0000a7882 */ /* 0x002fe20000000000 */
[----:B------:R2:W-:Y:S01]  /*b0b0*/  UTMALDG.4D [UR40], [UR6], desc[UR16] ;  /* 0x00001028060075b4 */ /* 0x0005e20008019000 */
[----:B---3--:R-:W-:-:S02]  /*b0c0*/  UIADD3 UR24, UR8, 0xf000, URZ ;  /* 0x0000f00008187890 */ /* 0x008fc4000fffe03f */
[----:B------:R-:W-:Y:S01]  /*b0d0*/  UIADD3 UR8, UR8, 0x11800, URZ ;  /* 0x0001180008087890 */ /* 0x000fe2000fffe03f */
[----:B------:R-:W-:Y:S01]  /*b0e0*/  UMOV UR26, 0x80 ;  /* 0x00000080001a7882 */ /* 0x000fe20000000000 */
[----:B------:R2:W-:Y:S05]  /*b0f0*/  UTMALDG.4D [UR32], [UR6], desc[UR16] ;  /* 0x00001020060075b4 */ /* 0x0005ea0008019000 */
[----:B------:R2:W-:Y:S02]  /*b100*/  UTMALDG.4D [UR24], [UR6], desc[UR16] ;  /* 0x00001018060075b4 */ /* 0x0005e40008019000 */
[----:B------:R2:W-:Y:S02]  /*b110*/  UTMALDG.4D [UR8], [UR6], desc[UR16] ;  /* 0x00001008060075b4 */ /* 0x0005e40008019000 */
[----:B--2---:R-:W-:Y:S05]  /*b120*/  @P1 BRA `(.L_x_668) ;  /* 0x0000000800581947 */ /* 0x004fea0003800000 */
[----:B------:R-:W1:Y:S01]  /*b130*/  LDC.64 R12, c[0x0][0x730] ;  /* 0x0001cc00ff0c7b82 */ /* 0x000e620000000a00 */
[----:B------:R-:W-:Y:S01]  /*b140*/  ULDC.64 UR8, c[0x0][0x738] ;  /* 0x0001ce0000087ab9 */ /* 0x000fe20000000a00 */
[----:B------:R-:W-:Y:S01]  /*b150*/  LOP3.LUT R16, R18, 0x1f, RZ, 0xc0, !PT ;  /* 0x0000001f12107812 */ /* 0x000fe200078ec0ff */
[----:B------:R-:W-:Y:S02]  /*b160*/  UIMAD UR6, UR47, UR8, URZ ;  /* 0x000000082f0672a4 */ /* 0x000fe4000f8e023f */
[----:B------:R-:W-:Y:S02]  /*b170*/  UIMAD.WIDE.U32 UR4, UR21, UR8, UR38 ;  /* 0x00000008150472a5 */ /* 0x000fe4000f8e0026 */
[----:B------:R-:W-:Y:S01]  /*b180*/  UIMAD UR6, UR21, UR9, UR6 ;  /* 0x00000009150672a4 */ /* 0x000fe2000f8e0206 */
[----:B------:R-:W2:Y:S03]  /*b190*/  LDC.64 R14, c[0x0][0x728] ;  /* 0x0001ca00ff0e7b82 */ /* 0x000ea60000000a00 */
        /* <DEDUP_REMOVED lines=9> */
[----:B-1----:R-:W-:-:S04]  /*b230*/  IMAD.WIDE.U32 R2, R12, UR20, R2 ;  /* 0x000000140c027c25 */ /* 0x002fc8000f8e0002 */
        /* <DEDUP_REMOVED lines=8> */
[----:B--2---:R-:W-:Y:S01]  /*b2c0*/  LEA R14, P1, R2, R14, 0x2 ;  /* 0x0000000e020e7211 */ /* 0x004fe200078210ff */
        /* <DEDUP_REMOVED lines=8> */
.L_x_673:
[----:B------:R-:W-:-:S04]  /*b350*/  SHF.L.U32 R5, R13, 0x1f, RZ ;  /* 0x0000001f0d057819 */ /* 0x000fc800000006ff */
[----:B------:R-:W1:Y:S02]  /*b360*/  SYNCS.PHASECHK.TRANS64.TRYWAIT P1, [R6+URZ+0x31838], R5 ;  /* 0x03183805060075a7 */ /* 0x000e64000802017f */
[----:B-1----:R-:W-:Y:S05]  /*b370*/  @!P1 BRA `(.L_x_669) ;  /* 0x0000000c00d89947 */ /* 0x002fea0003800000 */
.L_x_682:
[----:B------:R-:W-:Y:S05]  /*b380*/  @P0 BRA `(.L_x_670) ;  /* 0x0000000000140947 */ /* 0x000fea0003800000 */
[----:B------:R-:W-:Y:S01]  /*b390*/  ISETP.NE.AND P1, PT, R16, RZ, PT ;  /* 0x000000ff1000720c */ /* 0x000fe20003f25270 */
[----:B-1----:R-:W-:-:S04]  /*b3a0*/  IMAD.MOV.U32 R5, RZ, RZ, 0x8100 ;  /* 0x00008100ff057424 */ /* 0x002fc800078e00ff */
[----:B------:R2:W-:Y:S08]  /*b3b0*/  SYNCS.ARRIVE.TRANS64 RZ, [R6+URZ+0x31830], R5 ;  /* 0x0318300506ff79a7 */ /* 0x0005f0000800003f */
[----:B------:R-:W-:Y:S05]  /*b3c0*/  @!P1 BRA `(.L_x_670) ;  /* 0x0000000000049947 */ /* 0x000fea0003800000 */
[----:B------:R-:W-:Y:S01]  /*b3d0*/  BPT.TRAP 0x1 ;  /* 0x000000040000795c */ /* 0x000fe20000300000 */
.L_x_670:
        /* <DEDUP_REMOVED lines=47> */
.L_x_684:
[----:B------:R-:W-:Y:S01]  /*b6d0*/  LOP3.LUT R13, R13, 0x1, RZ, 0x3c, !PT ;  /* 0x000000010d0d7812 */ /* 0x000fe200078e3cff */
[----:B------:R-:W-:Y:S06]  /*b6e0*/  @P2 BRA `(.L_x_672) ;  /* 0x0000000000142947 */ /* 0x000fec0003800000 */
[----:B------:R-:W-:Y:S01]  /*b6f0*/  ISETP.NE.AND P1, PT, R16, RZ, PT ;  /* 0x000000ff1000720c */ /* 0x000fe20003f25270 */
[----:B-1----:R-:W-:-:S04]  /*b700*/  IMAD.MOV.U32 R2, RZ, RZ, 0x8100 ;  /* 0x00008100ff027424 */ /* 0x002fc800078e00ff */
[----:B------:R2:W-:Y:S08]  /*b710*/  SYNCS.ARRIVE.TRANS64 RZ, [R20+URZ+0x31810], R2 ;  /* 0x0318100214ff79a7 */ /* 0x0005f0000800003f */
[----:B------:R-:W-:Y:S05]  /*b720*/  @!P1 BRA `(.L_x_672) ;  /* 0x0000000000049947 */ /* 0x000fea0003800000 */
[----:B------:R-:W-:Y:S01]  /*b730*/  BPT.TRAP 0x1 ;  /* 0x000000040000795c */ /* 0x000fe20000300000 */
.L_x_672:
[--C-:B-12---:R-:W-:Y:S01]  /*b740*/  IMAD R2, R12, 0x8000, R6.reuse ;  /* 0x000080000c027824 */ /* 0x106fe200078e0206 */
        /* <DEDUP_REMOVED lines=50> */
[----:B-1----:R-:W-:Y:S05]  /*ba70*/  @!P1 BRA `(.L_x_673) ;  /* 0xfffffff800349947 */ /* 0x002fea000383ffff */
[----:B------:R-:W-:-:S07]  /*ba80*/  VIADD R12, R12, 0x1 ;  /* 0x000000010c0c7836 */ /* 0x000fce0000000000 */
.L_x_668:
[----:B------:R-:W-:Y:S01]  /*ba90*/  SHF.L.U32 R16, R13, 0x1f, RZ ;  /* 0x0000001f0d107819 */ /* 0x000fe200000006ff */
[----:B------:R-:W1:Y:S01]  /*baa0*/  LDC.64 R10, c[0x0][0x730] ;  /* 0x0001cc00ff0a7b82 */ /* 0x000e620000000a00 */
[----:B------:R-:W-:Y:S02]  /*bab0*/  IMAD.U32 R14, RZ, RZ, UR38 ;  /* 0x00000026ff0e7e24 */ /* 0x000fe4000f8e00ff */
[----:B------:R-:W-:Y:S02]  /*bac0*/  IMAD.U32 R2, RZ, RZ, UR38 ;  /* 0x00000026ff027e24 */ /* 0x000fe4000f8e00ff */
[----:B------:R-:W-:Y:S02]  /*bad0*/  IMAD.MOV.U32 R2, RZ, RZ, R14 ;  /* 0x000000ffff027224 */ /* 0x000fe400078e000e */
[----:B------:R-:W-:Y:S01]  /*bae0*/  IMAD.U32 R3, RZ, RZ, UR39 ;  /* 0x00000027ff037e24 */ /* 0x000fe2000f8e00ff */
[----:B------:R-:W2:Y:S01]  /*baf0*/  SYNCS.PHASECHK.TRANS64.TRYWAIT P1, [R6+URZ+0x31838], R16 ;  /* 0x03183810060075a7 */ /* 0x000ea2000802017f */
[----:B------:R-:W-:Y:S01]  /*bb00*/  IMAD.U32 R15, RZ, RZ, UR39 ;  /* 0x00000027ff0f7e24 */ /* 0x000fe2000f8e00ff */
[----:B------:R-:W3:Y:S01]  /*bb10*/  LDC.64 R8, c[0x0][0x738] ;  /* 0x0001ce00ff087b82 */ /* 0x000ee20000000a00 */
[----:B-1----:R-:W-:-:S02]  /*bb20*/  IMAD R14, R21, R10, RZ ;  /* 0x0000000a150e7224 */ /* 0x002fc400078e02ff */
[----:B------:R-:W-:-:S04]  /*bb30*/  IMAD.WIDE.U32 R2, R10, UR20, R2 ;  /* 0x000000140a027c25 */ /* 0x000fc8000f8e0002 */
[----:B------:R-:W-:-:S04]  /*bb40*/  IMAD R11, R11, UR20, R14 ;  /* 0x000000140b0b7c24 */ /* 0x000fc8000f8e020e */
[----:B------:R-:W-:Y:S02]  /*bb50*/  IMAD.IADD R3, R11, 0x1, R3 ;  /* 0x000000010b037824 */ /* 0x000fe400078e0203 */
[C---:B---3--:R-:W-:Y:S02]  /*bb60*/  IMAD R10, R8.reuse, UR47, RZ ;  /* 0x0000002f080a7c24 */ /* 0x048fe4000f8e02ff */
[----:B------:R-:W-:-:S04]  /*bb70*/  IMAD.WIDE.U32 R2, R8, UR21, R2 ;  /* 0x0000001508027c25 */ /* 0x000fc8000f8e0002 */
[----:B------:R-:W-:Y:S01]  /*bb80*/  IMAD R9, R9, UR21, R10 ;  /* 0x0000001509097c24 */ /* 0x000fe2000f8e020a */
[----:B--2---:R-:W-:Y:S06]  /*bb90*/  @!P1 BRA `(.L_x_674) ;  /* 0x0000000400fc9947 */ /* 0x004fec0003800000 */
.L_x_685:
[----:B------:R-:W-:Y:S01]  /*bba0*/  IMAD.IADD R8, R9, 0x1, R3 ;  /* 0x0000000109087824 */ /* 0x000fe200078e0203 */
[----:B------:R-:W-:Y:S06]  /*bbb0*/  @P0 BRA `(.L_x_675) ;  /* 0x0000000000140947 */ /* 0x000fec0003800000 */
[----:B------:R-:W-:Y:S01]  /*bbc0*/  LOP3.LUT P0, RZ, R18, 0x1f, RZ, 0xc0, !PT ;  /* 0x0000001f12ff7812 */ /* 0x000fe2000780c0ff */
[----:B------:R-:W-:-:S04]  /*bbd0*/  IMAD.MOV.U32 R9, RZ, RZ, 0x8100 ;  /* 0x00008100ff097424 */ /* 0x000fc800078e00ff */
[----:B------:R2:W-:Y:S08]  /*bbe0*/  SYNCS.ARRIVE.TRANS64 RZ, [R6+URZ+0x31830], R9 ;  /* 0x0318300906ff79a7 */ /* 0x0005f0000800003f */
[----:B------:R-:W-:Y:S05]  /*bbf0*/  @!P0 BRA `(.L_x_675) ;  /* 0x0000000000048947 */ /* 0x000fea0003800000 */
[----:B------:R-:W-:Y:S01]  /*bc00*/  BPT.TRAP 0x1 ;  /* 0x000000040000795c */ /* 0x000fe20000300000 */
.L_x_675:
        /* <DEDUP_REMOVED lines=52> */
[----:B----4-:R-:W-:Y:S01]  /*bf50*/  NOP ;  /* 0x0000000000007918 */ /* 0x010fe20000000000 */
.L_x_661:
[----:B------:R-:W-:Y:S05]  /*bf60*/  WARPSYNC.ALL ;  /* 0x0000000000007948 */ /* 0x000fea0003800000 */
[----:B------:R-:W-:-:S13]  /*bf70*/  ELECT P0, URZ, PT ;  /* 0x00000000003f782f */ /* 0x000fda0003800000 */
[----:B------:R-:W-:Y:S05]  /*bf80*/  @!P0 BRA `(.L_x_627) ;  /* 0x00000000007c8947 */ /* 0x000fea0003800000 */
[----:B------:R-:W4:Y:S02]  /*bf90*/  LDL R0, [R1] ;  /* 0x0000000001007983 */ /* 0x000f240000100800 */
[----:B----4-:R-:W-:-:S13]  /*bfa0*/  R2UR UR4, R0 ;  /* 0x00000000000472ca */ /* 0x010fda00000e0000 */
[----:B------:R-:W-:-:S06]  /*bfb0*/  ULOP3.LUT UR4, UR4, 0x2, URZ, 0xfc, !UPT ;  /* 0x0000000204047892 */ /* 0x000fcc000f8efc3f */
[----:B------:R-:W-:-:S05]  /*bfc0*/  IMAD.U32 R0, RZ, RZ, UR4 ;  /* 0x00000004ff007e24 */ /* 0x000fca000f8e00ff */
[----:B------:R-:W-:-:S13]  /*bfd0*/  ISETP.NE.AND P1, PT, R0, 0x3, PT ;  /* 0x000000030000780c */ /* 0x000fda0003f25270 */
[----:B------:R-:W-:Y:S05]  /*bfe0*/  @!P1 BRA `(.L_x_676) ;  /* 0x0000000000049947 */ /* 0x000fea0003800000 */
[----:B---3--:R-:W-:Y:S01]  /*bff0*/  BPT.TRAP 0x1 ;  /* 0x000000040000795c */ /* 0x008fe20000300000 */
.L_x_676:
        /* <DEDUP_REMOVED lines=8> */
.L_x_686:
        /* <DEDUP_REMOVED lines=9> */
.L_x_687:
[----:B------:R-:W-:Y:S05]  /*c110*/  @!P1 BRA `(.L_x_679) ;  /* 0x0000000000049947 */ /* 0x000fea0003800000 */
[----:B---3--:R-:W-:Y:S01]  /*c120*/  BPT.TRAP 0x1 ;  /* 0x000000040000795c */ /* 0x008fe20000300000 */
.L_x_679:
[----:B------:R-:W-:-:S07]  /*c130*/  SHF.L.U32 R13, R13, 0x1f, RZ ;  /* 0x0000001f0d0d7819 */ /* 0x000fce00000006ff */
.L_x_680:
[----:B------:R1:W1:Y:S02]  /*c140*/  SYNCS.PHASECHK.TRANS64.TRYWAIT P0, [R2+URZ+0x31838], R13 ;  /* 0x0318380d020075a7 */ /* 0x000264000800017f */
[----:B-1----:R-:W-:Y:S05]  /*c150*/  @!P0 NANOSLEEP.SYNCS 0x989680 ;  /* 0x009896800000895d */ /* 0x002fea0003900000 */
[----:B------:R-:W1:Y:S02]  /*c160*/  @!P0 SYNCS.PHASECHK.TRANS64 P0, [R2+URZ+0x31838], R13 ;  /* 0x0318380d020085a7 */ /* 0x000e64000800007f */
[----:B-1----:R-:W-:Y:S05]  /*c170*/  @!P0 BRA `(.L_x_680) ;  /* 0xfffffffc00f08947 */ /* 0x002fea000383ffff */
.L_x_627:
[----:B---3--:R-:W-:Y:S05]  /*c180*/  BSYNC B0 ;  /* 0x0000000000007941 */ /* 0x008fea0003800000 */
.L_x_621:
[----:B------:R-:W-:Y:S05]  /*c190*/  EXIT ;  /* 0x000000000000794d */ /* 0x000fea0003800000 */
.L_x_634:
[----:B-1----:R1:W2:Y:S02]  /*c1a0*/  SYNCS.PHASECHK.TRANS64.TRYWAIT P0, [R17+URZ+0x31800], R14 ;  /* 0x0318000e110075a7 */ /* 0x0022a4000800017f */
[----:B--2---:R-:W-:Y:S05]  /*c1b0*/  @!P0 NANOSLEEP.SYNCS 0x989680 ;  /* 0x009896800000895d */ /* 0x004fea0003900000 */
[----:B------:R-:W2:Y:S02]  /*c1c0*/  @!P0 SYNCS.PHASECHK.TRANS64 P0, [R17+URZ+0x31800], R14 ;  /* 0x0318000e110085a7 */ /* 0x000ea4000800007f */
[----:B--2---:R-:W-:Y:S05]  /*c1d0*/  @!P0 BRA `(.L_x_634) ;  /* 0xfffffffc00f08947 */ /* 0x004fea000383ffff */
[----:B------:R-:W-:Y:S05]  /*c1e0*/  BRA `(.L_x_633) ;  /* 0xffffff5000187947 */ /* 0x000fea000383ffff */
.L_x_638:
[----:B--2---:R2:W3:Y:S02]  /*c1f0*/  SYNCS.PHASECHK.TRANS64.TRYWAIT P0, [R16+URZ+0x31810], R9 ;  /* 0x03181009100075a7 */ /* 0x0044e4000800017f */
[----:B---3--:R-:W-:Y:S05]  /*c200*/  @!P0 NANOSLEEP.SYNCS 0x989680 ;  /* 0x009896800000895d */ /* 0x008fea0003900000 */
[----:B------:R-:W3:Y:S02]  /*c210*/  @!P0 SYNCS.PHASECHK.TRANS64 P0, [R16+URZ+0x31810], R9 ;  /* 0x03181009100085a7 */ /* 0x000ee4000800007f */
[----:B---3--:R-:W-:Y:S05]  /*c220*/  @!P0 BRA `(.L_x_638) ;  /* 0xfffffffc00f08947 */ /* 0x008fea000383ffff */
[----:B------:R-:W-:Y:S05]  /*c230*/  BRA `(.L_x_637) ;  /* 0xffffff5800a87947 */ /* 0x000fea000383ffff */
.L_x_642:
[----:B----4-:R4:W1:Y:S02]  /*c240*/  SYNCS.PHASECHK.TRANS64.TRYWAIT P0, [R17+URZ+0x31830], R10 ;  /* 0x0318300a110075a7 */ /* 0x010864000800017f */
[----:B-1----:R-:W-:Y:S05]  /*c250*/  @!P0 NANOSLEEP.SYNCS 0x989680 ;  /* 0x009896800000895d */ /* 0x002fea0003900000 */
[----:B------:R-:W1:Y:S02]  /*c260*/  @!P0 SYNCS.PHASECHK.TRANS64 P0, [R17+URZ+0x31830], R10 ;  /* 0x0318300a110085a7 */ /* 0x000e64000800007f */
[----:B-1----:R-:W-:Y:S05]  /*c270*/  @!P0 BRA `(.L_x_642) ;  /* 0xfffffffc00f08947 */ /* 0x002fea000383ffff */
[----:B------:R-:W-:Y:S05]  /*c280*/  BRA `(.L_x_641) ;  /* 0xffffff7400b47947 */ /* 0x000fea000383ffff */
.L_x_666:
[----:B-1----:R1:W2:Y:S02]  /*c290*/  SYNCS.PHASECHK.TRANS64.TRYWAIT P1, [R6+URZ+0x31820], R3 ;  /* 0x03182003060075a7 */ /* 0x0022a4000802017f */
[----:B--2---:R-:W-:Y:S05]  /*c2a0*/  @!P1 NANOSLEEP.SYNCS 0x989680 ;  /* 0x009896800000995d */ /* 0x004fea0003900000 */
[----:B------:R-:W2:Y:S02]  /*c2b0*/  @!P1 SYNCS.PHASECHK.TRANS64 P1, [R6+URZ+0x31820], R3 ;  /* 0x03182003060095a7 */ /* 0x000ea4000802007f */
[----:B--2---:R-:W-:Y:S05]  /*c2c0*/  @!P1 BRA `(.L_x_666) ;  /* 0xfffffffc00f09947 */ /* 0x004fea000383ffff */
[----:B------:R-:W-:Y:S05]  /*c2d0*/  BRA `(.L_x_681) ;  /* 0xffffffe400987947 */ /* 0x000fea000383ffff */
.L_x_669:
[----:B-1----:R1:W2:Y:S02]  /*c2e0*/  SYNCS.PHASECHK.TRANS64.TRYWAIT P1, [R6+URZ+0x31838], R5 ;  /* 0x03183805060075a7 */ /* 0x0022a4000802017f */
[----:B--2---:R-:W-:Y:S05]  /*c2f0*/  @!P1 NANOSLEEP.SYNCS 0x989680 ;  /* 0x009896800000995d */ /* 0x004fea0003900000 */
[----:B------:R-:W2:Y:S02]  /*c300*/  @!P1 SYNCS.PHASECHK.TRANS64 P1, [R6+URZ+0x31838], R5 ;  /* 0x03183805060095a7 */ /* 0x000ea4000802007f */
[----:B--2---:R-:W-:Y:S05]  /*c310*/  @!P1 BRA `(.L_x_669) ;  /* 0xfffffffc00f09947 */ /* 0x004fea000383ffff */
[----:B------:R-:W-:Y:S05]  /*c320*/  BRA `(.L_x_682) ;  /* 0xfffffff000147947 */ /* 0x000fea000383ffff */
.L_x_671:
[----:B------:R-:W-:-:S07]  /*c330*/  SHF.L.U32 R2, R4, 0x1f, RZ ;  /* 0x0000001f04027819 */ /* 0x000fce00000006ff */
.L_x_683:
[----:B-1----:R1:W2:Y:S02]  /*c340*/  SYNCS.PHASECHK.TRANS64.TRYWAIT P1, [R20+URZ+0x31820], R2 ;  /* 0x03182002140075a7 */ /* 0x0022a4000802017f */
[----:B--2---:R-:W-:Y:S05]  /*c350*/  @!P1 NANOSLEEP.SYNCS 0x989680 ;  /* 0x009896800000995d */ /* 0x004fea0003900000 */
[----:B------:R-:W2:Y:S02]  /*c360*/  @!P1 SYNCS.PHASECHK.TRANS64 P1, [R20+URZ+0x31820], R2 ;  /* 0x03182002140095a7 */ /* 0x000ea4000802007f */
[----:B--2---:R-:W-:Y:S05]  /*c370*/  @!P1 BRA `(.L_x_683) ;  /* 0xfffffffc00f09947 */ /* 0x004fea000383ffff */
[----:B------:R-:W-:Y:S05]  /*c380*/  BRA `(.L_x_684) ;  /* 0xfffffff000d07947 */ /* 0x000fea000383ffff */
.L_x_674:
[----:B-1----:R1:W2:Y:S02]  /*c390*/  SYNCS.PHASECHK.TRANS64.TRYWAIT P1, [R6+URZ+0x31838], R16 ;  /* 0x03183810060075a7 */ /* 0x0022a4000802017f */
[----:B--2---:R-:W-:Y:S05]  /*c3a0*/  @!P1 NANOSLEEP.SYNCS 0x989680 ;  /* 0x009896800000995d */ /* 0x004fea0003900000 */
[----:B------:R-:W2:Y:S02]  /*c3b0*/  @!P1 SYNCS.PHASECHK.TRANS64 P1, [R6+URZ+0x31838], R16 ;  /* 0x03183810060095a7 */ /* 0x000ea4000802007f */
[----:B--2---:R-:W-:Y:S05]  /*c3c0*/  @!P1 BRA `(.L_x_674) ;  /* 0xfffffffc00f09947 */ /* 0x004fea000383ffff */
[----:B------:R-:W-:Y:S05]  /*c3d0*/  BRA `(.L_x_685) ;  /* 0xfffffff400f07947 */ /* 0x000fea000383ffff */
.L_x_677:
[----:B----4-:R4:W1:Y:S02]  /*c3e0*/  SYNCS.PHASECHK.TRANS64.TRYWAIT P0, [R5+URZ], R0 ;  /* 0x00000000050075a7 */ /* 0x010864000800017f */
[----:B-1----:R-:W-:Y:S05]  /*c3f0*/  @!P0 NANOSLEEP.SYNCS 0x989680 ;  /* 0x009896800000895d */ /* 0x002fea0003900000 */
[----:B------:R-:W1:Y:S02]  /*c400*/  @!P0 SYNCS.PHASECHK.TRANS64 P0, [R5+URZ], R0 ;  /* 0x00000000050085a7 */ /* 0x000e64000800007f */
[----:B-1----:R-:W-:Y:S05]  /*c410*/  @!P0 BRA `(.L_x_677) ;  /* 0xfffffffc00f08947 */ /* 0x002fea000383ffff */
[----:B------:R-:W-:Y:S05]  /*c420*/  BRA `(.L_x_686) ;  /* 0xfffffffc00147947 */ /* 0x000fea000383ffff */
.L_x_678:
[----:B----4-:R4:W1:Y:S02]  /*c430*/  SYNCS.PHASECHK.TRANS64.TRYWAIT P0, [R3+URZ], R0 ;  /* 0x00000000030075a7 */ /* 0x010864000800017f */
[----:B-1----:R-:W-:Y:S05]  /*c440*/  @!P0 NANOSLEEP.SYNCS 0x989680 ;  /* 0x009896800000895d */ /* 0x002fea0003900000 */
[----:B------:R-:W1:Y:S02]  /*c450*/  @!P0 SYNCS.PHASECHK.TRANS64 P0, [R3+URZ], R0 ;  /* 0x00000000030085a7 */ /* 0x000e64000800007f */
[----:B-1----:R-:W-:Y:S05]  /*c460*/  @!P0 BRA `(.L_x_678) ;  /* 0xfffffffc00f08947 */ /* 0x002fea000383ffff */
[----:B------:R-:W-:Y:S05]  /*c470*/  BRA `(.L_x_687) ;  /* 0xfffffffc00247947 */ /* 0x000fea000383ffff */
.L_x_688:
        /* <DEDUP_REMOVED lines=16> */
.L_x_2204:


//--------------------- .text._ZN7cutlass13device_kernelIN5flash11enable_sm90INS1_16FlashAttnBwdSm90INS1_25CollectiveMainloopBwdSm90ILi2ELi1ELi1EN4cute5tupleIJNS5_1CILi1EEES8_S8_EEENS6_IJNS7_ILi64EEENS7_ILi80EEENS7_ILi256EEEEEENS_6half_tEfNS_4arch4Sm90ELb1ELb0ELb1ELb0ELb0ELb0ELb1ELb1ELi2ELi1ELi1ELi1ELb0EEENS1_21CollectiveEpilogueBwdISD_SE_SG_Li256ELb0ELb1ELi2EEENS1_25SingleTileBwdLPTSchedulerILb0ELi80ELb0EEEEEEEEEvNT_6ParamsE --------------------------
	.section	.text._ZN7cutlass13device_kernelIN5flash11enable_sm90INS1_16FlashAttnBwdSm90INS1_25CollectiveMainloopBwdSm90ILi2ELi1ELi1EN4cute5tupleIJNS5_1CILi1EEES8_S8_EEENS6_IJNS7_ILi64EEENS7_ILi80EEENS7_ILi256EEEEEENS_6half_tEfNS_4arch4Sm90ELb1ELb0ELb1ELb0ELb0ELb0ELb1ELb1ELi2ELi1ELi1ELi1ELb0EEENS1_21CollectiveEpilogueBwdISD_SE_SG_Li256ELb0ELb1ELi2EEENS1_25SingleTileBwdLPTSchedulerILb0ELi80ELb0EEEEEEEEEvNT_6ParamsE,"ax",@progbits
	.align	128
.text._ZN7cutlass13device_kernelIN5flash11enable_sm90INS1_16FlashAttnBwdSm90INS1_25CollectiveMainloopBwdSm90ILi2ELi1ELi1EN4cute5tupleIJNS5_1CILi1EEES8_S8_EEENS6_IJNS7_ILi64EEENS7_ILi80EEENS7_ILi256EEEEEENS_6half_tEfNS_4arch4Sm90ELb1ELb0ELb1ELb0ELb0ELb0ELb1ELb1ELi2ELi1ELi1ELi1ELb0EEENS1_21CollectiveEpilogueBwdISD_SE_SG_Li256ELb0ELb1ELi2EEENS1_25SingleTileBwdLPTSchedulerILb0ELi80ELb0EEEEEEEEEvNT_6ParamsE:
        .type           _ZN7cutlass13device_kernelIN5flash11enable_sm90INS1_16FlashAttnBwdSm90INS1_25CollectiveMainloopBwdSm90ILi2ELi1ELi1EN4cute5tupleIJNS5_1CILi1EEES8_S8_EEENS6_IJNS7_ILi64EEENS7_ILi80EEENS7_ILi256EEEEEENS_6half_tEfNS_4arch4Sm90ELb1ELb0ELb1ELb0ELb0ELb0ELb1ELb1ELi2ELi1ELi1ELi1ELb0EEENS1_21CollectiveEpilogueBwdISD_SE_SG_Li256ELb0ELb1ELi2EEENS1_25SingleTileBwdLPTSchedulerILb0ELi80ELb0EEEEEEEEEvNT_6ParamsE,@function
        .size           _ZN7cutlass13device_kernelIN5flash11enable_sm90INS1_16FlashAttnBwdSm90INS1_25CollectiveMainloopBwdSm90ILi2ELi1ELi1EN4cute5tupleIJNS5_1CILi1EEES8_S8_EEENS6_IJNS7_ILi64EEENS7_ILi80EEENS7_ILi256EEEEEENS_6half_tEfNS_4arch4Sm90ELb1ELb0ELb1ELb0ELb0ELb0ELb1ELb1ELi2ELi1ELi1ELi1ELb0EEENS1_21CollectiveEpilogueBwdISD_SE_SG_Li256ELb0ELb1ELi2EEENS1_25SingleTileBwdLPTSchedulerILb0ELi80ELb0EEEEEEEEEvNT_6ParamsE,(.L_x_2205 - _ZN7cutlass13device_kernelIN5flash11enable_sm90INS1_16FlashAttnBwdSm90INS1_25CollectiveMainloopBwdSm90ILi2ELi1ELi1EN4cute5tupleIJNS5_1CILi1EEES8_S8_EEENS6_IJNS7_ILi64EEENS7_ILi80EEENS7_ILi256EEEEEENS_6half_tEfNS_4arch4Sm90ELb1ELb0ELb1ELb0ELb0ELb0ELb1ELb1ELi2ELi1ELi1ELi1ELb0EEENS1_21CollectiveEpilogueBwdISD_SE_SG_Li256ELb0ELb1ELi2EEENS1_25SingleTileBwdLPTSchedulerILb0ELi80ELb0EEEEEEEEEvNT_6ParamsE)
        .other          _ZN7cutlass13device_kernelIN5flash11enable_sm90INS1_16FlashAttnBwdSm90INS1_25CollectiveMainloopBwdSm90ILi2ELi1ELi1EN4cute5tupleIJNS5_1CILi1EEES8_S8_EEENS6_IJNS7_ILi64EEENS7_ILi80EEENS7_ILi256EEEEEENS_6half_tEfNS_4arch4Sm90ELb1ELb0ELb1ELb0ELb0ELb0ELb1ELb1ELi2ELi1ELi1ELi1ELb0EEENS1_21CollectiveEpilogueBwdISD_SE_SG_Li256ELb0ELb1ELi2EEENS1_25SingleTileBwdLPTSchedulerILb0ELi80ELb0EEEEEEEEEvNT_6ParamsE,@"STO_CUDA_ENTRY STV_DEFAULT"
_ZN7cutlass13device_kernelIN5flash11enable_sm90INS1_16FlashAttnBwdSm90INS1_25CollectiveMainloopBwdSm90ILi2ELi1ELi1EN4cute5tupleIJNS5_1CILi1EEES8_S8_EEENS6_IJNS7_ILi64EEENS7_ILi80EEENS7_ILi256EEEEEENS_6half_tEfNS_4arch4Sm90ELb1ELb0ELb1ELb0ELb0ELb0ELb1ELb1ELi2ELi1ELi1ELi1ELb0EEENS1_21CollectiveEpilogueBwdISD_SE_SG_Li256ELb0ELb1ELi2EEENS1_25SingleTileBwdLPTSchedulerILb0ELi80ELb0EEEEEEEEEvNT_6ParamsE:
        /* <DEDUP_REMOVED lines=29> */
.L_x_690:
[----:B------:R-:W-:Y:S05]  /*01d0*/  BSYNC B0 ;  /* 0x0000000000007941 */ /* 0x000fea0003800000 */
.L_x_689:
        /* <DEDUP_REMOVED lines=34> */
.L_x_691:
        /* <DEDUP_REMOVED lines=20> */
.L_x_692:
[----:B-1----:R-:W-:Y:S01]  /*0540*/  ISETP.NE.AND P0, PT, R0, RZ, PT ;  /* 0x000000ff0000720c */ /* 0x002fe20003f05270 */
[----:B------:R-:W-:Y:S01]  /*0550*/  IMAD.MOV.U32 R0, RZ, RZ, 0x1 ;  /* 0x00000001ff007424 */ /* 0x000fe200078e00ff */
[----:B------:R-:W-:Y:S01]  /*0560*/  NOP ;  /* 0x0000000000007918 */ /* 0x000fe20000000000 */
[----:B------:R-:W-:-:S03]  /*0570*/  LOP3.LUT R21, R4, 0x7f, RZ, 0xc0, !PT ;  /* 0x0000007f04157812 */ /* 0x000fc600078ec0ff */
[----:B------:R-:W-:Y:S01]  /*0580*/  SEL R0, R0, 0x2, !P0 ;  /* 0x0000000200007807 */ /* 0x000fe20004000000 */
[----:B--23--:R-:W-:Y:S06]  /*0590*/  BAR.SYNC.DEFER_BLOCKING 0x0 ;  /* 0x0000000000007b1d */ /* 0x00cfec0000010000 */
[----:B------:R-:W-:Y:S05]  /*05a0*/  @!P0 BRA `(.L_x_693) ;  /* 0x000000d000488947 */ /* 0x000fea0003800000 */
.L_x_694:
[----:B------:R-:W-:-:S08]  /*05b0*/  NOP ;  /* 0x0000000000007918 */ /* 0x000fd00000000000 */
[----:B------:R-:W1:Y:S02]  /*05c0*/  USETMAXREG.TRY_ALLOC.CTAPOOL UP0, 0xf0 ;  /* 0x000000f0000079c8 */ /* 0x000e640008000600 */
[----:B-1----:R-:W-:-:S13]  /*05d0*/  PLOP3.LUT P0, PT, PT, PT, UP0, 0x80, 0x0 ;  /* 0x000000000000781c */ /* 0x002fda0003f0f008 */
[----:B------:R-:W-:Y:S05]  /*05e0*/  @!P0 BRA `(.L_x_694) ;  /* 0xfffffffc00f08947 */ /* 0x000fea000383ffff */
[----:B------:R-:W1:Y:S01]  /*05f0*/  S2UR UR7, SR_CTAID.X ;  /* 0x00000000000779c3 */ /* 0x000e620000002500 */
[----:B------:R-:W-:Y:S02]  /*0600*/  ULDC UR8, c[0x0][0xb50] ;  /* 0x0002d40000087ab9 */ /* 0x000fe40000000800 */
[----:B------:R-:W-:-:S05]  /*0610*/  UISETP.NE.AND UP0, UPT, UR8, 0x1, UPT ;  /* 0x000000010800788c */ /* 0x000fca000bf05270 */
[----:B------:R-:W2:Y:S06]  /*0620*/  LDC R2, c[0x0][0xb68] ;  /* 0x0002da00ff027b82 */ /* 0x000eac0000000800 */
[----:B------:R-:W-:Y:S01]  /*0630*/  @UP0 ULDC UR4, c[0x0][0xb54] ;  /* 0x0002d50000040ab9 */ /* 0x000fe20000000800 */
[----:B------:R-:W-:Y:S01]  /*0640*/  @UP0 ULDC UR9, c[0x0][0xb58] ;  /* 0x0002d60000090ab9 */ /* 0x000fe20000000800 */
[----:B-1----:R-:W-:Y:S02]  /*0650*/  UIMAD.WIDE.U32 UR4, UR7, UR4, URZ ;  /* 0x00000004070472a5 */ /* 0x002fe4000f8e003f */
[----:B------:R-:W-:-:S02]  /*0660*/  UMOV UR6, UR7 ;  /* 0x0000000700067c82 */ /* 0x000fc40008000000 */
[----:B------:R-:W-:-:S04]  /*0670*/  @UP0 USHF.R.U32.HI UR6, URZ, UR9, UR5 ;  /* 0x000000093f060299 */ /* 0x000fc80008011605 */
[----:B------:R-:W-:Y:S02]  /*0680*/  UIADD3 UR4, -UR6, URZ, URZ ;  /* 0x0000003f06047290 */ /* 0x000fe4000fffe13f */
[----:B--2---:R-:W-:Y:S02]  /*0690*/  ISETP.LE.AND P0, PT, R2, UR6, PT ;  /* 0x0000000602007c0c */ /* 0x004fe4000bf03270 */
[----:B------:R-:W-:-:S11]  /*06a0*/  UIMAD UR10, UR8, UR4, UR7 ;  /* 0x00000004080a72a4 */ /* 0x000fd6000f8e0207 */
[----:B------:R-:W-:Y:S05]  /*06b0*/  @!P0 BRA `(.L_x_695) ;  /* 0x0000000000208947 */ /* 0x000fea0003800000 */
[----:B------:R-:W-:Y:S01]  /*06c0*/  ULDC UR7, c[0x0][0xb5c] ;  /* 0x0002d70000077ab9 */ /* 0x000fe20000000800 */
[----:B------:R-:W-:Y:S01]  /*06d0*/  UMOV UR45, UR10 ;  /* 0x0000000a002d7c82 */ /* 0x000fe20008000000 */
[----:B------:R-:W-:-:S11]  /*06e0*/  UISETP.NE.AND UP0, UPT, UR7, 0x1, UPT ;  /* 0x000000010700788c */ /* 0x000fd6000bf05270 */
[----:B------:R-:W-:Y:S02]  /*06f0*/  @UP0 ULDC.64 UR8, c[0x0][0xb60] ;  /* 0x0002d80000080ab9 */ /* 0x000fe40000000a00 */
[----:B------:R-:W-:-:S04]  /*0700*/  UIMAD.WIDE.U32 UR4, UR10, UR8, URZ ;  /* 0x000000080a0472a5 */ /* 0x000fc8000f8e003f */
[----:B------:R-:W-:-:S04]  /*0710*/  @UP0 USHF.R.U32.HI UR45, URZ, UR9, UR5 ;  /* 0x000000093f2d0299 */ /* 0x000fc80008011605 */
[----:B------:R-:W-:Y:S01]  /*0720*/  UIMAD UR4, UR45, UR7, URZ ;  /* 0x000000072d0472a4 */ /* 0x000fe2000f8e023f */
[----:B------:R-:W-:Y:S11]  /*0730*/  BRA `(.L_x_696) ;  /* 0x00000000001c7947 */ /* 0x000ff60003800000 */
.L_x_695:
[----:B------:R-:W-:Y:S01]  /*0740*/  ULDC UR7, c[0x0][0xb44] ;  /* 0x0002d10000077ab9 */ /* 0x000fe20000000800 */
[----:B------:R-:W-:Y:S01]  /*0750*/  UMOV UR45, UR10 ;  /* 0x0000000a002d7c82 */ /* 0x000fe20008000000 */
[----:B------:R-:W-:-:S11]  /*0760*/  UISETP.NE.AND UP0, UPT, UR7, 0x1, UPT ;  /* 0x000000010700788c */ /* 0x000fd6000bf05270 */
[----:B------:R-:W-:Y:S02]  /*0770*/  @UP0 ULDC.64 UR8, c[0x0][0xb48] ;  /* 0x0002d20000080ab9 */ /* 0x000fe40000000a00 */
[----:B------:R-:W-:-:S04]  /*0780*/  UIMAD.WIDE.U32 UR4, UR10, UR8, URZ ;  /* 0x000000080a0472a5 */ /* 0x000fc8000f8e003f */
[----:B------:R-:W-:-:S04]  /*0790*/  @UP0 USHF.R.U32.HI UR45, URZ, UR9, UR5 ;  /* 0x000000093f2d0299 */ /* 0x000fc80008011605 */
[----:B------:R-:W-:-:S12]  /*07a0*/  UIMAD UR4, UR45, UR7, URZ ;  /* 0x000000072d0472a4 */ /* 0x000fd8000f8e023f */
.L_x_696:
[----:B------:R-:W-:Y:S01]  /*07b0*/  ULDC UR43, c[0x0][0xb38] ;  /* 0x0002ce00002b7ab9 */ /* 0x000fe20000000800 */
[----:B------:R-:W-:Y:S02]  /*07c0*/  UIADD3 UR4, UR10, -UR4, URZ ;  /* 0x800000040a047290 */ /* 0x000fe4000fffe03f */
[----:B------:R-:W-:Y:S01]  /*07d0*/  UISETP.NE.AND UP0, UPT, UR43, 0x1, UPT ;  /* 0x000000012b00788c */ /* 0x000fe2000bf05270 */
[----:B------:R-:W-:Y:S02]  /*07e0*/  ULDC UR5, c[0x0][0xb44] ;  /* 0x0002d10000057ab9 */ /* 0x000fe40000000800 */
[----:B------:R-:W-:-:S08]  /*07f0*/  UIMAD UR6, UR6, UR5, UR4 ;  /* 0x00000005060672a4 */ /* 0x000fd0000f8e0204 */
[----:B------:R-:W-:Y:S01]  /*0800*/  @UP0 ULDC UR4, c[0x0][0xb3c] ;  /* 0x0002cf0000040ab9 */ /* 0x000fe20000000800 */
[----:B------:R-:W-:Y:S01]  /*0810*/  @UP0 ULDC UR7, c[0x0][0xb40] ;  /* 0x0002d00000070ab9 */ /* 0x000fe20000000800 */
[----:B------:R-:W-:Y:S02]  /*0820*/  UIMAD.WIDE.U32 UR4, UR6, UR4, URZ ;  /* 0x00000004060472a5 */ /* 0x000fe4000f8e003f */
[----:B------:R-:W-:Y:S02]  /*0830*/  UMOV UR44, UR6 ;  /* 0x00000006002c7c82 */ /* 0x000fe40008000000 */
[----:B------:R-:W-:-:S04]  /*0840*/  @UP0 USHF.R.U32.HI UR44, URZ, UR7, UR5 ;  /* 0x000000073f2c0299 */ /* 0x000fc80008011605 */
[----:B------:R-:W-:Y:S02]  /*0850*/  UIADD3 UR4, -UR44, URZ, URZ ;  /* 0x0000003f2c047290 */ /* 0x000fe4000fffe13f */
[----:B------:R-:W-:Y:S02]  /*0860*/  ISETP.LE.AND P0, PT, RZ, UR44, PT ;  /* 0x0000002cff007c0c */ /* 0x000fe4000bf03270 */
[----:B------:R-:W-:-:S11]  /*0870*/  UIMAD UR43, UR43, UR4, UR6 ;  /* 0x000000042b2b72a4 */ /* 0x000fd6000f8e0206 */
[----:B------:R-:W-:Y:S05]  /*0880*/  @!P0 EXIT ;  /* 0x000000000000894d */ /* 0x000fea0003800000 */
[----:B------:R-:W-:Y:S01]  /*0890*/  ULDC UR8, c[0x0][0x280] ;  /* 0x0000a00000087ab9 */ /* 0x000fe20000000800 */
[----:B------:R-:W-:Y:S01]  /*08a0*/  ULDC UR9, c[0x0][0x290] ;  /* 0x0000a40000097ab9 */ /* 0x000fe20000000800 */
[----:B------:R-:W-:Y:S01]  /*08b0*/  UIMAD UR4, UR45, 0x50, UR8 ;  /* 0x000000502d0478a4 */ /* 0x000fe2000f8e0208 */
[----:B------:R-:W-:Y:S01]  /*08c0*/  PLOP3.LUT P0, PT, PT, PT, PT, 0x80, 0x0 ;  /* 0x000000000000781c */ /* 0x000fe20003f0f070 */
[----:B------:R-:W-:Y:S01]  /*08d0*/  ULDC UR6, c[0x0][0x74c] ;  /* 0x0001d30000067ab9 */ /* 0x000fe20000000800 */
[----:B------:R-:W-:Y:S01]  /*08e0*/  ULDC.64 UR46, c[0x0][0x208] ;  /* 0x00008200002e7ab9 */ /* 0x000fe20000000a00 */
[----:B------:R-:W-:Y:S01]  /*08f0*/  UIADD3 UR6, -UR6, UR4, -UR9 ;  /* 0x0000000406067290 */ /* 0x000fe2000fffe909 */
[----:B------:R-:W-:Y:S01]  /*0900*/  CS2R R134, SRZ ;  /* 0x0000000000867805 */ /* 0x000fe2000001ff00 */
[----:B------:R-:W-:Y:S01]  /*0910*/  UIADD3 UR4, UR8, 0x3f, URZ ;  /* 0x0000003f08047890 */ /* 0x000fe2000fffe03f */
[----:B------:R-:W-:Y:S01]  /*0920*/  CS2R R132, SRZ ;  /* 0x0000000000847805 */ /* 0x000fe2000001ff00 */
[----:B------:R-:W-:Y:S01]  /*0930*/  USHF.R.S32.HI UR7, URZ, 0x1f, UR6 ;  /* 0x0000001f3f077899 */ /* 0x000fe20008011406 */
[----:B------:R-:W-:Y:S01]  /*0940*/  CS2R R130, SRZ ;  /* 0x0000000000827805 */ /* 0x000fe2000001ff00 */
[----:B------:R-:W-:Y:S01]  /*0950*/  USHF.R.S32.HI UR5, URZ, 0x1f, UR4 ;  /* 0x0000001f3f057899 */ /* 0x000fe20008011404 */
[----:B------:R-:W-:Y:S01]  /*0960*/  CS2R R128, SRZ ;  /* 0x0000000000807805 */ /* 0x000fe2000001ff00 */
[----:B------:R-:W-:Y:S01]  /*0970*/  ULEA.HI UR7, UR7, UR6, URZ, 0x6 ;  /* 0x0000000607077291 */ /* 0x000fe2000f8f303f */
[----:B------:R-:W-:Y:S01]  /*0980*/  CS2R R94, SRZ ;  /* 0x00000000005e7805 */ /* 0x000fe2000001ff00 */
[----:B------:R-:W-:Y:S01]  /*0990*/  ULEA.HI UR5, UR5, UR4, URZ, 0x6 ;  /* 0x0000000405057291 */ /* 0x000fe2000f8f303f */
[----:B------:R-:W-:Y:S01]  /*09a0*/  CS2R R92, SRZ ;  /* 0x00000000005c7805 */ /* 0x000fe2000001ff00 */
[----:B------:R-:W-:Y:S01]  /*09b0*/  USHF.R.S32.HI UR7, URZ, 0x6, UR7 ;  /* 0x000000063f077899 */ /* 0x000fe20008011407 */
[----:B------:R-:W-:Y:S01]  /*09c0*/  CS2R R90, SRZ ;  /* 0x00000000005a7805 */ /* 0x000fe2000001ff00 */
[----:B------:R-:W-:Y:S01]  /*09d0*/  USHF.R.S32.HI UR40, URZ, 0x6, UR5 ;  /* 0x000000063f287899 */ /* 0x000fe20008011405 */
[----:B------:R-:W-:-:S02]  /*09e0*/  CS2R R88, SRZ ;  /* 0x0000000000587805 */ /* 0x000fc4000001ff00 */
[----:B------:R-:W-:Y:S02]  /*09f0*/  CS2R R126, SRZ ;  /* 0x00000000007e7805 */ /* 0x000fe4000001ff00 */
[----:B------:R-:W-:Y:S02]  /*0a00*/  CS2R R124, SRZ ;  /* 0x00000000007c7805 */ /* 0x000fe4000001ff00 */
[----:B------:R-:W-:Y:S02]  /*0a10*/  VIMNMX R4, RZ, UR7, !PT ;  /* 0x00000007ff047c48 */ /* 0x000fe4000ffe0100 */
[----:B------:R-:W-:Y:S02]  /*0a20*/  CS2R R122, SRZ ;  /* 0x00000000007a7805 */ /* 0x000fe4000001ff00 */
[----:B------:R-:W-:Y:S02]  /*0a30*/  CS2R R120, SRZ ;  /* 0x0000000000787805 */ /* 0x000fe4000001ff00 */
[----:B------:R-:W-:-:S02]  /*0a40*/  CS2R R86, SRZ ;  /* 0x0000000000567805 */ /* 0x000fc4000001ff00 */
[----:B------:R-:W-:Y:S02]  /*0a50*/  ISETP.LT.AND P1, PT, R4, UR40, PT ;  /* 0x0000002804007c0c */ /* 0x000fe4000bf21270 */
        /* <DEDUP_REMOVED lines=67> */
[----:B------:R-:W-:Y:S06]  /*0e90*/  @!P1 BRA `(.L_x_697) ;  /* 0x0000009c00bc9947 */ /* 0x000fec0003800000 */
[----:B------:R-:W1:Y:S01]  /*0ea0*/  S2R R2, SR_CgaCtaId ;  /* 0x0000000000027919 */ /* 0x000e620000008800 */
[----:B------:R-:W-:Y:S01]  /*0eb0*/  MOV R17, 0x400 ;  /* 0x0000040000117802 */ /* 0x000fe20000000f00 */
[----:B------:R-:W2:Y:S01]  /*0ec0*/  LDC.64 R20, c[0x0][0x2d8] ;  /* 0x0000b600ff147b82 */ /* 0x000ea20000000a00 */
[----:B------:R-:W-:Y:S01]  /*0ed0*/  SHF.L.U32 R10, RZ, 0x1f, RZ ;  /* 0x0000001fff0a7819 */ /* 0x000fe200000006ff */
[----:B------:R-:W3:Y:S01]  /*0ee0*/  S2R R3, SR_TID.X ;  /* 0x0000000000037919 */ /* 0x000ee20000002100 */
[----:B-1----:R-:W-:-:S04]  /*0ef0*/  LEA R17, R2, R17, 0x18 ;  /* 0x0000001102117211 */ /* 0x002fc800078ec0ff */
[----:B------:R-:W1:Y:S01]  /*0f00*/  SYNCS.PHASECHK.TRANS64.TRYWAIT P0, [R17+URZ+0x31800], R10 ;  /* 0x0318000a110075a7 */ /* 0x000e62000800017f */
[----:B---3--:R-:W-:-:S05]  /*0f10*/  VIADD R2, R3, 0xffffff80 ;  /* 0xffffff8003027836 */ /* 0x008fca0000000000 */
[----:B------:R-:W-:-:S04]  /*0f20*/  SHF.R.S32.HI R3, RZ, 0x1f, R2 ;  /* 0x0000001fff037819 */ /* 0x000fc80000011402 */
[CC--:B------:R-:W-:Y:S02]  /*0f30*/  LEA.HI R5, R3.reuse, R2.reuse, RZ, 0x7 ;  /* 0x0000000203057211 */ /* 0x0c0fe400078f38ff */
[-C--:B------:R-:W-:Y:S02]  /*0f40*/  LEA.HI R7, R3, R2.reuse, RZ, 0x4 ;  /* 0x0000000203077211 */ /* 0x080fe400078f20ff */
[----:B------:R-:W-:Y:S02]  /*0f50*/  SHF.R.S32.HI R6, RZ, 0x7, R5 ;  /* 0x00000007ff067819 */ /* 0x000fe40000011405 */
[----:B------:R-:W-:Y:S02]  /*0f60*/  LOP3.LUT R5, R5, 0xffffff80, RZ, 0xc0, !PT ;  /* 0xffffff8005057812 */ /* 0x000fe400078ec0ff */
[----:B------:R-:W-:Y:S01]  /*0f70*/  LOP3.LUT R7, R7, 0xffffff0, RZ, 0xc0, !PT ;  /* 0x0ffffff007077812 */ /* 0x000fe200078ec0ff */
[----:B------:R3:W4:Y:S01]  /*0f80*/  SHFL.IDX PT, R13, R6, RZ, 0x1f ;  /* 0x00001fff060d7589 */ /* 0x00072200000e0000 */
[----:B------:R-:W-:Y:S01]  /*0f90*/  LEA.HI R3, R3, R2, RZ, 0x5 ;  /* 0x0000000203037211 */ /* 0x000fe200078f28ff */
[----:B------:R-:W-:Y:S01]  /*0fa0*/  IMAD.IADD R5, R2, 0x1, -R5 ;  /* 0x0000000102057824 */ /* 0x000fe200078e0a05 */
[----:B------:R-:W-:Y:S01]  /*0fb0*/  LEA.HI R8, R6, R6, RZ, 0x1 ;  /* 0x0000000606087211 */ /* 0x000fe200078f08ff */
[----:B------:R-:W-:Y:S01]  /*0fc0*/  IMAD.IADD R7, R2, 0x1, -R7 ;  /* 0x0000000102077824 */ /* 0x000fe200078e0a07 */
[----:B------:R-:W-:-:S02]  /*0fd0*/  SHF.R.S32.HI R11, RZ, 0x5, R3 ;  /* 0x00000005ff0b7819 */ /* 0x000fc40000011403 */
[----:B------:R-:W-:Y:S01]  /*0fe0*/  SHF.R.S32.HI R2, RZ, 0x1f, R3 ;  /* 0x0000001fff027819 */ /* 0x000fe20000011403 */
[----:B-123--:R-:W-:Y:S06]  /*0ff0*/  @P0 BRA `(.L_x_698) ;  /* 0x0000000000080947 */ /* 0x00efec0003800000 */
[----:B------:R-:W1:Y:S02]  /*1000*/  SYNCS.PHASECHK.TRANS64.TRYWAIT P0, [R17+URZ+0x31800], R10 ;  /* 0x0318000a110075a7 */ /* 0x000e64000800017f */
[----:B-1----:R-:W-:Y:S05]  /*1010*/  @!P0 BRA `(.L_x_699) ;  /* 0x000000e000e08947 */ /* 0x002fea0003800000 */
.L_x_698:
[----:B------:R-:W-:Y:S01]  /*1020*/  LOP3.LUT R9, R8, 0x1ffffffe, RZ, 0xc0, !PT ;  /* 0x1ffffffe08097812 */ /* 0x000fe200078ec0ff */
[----:B------:R-:W2:Y:S01]  /*1030*/  LDC.64 R22, c[0x0][0x2e0] ;  /* 0x0000b800ff167b82 */ /* 0x000ea20000000a00 */
[----:B------:R-:W-:Y:S01]  /*1040*/  SHF.R.S32.HI R8, RZ, 0x1f, R5 ;  /* 0x0000001fff087819 */ /* 0x000fe20000011405 */
[----:B------:R-:W-:Y:S01]  /*1050*/  IMAD R19, R6, 0x40, R7 ;  /* 0x0000004006137824 */ /* 0x000fe200078e0207 */
[----:B------:R-:W-:Y:S01]  /*1060*/  LEA.HI R3, R2, R11, RZ, 0x2 ;  /* 0x0000000b02037211 */ /* 0x000fe200078f10ff */
[C---:B------:R-:W-:Y:S01]  /*1070*/  IMAD.IADD R15, R6.reuse, 0x1, -R9 ;  /* 0x00000001060f7824 */ /* 0x040fe200078e0a09 */
[----:B----4-:R-:W-:Y:S01]  /*1080*/  LEA.HI R2, R13, R13, RZ, 0x1 ;  /* 0x0000000d0d027211 */ /* 0x010fe200078f08ff */
[----:B------:R-:W-:Y:S01]  /*1090*/  IMAD R9, R6, 0x800, R5 ;  /* 0x0000080006097824 */ /* 0x000fe200078e0205 */
[----:B------:R-:W-:Y:S01]  /*10a0*/  LEA.HI R7, R8, R5, RZ, 0x2 ;  /* 0x0000000508077211 */ /* 0x000fe200078f10ff */
[----:B------:R-:W-:Y:S01]  /*10b0*/  USHF.R.S32.HI UR4, URZ, 0x1f, UR43 ;  /* 0x0000001f3f047899 */ /* 0x000fe2000801142b */
[----:B------:R-:W-:Y:S01]  /*10c0*/  LOP3.LUT R6, R2, 0xfffffffe, RZ, 0xc0, !PT ;  /* 0xfffffffe02067812 */ /* 0x000fe200078ec0ff */
[----:B------:R-:W-:Y:S01]  /*10d0*/  IMAD.SHL.U32 R2, R9, 0x4, RZ ;  /* 0x0000000409027824 */ /* 0x000fe200078e00ff */
[--C-:B------:R-:W-:Y:S01]  /*10e0*/  SHF.R.S32.HI R9, RZ, 0x2, R7.reuse ;  /* 0x00000002ff097819 */ /* 0x100fe20000011407 */
[----:B------:R-:W-:Y:S01]  /*10f0*/  IMAD.MOV.U32 R232, RZ, RZ, RZ ;  /* 0x000000ffffe87224 */ /* 0x000fe200078e00ff */
[----:B-1----:R-:W-:Y:S01]  /*1100*/  SHF.R.S32.HI R10, RZ, 0x1f, R7 ;  /* 0x0000001fff0a7819 */ /* 0x002fe20000011407 */
[----:B------:R-:W-:Y:S01]  /*1110*/  IMAD.IADD R13, R13, 0x1, -R6 ;  /* 0x000000010d0d7824 */ /* 0x000fe200078e0a06 */
[----:B------:R-:W-:Y:S01]  /*1120*/  LOP3.LUT R12, R3, 0xfffffc, RZ, 0xc0, !PT ;  /* 0x00fffffc030c7812 */ /* 0x000fe200078ec0ff */
[----:B------:R-:W-:Y:S01]  /*1130*/  IMAD R6, R20, UR4, RZ ;  /* 0x0000000414067c24 */ /* 0x000fe2000f8e02ff */
[----:B------:R-:W-:Y:S01]  /*1140*/  LEA.HI R10, R10, R9, RZ, 0x3 ;  /* 0x000000090a0a7211 */ /* 0x000fe200078f18ff */
[----:B------:R-:W-:Y:S01]  /*1150*/  USHF.R.S32.HI UR4, URZ, 0x1f, UR44 ;  /* 0x0000001f3f047899 */ /* 0x000fe2000801142c */
[----:B------:R-:W-:Y:S01]  /*1160*/  SHF.R.S32.HI R3, RZ, 0x1f, R2 ;  /* 0x0000001fff037819 */ /* 0x000fe20000011402 */
[----:B------:R-:W-:Y:S01]  /*1170*/  IMAD.IADD R12, R11, 0x1, -R12 ;  /* 0x000000010b0c7824 */ /* 0x000fe200078e0a0c */
[----:B------:R-:W-:Y:S01]  /*1180*/  LOP3.LUT R10, R10, 0xfffffff8, RZ, 0xc0, !PT ;  /* 0xfffffff80a0a7812 */ /* 0x000fe200078ec0ff */
[----:B------:R-:W-:Y:S01]  /*1190*/  IMAD R11, R21, UR43, R6 ;  /* 0x0000002b150b7c24 */ /* 0x000fe2000f8e0206 */
[----:B------:R-:W-:Y:S01]  /*11a0*/  LOP3.LUT R6, R7, 0x7ffffffc, RZ, 0xc0, !PT ;  /* 0x7ffffffc07067812 */ /* 0x000fe200078ec0ff */
[----:B------:R-:W-:Y:S01]  /*11b0*/  IMAD.WIDE.U32 R2, R20, UR43, R2 ;  /* 0x0000002b14027c25 */ /* 0x000fe2000f8e0002 */
[----:B------:R-:W-:-:S02]  /*11c0*/  LEA.HI R8, R8, R5, RZ, 0x5 ;  /* 0x0000000508087211 */ /* 0x000fc400078f28ff */
[----:B------:R-:W-:Y:S02]  /*11d0*/  CS2R R134, SRZ ;  /* 0x0000000000867805 */ /* 0x000fe4000001ff00 */
[----:B------:R-:W-:Y:S01]  /*11e0*/  LOP3.LUT R235, R0, 0x1, RZ, 0xfc, !PT ;  /* 0x0000000100eb7812 */ /* 0x000fe200078efcff */
[----:B------:R-:W-:Y:S01]  /*11f0*/  IMAD.IADD R231, R9, 0x1, -R10 ;  /* 0x0000000109e77824 */ /* 0x000fe200078e0a0a */
[----:B------:R-:W-:Y:S01]  /*1200*/  SHF.R.S32.HI R8, RZ, 0x5, R8 ;  /* 0x00000005ff087819 */ /* 0x000fe20000011408 */
[----:B------:R-:W-:Y:S01]  /*1210*/  IMAD.IADD R3, R3, 0x1, R11 ;  /* 0x0000000103037824 */ /* 0x000fe200078e020b */
[----:B------:R-:W-:Y:S01]  /*1220*/  CS2R R132, SRZ ;  /* 0x0000000000847805 */ /* 0x000fe2000001ff00 */
[C---:B--2---:R-:W-:Y:S01]  /*1230*/  IMAD R10, R22.reuse, UR4, RZ ;  /* 0x00000004160a7c24 */ /* 0x044fe2000f8e02ff */
[----:B------:R-:W-:Y:S01]  /*1240*/  UIMAD UR4, UR45, -0x50, UR9 ;  /* 0xffffffb02d0478a4 */ /* 0x000fe2000f8e0209 */
[----:B------:R-:W-:Y:S01]  /*1250*/  IMAD.WIDE.U32 R24, R22, UR44, R2 ;  /* 0x0000002c16187c25 */ /* 0x000fe2000f8e0002 */
[----:B------:R-:W-:-:S02]  /*1260*/  CS2R R130, SRZ ;  /* 0x0000000000827805 */ /* 0x000fc4000001ff00 */
[----:B------:R-:W-:Y:S01]  /*1270*/  CS2R R128, SRZ ;  /* 0x0000000000807805 */ /* 0x000fe2000001ff00 */
[----:B------:R-:W-:Y:S01]  /*1280*/  UIADD3 UR5, UR4, 0x1, -UR8 ;  /* 0x0000000104057890 */ /* 0x000fe2000fffe808 */
[----:B------:R-:W-:Y:S01]  /*1290*/  IMAD R10, R23, UR44, R10 ;  /* 0x0000002c170a7c24 */ /* 0x000fe2000f8e020a */
[----:B------:R1:W-:Y:S01]  /*12a0*/  STL.64 [R1], R24 ;  /* 0x0000001801007387 */ /* 0x0003e20000100a00 */
[----:B------:R-:W-:Y:S01]  /*12b0*/  IMAD.MOV.U32 R3, RZ, RZ, R4 ;  /* 0x000000ffff037224 */ /* 0x000fe200078e0004 */
[----:B------:R-:W-:Y:S01]  /*12c0*/  CS2R R126, SRZ ;  /* 0x00000000007e7805 */ /* 0x000fe2000001ff00 */
[----:B------:R-:W-:Y:S01]  /*12d0*/  IMAD.IADD R4, R25, 0x1, R10 ;  /* 0x0000000119047824 */ /* 0x000fe200078e020a */
[----:B------:R-:W-:Y:S01]  /*12e0*/  CS2R R124, SRZ ;  /* 0x00000000007c7805 */ /* 0x000fe2000001ff00 */
[----:B------:R-:W-:Y:S01]  /*12f0*/  IMAD.IADD R6, R5, 0x1, -R6 ;  /* 0x0000000105067824 */ /* 0x000fe200078e0a06 */
[----:B------:R-:W-:Y:S01]  /*1300*/  CS2R R122, SRZ ;  /* 0x00000000007a7805 */ /* 0x000fe2000001ff00 */
[----:B------:R-:W-:Y:S01]  /*1310*/  IMAD R12, R12, 0x10, R19 ;  /* 0x000000100c0c7824 */ /* 0x000fe200078e0213 */
[----:B------:R1:W-:Y:S01]  /*1320*/  STL [R1+0x8], R4 ;  /* 0x0000080401007387 */ /* 0x0003e20000100800 */
[----:B------:R-:W-:Y:S01]  /*1330*/  IMAD R6, R15, 0x4, R6 ;  /* 0x000000040f067824 */ /* 0x000fe200078e0206 */
[----:B------:R-:W-:Y:S01]  /*1340*/  CS2R R120, SRZ ;  /* 0x0000000000787805 */ /* 0x000fe2000001ff00 */
[----:B------:R-:W-:Y:S01]  /*1350*/  IMAD.SHL.U32 R0, R12, 0x8, RZ ;  /* 0x000000080c007824 */ /* 0x000fe200078e00ff */
[----:B------:R-:W-:Y:S01]  /*1360*/  CS2R R118, SRZ ;  /* 0x0000000000767805 */ /* 0x000fe2000001ff00 */
[----:B------:R-:W-:Y:S01]  /*1370*/  IMAD.SHL.U32 R233, R6, 0x2, RZ ;  /* 0x0000000206e97824 */ /* 0x000fe200078e00ff */
[----:B------:R-:W-:Y:S01]  /*1380*/  CS2R R116, SRZ ;  /* 0x0000000000747805 */ /* 0x000fe2000001ff00 */
[----:B------:R-:W-:Y:S01]  /*1390*/  IMAD R231, R8, 0x10, R231 ;  /* 0x0000001008e77824 */ /* 0x000fe200078e02e7 */
[----:B------:R-:W-:Y:S01]  /*13a0*/  CS2R R114, SRZ ;  /* 0x0000000000727805 */ /* 0x000fe2000001ff00 */
[----:B------:R-:W-:Y:S01]  /*13b0*/  IMAD.MOV.U32 R2, RZ, RZ, RZ ;  /* 0x000000ffff027224 */ /* 0x000fe200078e00ff */
[----:B------:R-:W-:Y:S01]  /*13c0*/  IADD3 R234, -R233, UR4, RZ ;  /* 0x00000004e9ea7c10 */ /* 0x000fe2000fffe1ff */
        /* <DEDUP_REMOVED lines=70> */
[----:B------:R-:W-:Y:S01]  /*1830*/  IMAD R0, R0, 0x2, R17 ;  /* 0x0000000200007824 */ /* 0x000fe200078e0211 */
[----:B-1----:R-:W-:-:S07]  /*1840*/  IADD3 R233, -R233, UR5, RZ ;  /* 0x00000005e9e97c10 */ /* 0x002fce000fffe1ff */
.L_x_710:
[----:B------:R-:W-:-:S13]  /*1850*/  ISETP.NE.AND P0, PT, R235, 0x3, PT ;  /* 0x00000003eb00780c */ /* 0x000fda0003f05270 */
[----:B-1----:R-:W-:Y:S05]  /*1860*/  @!P0 BRA `(.L_x_700) ;  /* 0x0000000000048947 */ /* 0x002fea0003800000 */
[----:B------:R-:W-:Y:S01]  /*1870*/  BPT.TRAP 0x1 ;  /* 0x000000040000795c */ /* 0x000fe20000300000 */
.L_x_700:
[----:B------:R-:W-:Y:S01]  /*1880*/  IMAD R16, R2, 0x8, R17 ;  /* 0x0000000802107824 */ /* 0x000fe200078e0211 */
[----:B------:R-:W-:-:S04]  /*1890*/  SHF.L.U32 R7, R232, 0x1f, RZ ;  /* 0x0000001fe8077819 */ /* 0x000fc800000006ff */
[----:B------:R1:W2:Y:S01]  /*18a0*/  SYNCS.PHASECHK.TRANS64.TRYWAIT P1, [R16+URZ+0x31810], R7 ;  /* 0x03181007100075a7 */ /* 0x0002a2000802017f */
[----:B------:R-:W-:Y:S05]  /*18b0*/  @!P0 BRA `(.L_x_701) ;  /* 0x0000000000048947 */ /* 0x000fea0003800000 */
[----:B------:R-:W-:Y:S01]  /*18c0*/  BPT.TRAP 0x1 ;  /* 0x000000040000795c */ /* 0x000fe20000300000 */
.L_x_701:
        /* <DEDUP_REMOVED lines=12> */
.L_x_702:
        /* <DEDUP_REMOVED lines=566> */
[----:B------:R-:W-:-:S04]  /*3cf0*/  IMAD R4, R2, 0x40, R231 ;  /* 0x0000004002047824 */ /* 0x000fc800078e02e7 */
[----:B------:R-:W-:Y:S01]  /*3d00*/  IMAD R6, R4, 0x4, R17 ;  /* 0x0000000404067824 */ /* 0x000fe200078e0211 */
        /* <DEDUP_REMOVED lines=28> */
.L_x_704:
[----:B-1----:R-:W-:-:S04]  /*3ed0*/  SHF.L.U32 R6, R230, 0x1f, RZ ;  /* 0x0000001fe6067819 */ /* 0x002fc800000006ff */
[----:B------:R1:W4:Y:S01]  /*3ee0*/  SYNCS.PHASECHK.TRANS64.TRYWAIT P1, [R17+URZ+0x31830], R6 ;  /* 0x03183006110075a7 */ /* 0x000322000802017f */
[----:B------:R-:W-:Y:S05]  /*3ef0*/  @!P0 BRA `(.L_x_705) ;  /* 0x0000000000048947 */ /* 0x000fea0003800000 */
[----:B------:R-:W-:Y:S01]  /*3f00*/  BPT.TRAP 0x1 ;  /* 0x000000040000795c */ /* 0x000fe20000300000 */
.L_x_705:
[----:B----4-:R-:W-:Y:S05]  /*3f10*/  @P1 BRA `(.L_x_706) ;  /* 0x0000000000081947 */ /* 0x010fea0003800000 */
[----:B------:R-:W4:Y:S02]  /*3f20*/  SYNCS.PHASECHK.TRANS64.TRYWAIT P1, [R17+URZ+0x31830], R6 ;  /* 0x03183006110075a7 */ /* 0x000f24000802017f */
[----:B----4-:R-:W-:Y:S05]  /*3f30*/  @!P1 BRA `(.L_x_707) ;  /* 0x000000b400409947 */ /* 0x010fea0003800000 */
.L_x_706:
[----:B------:R-:W-:Y:S01]  /*3f40*/  VIADD R12, R12, 0xa000 ;  /* 0x0000a0000c0c7836 */ /* 0x000fe20000000000 */
[----:B------:R-:W-:Y:S01]  /*3f50*/  WARPGROUP.ARRIVE ;  /* 0x00000000000079c5 */ /* 0x000fe20000000000 */
[----:B------:R-:W-:Y:S01]  /*3f60*/  VIADD R14, R17, 0x24100 ;  /* 0x00024100110e7836 */ /* 0x000fe20000000000 */
[----:B------:R-:W-:Y:S01]  /*3f70*/  UMOV UR9, 0x40000040 ;  /* 0x4000004000097882 */ /* 0x000fe20000000000 */
[----:B------:R-:W-:Y:S01]  /*3f80*/  UMOV UR11, 0x40000000 ;  /* 0x40000000000b7882 */ /* 0x000fe20000000000 */
[----:B------:R-:W-:Y:S01]  /*3f90*/  SHF.R.U32.HI R12, RZ, 0x4, R12 ;  /* 0x00000004ff0c7819 */ /* 0x000fe2000001160c */
[----:B------:R-:W-:Y:S01]  /*3fa0*/  ULDC UR5, c[0x0][0x75c] ;  /* 0x0001d70000057ab9 */ /* 0x000fe20000000800 */
[----:B------:R-:W-:Y:S01]  /*3fb0*/  SHF.R.U32.HI R14, RZ, 0x4, R14 ;  /* 0x00000004ff0e7819 */ /* 0x000fe2000001160e */
[----:B------:R-:W-:Y:S01]  /*3fc0*/  FMUL.FTZ R10, R24, UR5 ;  /* 0x00000005180a7c20 */ /* 0x000fe20008410000 */
[----:B------:R-:W-:Y:S01]  /*3fd0*/  LOP3.LUT R15, R12, 0x3fff, RZ, 0xc0, !PT ;  /* 0x00003fff0c0f7812 */ /* 0x000fe200078ec0ff */
[----:B------:R-:W-:Y:S01]  /*3fe0*/  FMUL.FTZ R236, R25, UR5 ;  /* 0x0000000519ec7c20 */ /* 0x000fe20008410000 */
[----:B------:R-:W-:Y:S01]  /*3ff0*/  LOP3.LUT R22, R14, 0x3fff, RZ, 0xc0, !PT ;  /* 0x00003fff0e167812 */ /* 0x000fe200078ec0ff */
[----:B------:R-:W-:Y:S01]  /*4000*/  FMUL.FTZ R11, R28, UR5 ;  /* 0x000000051c0b7c20 */ /* 0x000fe20008410000 */
[----:B------:R-:W-:Y:S01]  /*4010*/  LOP3.LUT R15, R15, 0x10000, RZ, 0xfc, !PT ;  /* 0x000100000f0f7812 */ /* 0x000fe200078efcff */
[----:B------:R-:W-:Y:S01]  /*4020*/  FMUL.FTZ R237, R29, UR5 ;  /* 0x000000051ded7c20 */ /* 0x000fe20008410000 */
[----:B------:R-:W-:Y:S01]  /*4030*/  LOP3.LUT R22, R22, 0x10000, RZ, 0xfc, !PT ;  /* 0x0001000016167812 */ /* 0x000fe200078efcff */
[----:B------:R-:W1:Y:S01]  /*4040*/  MUFU.TANH R10, R10 ;  /* 0x0000000a000a7308 */ /* 0x000e620000002400 */
[----:B------:R-:W-:Y:S01]  /*4050*/  R2UR UR10, R15 ;  /* 0x000000000f0a72ca */ /* 0x000fe200000e0000 */
[----:B------:R-:W-:Y:S01]  /*4060*/  IMAD R28, R3, 0x40, R231 ;  /* 0x00000040031c7824 */ /* 0x000fe200078e02e7 */
[----:B------:R-:W-:Y:S01]  /*4070*/  R2UR UR8, R22 ;  /* 0x00000000160872ca */ /* 0x000fe200000e0000 */
[C---:B------:R-:W-:Y:S01]  /*4080*/  VIADD R24, R15.reuse, 0x100 ;  /* 0x000001000f187836 */ /* 0x040fe20000000000 */
[----:B------:R-:W-:Y:S01]  /*4090*/  UMOV UR19, 0x40000000 ;  /* 0x4000000000137882 */ /* 0x000fe20000000000 */
[C---:B------:R-:W-:Y:S01]  /*40a0*/  VIADD R25, R15.reuse, 0x180 ;  /* 0x000001800f197836 */ /* 0x040fe20000000000 */
[----:B------:R-:W-:Y:S01]  /*40b0*/  VIADDMNMX R23, R28, R233, R234, PT ;  /* 0x000000e91c177246 */ /* 0x000fe200038001ea */
[----:B------:R-:W4:Y:S01]  /*40c0*/  MUFU.TANH R236, R236 ;  /* 0x000000ec00ec7308 */ /* 0x000f220000002400 */
[----:B------:R-:W-:Y:S01]  /*40d0*/  R2UR UR13, R24 ;  /* 0x00000000180d72ca */ /* 0x000fe200000e0000 */
[----:B------:R-:W-:Y:S01]  /*40e0*/  VIADD R24, R15, 0x2 ;  /* 0x000000020f187836 */ /* 0x000fe20000000000 */
[C---:B------:R-:W-:Y:S01]  /*40f0*/  ISETP.GT.AND P6, PT, R23.reuse, RZ, PT ;  /* 0x000000ff1700720c */ /* 0x040fe20003fc4270 */
[----:B------:R-:W-:Y:S01]  /*4100*/  UMOV UR17, 0x40000040 ;  /* 0x4000004000117882 */ /* 0x000fe20000000000 */
[----:B------:R-:W-:Y:S01]  /*4110*/  ISETP.GT.AND P1, PT, R23, 0x1, PT ;  /* 0x000000011700780c */ /* 0x000fe20003f24270 */
[----:B------:R-:W-:Y:S01]  /*4120*/  VIADD R29, R15, 0x82 ;  /* 0x000000820f1d7836 */ /* 0x000fe20000000000 */
[C---:B------:R-:W-:Y:S01]  /*4130*/  ISETP.GT.AND P2, PT, R23.reuse, 0x10, PT ;  /* 0x000000101700780c */ /* 0x040fe20003f44270 */
[----:B------:R-:W-:Y:S01]  /*4140*/  HGMMA.64x8x16.F32 R44, gdesc[UR8], RZ, !UPT, gsb0 ;  /* 0x00000000082c79f0 */ /* 0x000fe2000c0008ff */
[----:B------:R-:W2:Y:S01]  /*4150*/  MUFU.TANH R11, R11 ;  /* 0x0000000b000b7308 */ /* 0x000ea20000002400 */
[C---:B------:R-:W-:Y:S01]  /*4160*/  ISETP.GT.AND P3, PT, R23.reuse, 0x11, PT ;  /* 0x000000111700780c */ /* 0x040fe20003f64270 */
[----:B------:R-:W-:Y:S01]  /*4170*/  UMOV UR11, 0x40000000 ;  /* 0x40000000000b7882 */ /* 0x000fe20000000000 */
[----:B-1----:R-:W-:Y:S01]  /*4180*/  FSEL R14, R10, -INF , P6 ;  /* 0xff8000000a0e7808 */ /* 0x002fe20003000000 */
[----:B------:R-:W-:Y:S01]  /*4190*/  FMUL.FTZ R26, R26, UR5 ;  /* 0x000000051a1a7c20 */ /* 0x000fe20008410000 */
[C---:B------:R-:W-:Y:S01]  /*41a0*/  ISETP.GT.AND P4, PT, R23.reuse, 0x20, PT ;  /* 0x000000201700780c */ /* 0x040fe20003f84270 */
[----:B------:R-:W-:Y:S01]  /*41b0*/  STL [R1+0x14], R97 ;  /* 0x0000146101007387 */ /* 0x000fe20000100800 */
[C---:B------:R-:W-:Y:S01]  /*41c0*/  ISETP.GT.AND P5, PT, R23.reuse, 0x21, PT ;  /* 0x000000211700780c */ /* 0x040fe20003fa4270 */
[----:B------:R-:W1:Y:S01]  /*41d0*/  MUFU.TANH R237, R237 ;  /* 0x000000ed00ed7308 */ /* 0x000e620000002400 */
[----:B----4-:R-:W-:Y:S01]  /*41e0*/  FSEL R12, R236, -INF , P1 ;  /* 0xff800000ec0c7808 */ /* 0x010fe20000800000 */
[----:B------:R-:W-:Y:S01]  /*41f0*/  STL [R1+0x10], R96 ;  /* 0x0000106001007387 */ /* 0x000fe20000100800 */
[C---:B------:R-:W-:Y:S01]  /*4200*/  ISETP.GT.AND P6, PT, R23.reuse, 0x30, PT ;  /* 0x000000301700780c */ /* 0x040fe20003fc4270 */
[----:B------:R-:W-:Y:S01]  /*4210*/  FMUL.FTZ R32, R32, UR5 ;  /* 0x0000000520207c20 */ /* 0x000fe20008410000 */
[----:B------:R-:W-:Y:S01]  /*4220*/  ISETP.GT.AND P1, PT, R23, 0x31, PT ;  /* 0x000000311700780c */ /* 0x000fe20003f24270 */
[----:B------:R4:W-:Y:S01]  /*4230*/  STL [R1+0xc], R16 ;  /* 0x00000c1001007387 */ /* 0x0009e20000100800 */
[----:B------:R-:W-:Y:S01]  /*4240*/  R2UR UR14, R25 ;  /* 0x00000000190e72ca */ /* 0x000fe200000e0000 */
[----:B------:R-:W-:Y:S01]  /*4250*/  VIADD R25, R22, 0x2 ;  /* 0x0000000216197836 */ /* 0x000fe20000000000 */
[----:B--2---:R-:W-:Y:S01]  /*4260*/  FSEL R19, R11, -INF , P2 ;  /* 0xff8000000b137808 */ /* 0x004fe20001000000 */
[----:B------:R-:W-:Y:S01]  /*4270*/  FMUL.FTZ R33, R33, UR5 ;  /* 0x0000000521217c20 */ /* 0x000fe20008410000 */
[----:B------:R-:W-:Y:S01]  /*4280*/  ISETP.GT.AND P2, PT, R23, 0x40, PT ;  /* 0x000000401700780c */ /* 0x000fe20003f44270 */
[----:B------:R-:W-:Y:S01]  /*4290*/  FMUL.FTZ R36, R36, UR5 ;  /* 0x0000000524247c20 */ /* 0x000fe20008410000 */
[----:B------:R-:W-:Y:S01]  /*42a0*/  R2UR UR18, R24 ;  /* 0x00000000181272ca */ /* 0x000fe200000e0000 */
[----:B------:R-:W-:Y:S01]  /*42b0*/  VIADD R24, R15, 0x182 ;  /* 0x000001820f187836 */ /* 0x000fe20000000000 */
[----:B------:R-:W-:Y:S01]  /*42c0*/  R2UR UR16, R25 ;  /* 0x00000000191072ca */ /* 0x000fe200000e0000 */
[----:B------:R-:W-:Y:S01]  /*42d0*/  VIADD R25, R15, 0x202 ;  /* 0x000002020f197836 */ /* 0x000fe20000000000 */
[----:B-1----:R-:W-:Y:S01]  /*42e0*/  FSEL R18, R237, -INF , P3 ;  /* 0xff800000ed127808 */ /* 0x002fe20001800000 */
[----:B----4-:R1:W-:Y:S01]  /*42f0*/  MUFU.TANH R16, R26 ;  /* 0x0000001a00107308 */ /* 0x0103e20000002400 */
[----:B------:R-:W-:Y:S01]  /*4300*/  ISETP.GT.AND P3, PT, R23, 0x41, PT ;  /* 0x000000411700780c */ /* 0x000fe20003f64270 */
[----:B------:R-:W-:Y:S01]  /*4310*/  VIADD R23, R15, 0x80 ;  /* 0x000000800f177836 */ /* 0x000fe20000000000 */
[----:B------:R-:W-:Y:S01]  /*4320*/  R2UR UR30, R29 ;  /* 0x000000001d1e72ca */ /* 0x000fe200000e0000 */
[C---:B------:R-:W-:Y:S01]  /*4330*/  VIADD R29, R15.reuse, 0x4 ;  /* 0x000000040f1d7836 */ /* 0x040fe20000000000 */
[----:B------:R-:W-:Y:S01]  /*4340*/  R2UR UR7, R24 ;  /* 0x00000000180772ca */ /* 0x000fe200000e0000 */
[----:B------:R-:W-:Y:S01]  /*4350*/  VIADD R24, R15, 0x84 ;  /* 0x000000840f187836 */ /* 0x000fe20000000000 */
[----:B------:R-:W-:Y:S01]  /*4360*/  R2UR UR4, R23 ;  /* 0x00000000170472ca */ /* 0x000fe200000e0000 */
[----:B------:R-:W-:Y:S01]  /*4370*/  VIADD R23, R15, 0x200 ;  /* 0x000002000f177836 */ /* 0x000fe20000000000 */
[----:B------:R-:W-:Y:S01]  /*4380*/  R2UR UR6, R25 ;  /* 0x00000000190672ca */ /* 0x000fe200000e0000 */
[----:B------:R-:W-:Y:S01]  /*4390*/  VIADD R25, R15, 0x104 ;  /* 0x000001040f197836 */ /* 0x000fe20000000000 */
[----:B------:R-:W-:Y:S01]  /*43a0*/  R2UR UR29, R29 ;  /* 0x000000001d1d72ca */ /* 0x000fe200000e0000 */
        /* <DEDUP_REMOVED lines=8> */
[----:B------:R-:W-:Y:S01]  /*4430*/  UMOV UR10, UR4 ;  /* 0x00000004000a7c82 */ /* 0x000fe20008000000 */
[----:B------:R-:W-:-:S02]  /*4440*/  WARPGROUP.DEPBAR.LE gsb0, 0x0 ;  /* 0x00008000000079c5 */ /* 0x000fc40000010000 */
[----:B------:R-:W-:Y:S01]  /*4450*/  WARPGROUP.ARRIVE ;  /* 0x00000000000079c5 */ /* 0x000fe20000000000 */
[----:B------:R-:W-:Y:S01]  /*4460*/  VIADD R23, R22, 0x4 ;  /* 0x0000000416177836 */ /* 0x000fe20000000000 */
[----:B------:R-:W-:Y:S01]  /*4470*/  R2UR UR24, R29 ;  /* 0x000000001d1872ca */ /* 0x000fe200000e0000 */
[----:B------:R-:W-:Y:S01]  /*4480*/  VIADD R29, R15, 0x86 ;  /* 0x000000860f1d7836 */ /* 0x000fe20000000000 */
[----:B------:R-:W-:Y:S01]  /*4490*/  R2UR UR23, R24 ;  /* 0x00000000181772ca */ /* 0x000fe200000e0000 */
[C---:B------:R-:W-:Y:S01]  /*44a0*/  VIADD R24, R22.reuse, 0x406 ;  /* 0x0000040616187836 */ /* 0x040fe20000000000 */
[----:B------:R-:W-:Y:S01]  /*44b0*/  HGMMA.64x8x16.F32 R48, gdesc[UR8], RZ, !UPT, gsb0 ;  /* 0x00000000083079f0 */ /* 0x000fe2000c0008ff */
[----:B------:R-:W-:Y:S01]  /*44c0*/  UMOV UR10, UR13 ;  /* 0x0000000d000a7c82 */ /* 0x000fe20008000000 */
[----:B------:R-:W-:Y:S01]  /*44d0*/  UMOV UR11, 0x40000000 ;  /* 0x40000000000b7882 */ /* 0x000fe20000000000 */
[----:B------:R-:W-:Y:S01]  /*44e0*/  R2UR UR12, R23 ;  /* 0x00000000170c72ca */ /* 0x000fe200000e0000 */
[----:B------:R-:W-:Y:S01]  /*44f0*/  VIADD R23, R15, 0x204 ;  /* 0x000002040f177836 */ /* 0x000fe20000000000 */
[----:B------:R-:W-:Y:S01]  /*4500*/  R2UR UR22, R25 ;  /* 0x00000000191672ca */ /* 0x000fe200000e0000 */
[----:B-1----:R-:W-:Y:S01]  /*4510*/  VIADD R26, R22, 0x602 ;  /* 0x00000602161a7836 */ /* 0x002fe20000000000 */
[----:B------:R-:W-:Y:S01]  /*4520*/  R2UR UR27, R29 ;  /* 0x000000001d1b72ca */ /* 0x000fe200000e0000 */
[----:B------:R-:W-:Y:S01]  /*4530*/  FMUL.FTZ R25, R40, UR5 ;  /* 0x0000000528197c20 */ /* 0x000fe20008410000 */
[----:B------:R-:W-:Y:S01]  /*4540*/  R2UR UR21, R23 ;  /* 0x00000000171572ca */ /* 0x000fe200000e0000 */
[----:B------:R-:W-:Y:S01]  /*4550*/  VIADD R23, R15, 0x106 ;  /* 0x000001060f177836 */ /* 0x000fe20000000000 */
[----:B------:R-:W-:Y:S01]  /*4560*/  IADD3 R225, R233, 0x8, R28 ;  /* 0x00000008e9e17810 */ /* 0x000fe20007ffe01c */
[----:B------:R-:W-:Y:S01]  /*4570*/  FMUL.FTZ R28, R31, UR5 ;  /* 0x000000051f1c7c20 */ /* 0x000fe20008410000 */
[----:B------:R1:W2:Y:S01]  /*4580*/  MUFU.TANH R97, R32 ;  /* 0x0000002000617308 */ /* 0x0002a20000002400 */
[----:B------:R-:W-:Y:S01]  /*4590*/  FMUL.FTZ R41, R41, UR5 ;  /* 0x0000000529297c20 */ /* 0x000fe20008410000 */
[----:B------:R-:W-:Y:S01]  /*45a0*/  R2UR UR26, R23 ;  /* 0x00000000171a72ca */ /* 0x000fe200000e0000 */
[----:B------:R-:W-:Y:S01]  /*45b0*/  VIADD R23, R15, 0x186 ;  /* 0x000001860f177836 */ /* 0x000fe20000000000 */
[----:B------:R-:W-:Y:S01]  /*45c0*/  VIMNMX R225, R234, R225, PT ;  /* 0x000000e1eae17248 */ /* 0x000fe20003fe0100 */
[----:B------:R-:W-:-:S02]  /*45d0*/  VIADD R226, R22, 0x606 ;  /* 0x0000060616e27836 */ /* 0x000fc40000000000 */
[----:B------:R-:W-:Y:S01]  /*45e0*/  FMUL.FTZ R39, R39, UR5 ;  /* 0x0000000527277c20 */ /* 0x000fe20008410000 */
[----:B------:R-:W-:Y:S01]  /*45f0*/  FMUL.FTZ R34, R34, UR5 ;  /* 0x0000000522227c20 */ /* 0x000fe20008410000 */
[----:B------:R-:W-:Y:S01]  /*4600*/  R2UR UR20, R23 ;  /* 0x00000000171472ca */ /* 0x000fe200000e0000 */
[----:B------:R-:W-:Y:S01]  /*4610*/  VIADD R23, R15, 0x206 ;  /* 0x000002060f177836 */ /* 0x000fe20000000000 */
[----:B------:R2:W4:Y:S01]  /*4620*/  MUFU.TANH R96, R36 ;  /* 0x0000002400607308 */ /* 0x0005220000002400 */
[----:B-1----:R-:W-:Y:S01]  /*4630*/  FMUL.FTZ R32, R27, UR5 ;  /* 0x000000051b207c20 */ /* 0x002fe20008410000 */
[----:B------:R-:W-:Y:S01]  /*4640*/  FMUL.FTZ R35, R35, UR5 ;  /* 0x0000000523237c20 */ /* 0x000fe20008410000 */
[----:B------:R-:W-:Y:S01]  /*4650*/  FMUL.FTZ R38, R38, UR5 ;  /* 0x0000000526267c20 */ /* 0x000fe20008410000 */
[----:B------:R-:W-:Y:S01]  /*4660*/  FMUL.FTZ R43, R43, UR5 ;  /* 0x000000052b2b7c20 */ /* 0x000fe20008410000 */
[----:B------:R-:W-:Y:S02]  /*4670*/  IMAD R228, R231, 0x4, R17 ;  /* 0x00000004e7e47824 */ /* 0x000fe400078e0211 */
[----:B------:R-:W-:Y:S01]  /*4680*/  FFMA.FTZ R11, -R11, R11, 1 ;  /* 0x3f8000000b0b7423 */ /* 0x000fe2000001010b */
[----:B------:R-:W-:Y:S01]  /*4690*/  FFMA.FTZ R10, -R10, R10, 1 ;  /* 0x3f8000000a0a7423 */ /* 0x000fe2000001010a */
[----:B------:R-:W-:Y:S01]  /*46a0*/  MUFU.TANH R25, R25 ;  /* 0x0000001900197308 */ /* 0x000fe20000002400 */
[----:B--2---:R-:W-:Y:S01]  /*46b0*/  FSEL R36, R97, -INF , P4 ;  /* 0xff80000061247808 */ /* 0x004fe20002000000 */
[----:B------:R-:W-:Y:S01]  /*46c0*/  FFMA.FTZ R236, -R236, R236, 1 ;  /* 0x3f800000ecec7423 */ /* 0x000fe200000101ec */
[----:B------:R-:W-:Y:S01]  /*46d0*/  ISETP.GT.AND P4, PT, R225, RZ, PT ;  /* 0x000000ffe100720c */ /* 0x000fe20003f84270 */
[----:B------:R-:W-:Y:S01]  /*46e0*/  FFMA.FTZ R237, -R237, R237, 1 ;  /* 0x3f800000eded7423 */ /* 0x000fe200000101ed */
[----:B------:R-:W-:-:S02]  /*46f0*/  MOV R7, UR45 ;  /* 0x0000002d00077c02 */ /* 0x000fc40008000f00 */
[----:B------:R-:W-:Y:S01]  /*4700*/  MOV R6, UR44 ;  /* 0x0000002c00067c02 */ /* 0x000fe20008000f00 */
[----:B------:R-:W1:Y:S01]  /*4710*/  MUFU.TANH R27, R41 ;  /* 0x00000029001b7308 */ /* 0x000e620000002400 */
[----:B----4-:R-:W-:Y:S02]  /*4720*/  FSEL R29, R96, -INF , P6 ;  /* 0xff800000601d7808 */ /* 0x010fe40003000000 */
[----:B------:R-:W-:Y:S02]  /*4730*/  ISETP.GT.AND P6, PT, R225, 0x10, PT ;  /* 0x00000010e100780c */ /* 0x000fe40003fc4270 */
[----:B------:R-:W-:Y:S02]  /*4740*/  MOV R21, UR43 ;  /* 0x0000002b00157c02 */ /* 0x000fe40008000f00 */
[----:B------:R-:W-:Y:S01]  /*4750*/  MOV R20, UR40 ;  /* 0x0000002800147c02 */ /* 0x000fe20008000f00 */
[----:B------:R-:W-:Y:S01]  /*4760*/  MUFU.TANH R28, R28 ;  /* 0x0000001c001c7308 */ /* 0x000fe20000002400 */
[----:B------:R-:W-:-:S02]  /*4770*/  WARPGROUP.DEPBAR.LE gsb0, 0x0 ;  /* 0x00008000000079c5 */ /* 0x000fc40000010000 */
[----:B------:R-:W-:Y:S01]  /*4780*/  WARPGROUP.ARRIVE ;  /* 0x00000000000079c5 */ /* 0x000fe20000000000 */
[----:B------:R-:W-:Y:S02]  /*4790*/  MOV R8, UR46 ;  /* 0x0000002e00087c02 */ /* 0x000fe40008000f00 */
[----:B------:R-:W-:Y:S02]  /*47a0*/  MOV R9, UR47 ;  /* 0x0000002f00097c02 */ /* 0x000fe40008000f00 */
[----:B------:R-:W-:Y:S01]  /*47b0*/  MUFU.TANH R34, R34 ;  /* 0x0000002200227308 */ /* 0x000fe20000002400 */
[----:B------:R-:W-:Y:S01]  /*47c0*/  HGMMA.64x8x16.F32 R52, gdesc[UR8], RZ, !UPT, gsb0 ;  /* 0x00000000083479f0 */ /* 0x000fe2000c0008ff */
[----:B------:R-:W-:Y:S01]  /*47d0*/  UMOV UR10, UR14 ;  /* 0x0000000e000a7c82 */ /* 0x000fe20008000000 */
[----:B------:R-:W-:Y:S01]  /*47e0*/  UMOV UR11, 0x40000000 ;  /* 0x40000000000b7882 */ /* 0x000fe20000000000 */
[----:B-1----:R-:W-:Y:S02]  /*47f0*/  FSEL R41, R27, -INF , P3 ;  /* 0xff8000001b297808 */ /* 0x002fe40001800000 */
[----:B------:R-:W-:-:S02]  /*4800*/  ISETP.GT.AND P3, PT, R225, 0x21, PT ;  /* 0x00000021e100780c */ /* 0x000fc40003f64270 */
[----:B------:R-:W-:Y:S08]  /*4810*/  MUFU.TANH R35, R35 ;  /* 0x0000002300237308 */ /* 0x000ff00000002400 */
[----:B------:R-:W-:Y:S08]  /*4820*/  MUFU.TANH R38, R38 ;  /* 0x0000002600267308 */ /* 0x000ff00000002400 */
[----:B------:R-:W-:Y:S01]  /*4830*/  MUFU.TANH R43, R43 ;  /* 0x0000002b002b7308 */ /* 0x000fe20000002400 */
[----:B------:R-:W-:-:S02]  /*4840*/  WARPGROUP.DEPBAR.LE gsb0, 0x0 ;  /* 0x00008000000079c5 */ /* 0x000fc40000010000 */
        /* <DEDUP_REMOVED lines=16> */
[----:B------:R-:W-:Y:S01]  /*4950*/  UMOV UR9, UR17 ;  /* 0x0000001100097c82 */ /* 0x000fe20008000000 */
        /* <DEDUP_REMOVED lines=11> */
[----:B------:R-:W-:Y:S01]  /*4a10*/  UMOV UR9, UR17 ;  /* 0x0000001100097c82 */ /* 0x000fe20008000000 */
        /* <DEDUP_REMOVED lines=9> */
[----:B------:R-:W-:Y:S01]  /*4ab0*/  UMOV UR9, UR17 ;  /* 0x0000001100097c82 */ /* 0x000fe20008000000 */
[----:B------:R-:W-:Y:S01]  /*4ac0*/  R2UR UR7, R23 ;  /* 0x00000000170772ca */ /* 0x000fe200000e0000 */
[----:B------:R-:W-:-:S05]  /*4ad0*/  VIADD R23, R15, 0x400 ;  /* 0x000004000f177836 */ /* 0x000fca0000000000 */
[----:B------:R-:W-:Y:S01]  /*4ae0*/  R2UR UR6, R23 ;  /* 0x00000000170672ca */ /* 0x000fe200000e0000 */
[----:B------:R-:W-:Y:S01]  /*4af0*/  VIADD R23, R15, 0x480 ;  /* 0x000004800f177836 */ /* 0x000fe20000000000 */
[----:B------:R-:W-:Y:S02]  /*4b00*/  WARPGROUP.DEPBAR.LE gsb0, 0x0 ;  /* 0x00008000000079c5 */ /* 0x000fe40000010000 */
[----:B------:R-:W-:-:S06]  /*4b10*/  WARPGROUP.ARRIVE ;  /* 0x00000000000079c5 */ /* 0x000fcc0000000000 */
[----:B------:R-:W-:Y:S03]  /*4b20*/  HGMMA.64x8x16.F32 R216, gdesc[UR8], R216, gsb0 ;  /* 0x0000000008d879f0 */ /* 0x000fe600080008d8 */
        /* <DEDUP_REMOVED lines=9> */
[----:B------:R-:W-:-:S04]  /*4bc0*/  UMOV UR29, 0x40000040 ;  /* 0x40000040001d7882 */ /* 0x000fc80000000000 */
        /* <DEDUP_REMOVED lines=42> */
[----:B------:R-:W-:Y:S01]  /*4e70*/  FMUL.FTZ R24, R37, UR5 ;  /* 0x0000000525187c20 */ /* 0x000fe20008410000 */
[----:B------:R-:W-:Y:S02]  /*4e80*/  FMUL.FTZ R37, R30, UR5 ;  /* 0x000000051e257c20 */ /* 0x000fe40008410000 */
[----:B------:R-:W-:-:S02]  /*4e90*/  R2UR UR25, R23 ;  /* 0x00000000171972ca */ /* 0x000fc400000e0000 */
[----:B------:R1:W2:Y:S08]  /*4ea0*/  MUFU.TANH R23, R33 ;  /* 0x0000002100177308 */ /* 0x0002b00000002400 */
[----:B------:R-:W4:Y:S01]  /*4eb0*/  MUFU.TANH R24, R24 ;  /* 0x0000001800187308 */ /* 0x000f220000002400 */
[----:B-1----:R-:W-:Y:S02]  /*4ec0*/  FSEL R33, R25, -INF , P2 ;  /* 0xff80000019217808 */ /* 0x002fe40001000000 */
[----:B------:R-:W-:-:S05]  /*4ed0*/  ISETP.GT.AND P2, PT, R225, 0x20, PT ;  /* 0x00000020e100780c */ /* 0x000fca0003f44270 */
[----:B------:R-:W1:Y:S01]  /*4ee0*/  MUFU.TANH R37, R37 ;  /* 0x0000002500257308 */ /* 0x000e620000002400 */
[----:B--2---:R-:W-:Y:S02]  /*4ef0*/  FSEL R31, R23, -INF , P5 ;  /* 0xff800000171f7808 */ /* 0x004fe40002800000 */
[C---:B------:R-:W-:Y:S02]  /*4f00*/  ISETP.GT.AND P5, PT, R225.reuse, 0x1, PT ;  /* 0x00000001e100780c */ /* 0x040fe40003fa4270 */
[----:B----4-:R-:W-:Y:S02]  /*4f10*/  FSEL R30, R24, -INF , P1 ;  /* 0xff800000181e7808 */ /* 0x010fe40000800000 */
[----:B------:R-:W-:Y:S02]  /*4f20*/  ISETP.GT.AND P1, PT, R225, 0x11, PT ;  /* 0x00000011e100780c */ /* 0x000fe40003f24270 */
[----:B-1----:R-:W-:Y:S01]  /*4f30*/  FSEL R224, R37, -INF , P6 ;  /* 0xff80000025e07808 */ /* 0x002fe20003000000 */
[----:B------:R-:W-:-:S02]  /*4f40*/  WARPGROUP.DEPBAR.LE gsb0, 0x0 ;  /* 0x00008000000079c5 */ /* 0x000fc40000010000 */
[----:B------:R-:W-:Y:S01]  /*4f50*/  WARPGROUP.ARRIVE ;  /* 0x00000000000079c5 */ /* 0x000fe20000000000 */
[----:B------:R-:W-:-:S05]  /*4f60*/  ISETP.GT.AND P6, PT, R225, 0x40, PT ;  /* 0x00000040e100780c */ /* 0x000fca0003fc4270 */
        /* <DEDUP_REMOVED lines=21> */
[----:B------:R-:W-:Y:S02]  /*50c0*/  FSEL R22, R28, -INF , P1 ;  /* 0xff8000001c167808 */ /* 0x000fe40000800000 */
[----:B------:R-:W-:-:S04]  /*50d0*/  ISETP.GT.AND P1, PT, R225, 0x41, PT ;  /* 0x00000041e100780c */ /* 0x000fc80003f24270 */
[----:B------:R-:W-:Y:S01]  /*50e0*/  FSEL R229, R43, -INF , P1 ;  /* 0xff8000002be57808 */ /* 0x000fe20000800000 */
        /* <DEDUP_REMOVED lines=8> */
[----:B------:R1:W2:Y:S02]  /*5170*/  MUFU.TANH R26, R32 ;  /* 0x00000020001a7308 */ /* 0x0002a40000002400 */
[----:B-1----:R-:W-:Y:S02]  /*5180*/  FSEL R32, R16, -INF , P4 ;  /* 0xff80000010207808 */ /* 0x002fe40002000000 */
[----:B------:R-:W-:-:S02]  /*5190*/  ISETP.GT.AND P4, PT, R225, 0x30, PT ;  /* 0x00000030e100780c */ /* 0x000fc40003f84270 */
[----:B--2---:R-:W-:Y:S02]  /*51a0*/  FSEL R40, R26, -INF , P5 ;  /* 0xff8000001a287808 */ /* 0x004fe40002800000 */
[----:B------:R-:W-:Y:S01]  /*51b0*/  ISETP.GT.AND P5, PT, R225, 0x31, PT ;  /* 0x00000031e100780c */ /* 0x000fe20003fa4270 */
[----:B------:R-:W-:Y:S01]  /*51c0*/  VIADD R225, R15, 0x302 ;  /* 0x000003020fe17836 */ /* 0x000fe20000000000 */
[----:B------:R-:W-:Y:S02]  /*51d0*/  WARPGROUP.DEPBAR.LE gsb0, 0x0 ;  /* 0x00008000000079c5 */ /* 0x000fe40000010000 */
[----:B------:R-:W-:-:S06]  /*51e0*/  WARPGROUP.ARRIVE ;  /* 0x00000000000079c5 */ /* 0x000fcc0000000000 */
[----:B------:R-:W-:Y:S01]  /*51f0*/  HGMMA.64x8x16.F32 R44, gdesc[UR16], R44, gsb0 ;  /* 0x00000000102c79f0 */ /* 0x000fe2000800082c */
[----:B------:R-:W-:Y:S01]  /*5200*/  UMOV UR18, UR4 ;  /* 0x0000000400127c82 */ /* 0x000fe20008000000 */
[----:B------:R-:W-:Y:S01]  /*5210*/  UMOV UR19, 0x40000000 ;  /* 0x4000000000137882 */ /* 0x000fe20000000000 */
[----:B------:R-:W-:Y:S02]  /*5220*/  R2UR UR4, R226 ;  /* 0x00000000e20472ca */ /* 0x000fe400000e0000 */
[----:B------:R-:W-:-:S11]  /*5230*/  FSEL R226, R34, -INF , P2 ;  /* 0xff80000022e27808 */ /* 0x000fd60001000000 */
        /* <DEDUP_REMOVED lines=98> */
[----:B------:R-:W-:Y:S01]  /*5860*/  R2UR UR12, R225 ;  /* 0x00000000e10c72ca */ /* 0x000fe200000e0000 */
[----:B------:R-:W-:Y:S01]  /*5870*/  VIADD R225, R15, 0x500 ;  /* 0x000005000fe17836 */ /* 0x000fe20000000000 */
[----:B------:R-:W-:Y:S02]  /*5880*/  WARPGROUP.DEPBAR.LE gsb0, 0x0 ;  /* 0x00008000000079c5 */ /* 0x000fe40000010000 */
[----:B------:R-:W-:-:S06]  /*5890*/  WARPGROUP.ARRIVE ;  /* 0x00000000000079c5 */ /* 0x000fcc0000000000 */
[----:B------:R-:W-:Y:S01]  /*58a0*/  HGMMA.64x8x16.F32 R220, gdesc[UR16], R220, gsb0 ;  /* 0x0000000010dc79f0 */ /* 0x000fe200080008dc */
        /* <DEDUP_REMOVED lines=215> */
[----:B------:R-:W-:Y:S01]  /*6620*/  R2UR UR16, R225 ;  /* 0x00000000e11072ca */ /* 0x000fe200000e0000 */
[----:B------:R-:W-:Y:S01]  /*6630*/  VIADD R225, R15, 0x984 ;  /* 0x000009840fe17836 */ /* 0x000fe20000000000 */
[----:B------:R-:W-:Y:S02]  /*6640*/  ULDC UR19, c[0x0][0x744] ;  /* 0x0001d10000137ab9 */ /* 0x000fe40000000800 */
[--C-:B------:R-:W-:Y:S01]  /*6650*/  FFMA.FTZ R14, R14, UR19, -R5.reuse ;  /* 0x000000130e0e7c23 */ /* 0x100fe20008010805 */
[--C-:B------:R-:W-:Y:S01]  /*6660*/  FFMA.FTZ R12, R12, UR19, -R5.reuse ;  /* 0x000000130c0c7c23 */ /* 0x100fe20008010805 */
[----:B------:R-:W-:Y:S01]  /*6670*/  R2UR UR17, R225 ;  /* 0x00000000e11172ca */ /* 0x000fe200000e0000 */
[----:B------:R-:W-:Y:S02]  /*6680*/  VIADD R225, R15, 0x786 ;  /* 0x000007860fe17836 */ /* 0x000fe40000000000 */
[--C-:B------:R-:W-:Y:S01]  /*6690*/  FFMA.FTZ R19, R19, UR19, -R5.reuse ;  /* 0x0000001313137c23 */ /* 0x100fe20008010805 */
[--C-:B------:R-:W-:Y:S01]  /*66a0*/  FFMA.FTZ R18, R18, UR19, -R5.reuse ;  /* 0x0000001312127c23 */ /* 0x100fe20008010805 */
[--C-:B------:R-:W-:Y:S01]  /*66b0*/  FFMA.FTZ R36, R36, UR19, -R5.reuse ;  /* 0x0000001324247c23 */ /* 0x100fe20008010805 */
[----:B------:R-:W-:Y:S01]  /*66c0*/  FFMA.FTZ R31, R31, UR19, -R5 ;  /* 0x000000131f1f7c23 */ /* 0x000fe20008010805 */
[----:B------:R-:W-:Y:S01]  /*66d0*/  R2UR UR30, R225 ;  /* 0x00000000e11e72ca */ /* 0x000fe200000e0000 */
[----:B------:R-:W-:-:S02]  /*66e0*/  VIADD R225, R15, 0x806 ;  /* 0x000008060fe17836 */ /* 0x000fc40000000000 */
[--C-:B------:R-:W-:Y:S01]  /*66f0*/  FFMA.FTZ R29, R29, UR19, -R5.reuse ;  /* 0x000000131d1d7c23 */ /* 0x100fe20008010805 */
[--C-:B------:R-:W-:Y:S01]  /*6700*/  FFMA.FTZ R30, R30, UR19, -R5.reuse ;  /* 0x000000131e1e7c23 */ /* 0x100fe20008010805 */
[--C-:B------:R-:W-:Y:S01]  /*6710*/  FFMA.FTZ R33, R33, UR19, -R5.reuse ;  /* 0x0000001321217c23 */ /* 0x100fe20008010805 */
[----:B------:R-:W-:Y:S01]  /*6720*/  FFMA.FTZ R41, R41, UR19, -R5 ;  /* 0x0000001329297c23 */ /* 0x000fe20008010805 */
[----:B------:R-:W-:Y:S01]  /*6730*/  R2UR UR26, R225 ;  /* 0x00000000e11a72ca */ /* 0x000fe200000e0000 */
[----:B------:R-:W-:Y:S02]  /*6740*/  VIADD R225, R15, 0x886 ;  /* 0x000008860fe17836 */ /* 0x000fe40000000000 */
[--C-:B---3--:R-:W-:Y:S01]  /*6750*/  FFMA.FTZ R227, R22, UR19, -R4.reuse ;  /* 0x0000001316e37c23 */ /* 0x108fe20008010804 */
[----:B------:R-:W-:Y:S01]  /*6760*/  FSEL R22, R35, -INF , P3 ;  /* 0xff80000023167808 */ /* 0x000fe20001800000 */
[--C-:B------:R-:W-:Y:S01]  /*6770*/  FFMA.FTZ R32, R32, UR19, -R4.reuse ;  /* 0x0000001320207c23 */ /* 0x100fe20008010804 */
[----:B------:R-:W-:Y:S01]  /*6780*/  FSEL R5, R38, -INF , P4 ;  /* 0xff80000026057808 */ /* 0x000fe20002000000 */
[----:B------:R-:W-:Y:S01]  /*6790*/  FFMA.FTZ R40, R40, UR19, -R4 ;  /* 0x0000001328287c23 */ /* 0x000fe20008010804 */
[----:B------:R-:W-:Y:S01]  /*67a0*/  R2UR UR24, R225 ;  /* 0x00000000e11872ca */ /* 0x000fe200000e0000 */
[----:B------:R-:W-:-:S02]  /*67b0*/  VIADD R225, R15, 0x906 ;  /* 0x000009060fe17836 */ /* 0x000fc40000000000 */
[--C-:B------:R-:W-:Y:S01]  /*67c0*/  FFMA.FTZ R224, R224, UR19, -R4.reuse ;  /* 0x00000013e0e07c23 */ /* 0x100fe20008010804 */
[----:B------:R-:W-:Y:S02]  /*67d0*/  VIADD R15, R15, 0x986 ;  /* 0x000009860f0f7836 */ /* 0x000fe40000000000 */
[--C-:B------:R-:W-:Y:S01]  /*67e0*/  FFMA.FTZ R226, R226, UR19, -R4.reuse ;  /* 0x00000013e2e27c23 */ /* 0x100fe20008010804 */
[--C-:B------:R-:W-:Y:S01]  /*67f0*/  FFMA.FTZ R22, R22, UR19, -R4.reuse ;  /* 0x0000001316167c23 */ /* 0x100fe20008010804 */
[----:B------:R-:W-:Y:S01]  /*6800*/  R2UR UR18, R225 ;  /* 0x00000000e11272ca */ /* 0x000fe200000e0000 */
[--C-:B------:R-:W-:Y:S01]  /*6810*/  FFMA.FTZ R5, R5, UR19, -R4.reuse ;  /* 0x0000001305057c23 */ /* 0x100fe20008010804 */
[----:B------:R-:W-:Y:S01]  /*6820*/  FFMA.FTZ R229, R229, UR19, -R4 ;  /* 0x00000013e5e57c23 */ /* 0x000fe20008010804 */
[----:B------:R-:W-:Y:S08]  /*6830*/  MUFU.EX2 R31, R31 ;  /* 0x0000001f001f7308 */ /* 0x000ff00000000800 */
[----:B------:R-:W-:Y:S01]  /*6840*/  MUFU.EX2 R30, R30 ;  /* 0x0000001e001e7308 */ /* 0x000fe20000000800 */
[----:B------:R-:W-:-:S02]  /*6850*/  WARPGROUP.DEPBAR.LE gsb0, 0x0 ;  /* 0x00008000000079c5 */ /* 0x000fc40000010000 */
[----:B------:R-:W-:-:S05]  /*6860*/  WARPGROUP.ARRIVE ;  /* 0x00000000000079c5 */ /* 0x000fca0000000000 */
[----:B------:R-:W-:Y:S01]  /*6870*/  MUFU.EX2 R41, R41 ;  /* 0x0000002900297308 */ /* 0x000fe20000000800 */
[----:B------:R-:W-:Y:S01]  /*6880*/  HGMMA.64x8x16.F32 R216, gdesc[UR8], R216, gsb0 ;  /* 0x0000000008d879f0 */ /* 0x000fe200080008d8 */
[----:B------:R-:W-:Y:S01]  /*6890*/  UMOV UR10, UR21 ;  /* 0x00000015000a7c82 */ /* 0x000fe20008000000 */
[----:B------:R-:W-:Y:S01]  /*68a0*/  UMOV UR11, 0x40000000 ;  /* 0x40000000000b7882 */ /* 0x000fe20000000000 */
[----:B------:R-:W-:Y:S01]  /*68b0*/  FFMA.FTZ R23, -R23, R23, 1 ;  /* 0x3f80000017177423 */ /* 0x000fe20000010117 */
[----:B------:R-:W-:Y:S01]  /*68c0*/  FFMA.FTZ R24, -R24, R24, 1 ;  /* 0x3f80000018187423 */ /* 0x000fe20000010118 */
[----:B------:R-:W-:Y:S02]  /*68d0*/  FFMA.FTZ R27, -R27, R27, 1 ;  /* 0x3f8000001b1b7423 */ /* 0x000fe4000001011b */
[----:B------:R-:W-:Y:S01]  /*68e0*/  MUFU.EX2 R14, R14 ;  /* 0x0000000e000e7308 */ /* 0x000fe20000000800 */
[----:B------:R-:W-:-:S07]  /*68f0*/  FFMA.FTZ R28, -R28, R28, 1 ;  /* 0x3f8000001c1c7423 */ /* 0x000fce000001011c */
[----:B------:R-:W-:Y:S01]  /*6900*/  MUFU.EX2 R12, R12 ;  /* 0x0000000c000c7308 */ /* 0x000fe20000000800 */
[----:B------:R-:W-:-:S07]  /*6910*/  FFMA.FTZ R34, -R34, R34, 1 ;  /* 0x3f80000022227423 */ /* 0x000fce0000010122 */
[----:B------:R-:W-:Y:S08]  /*6920*/  MUFU.EX2 R18, R18 ;  /* 0x0000001200127308 */ /* 0x000ff00000000800 */
[----:B------:R-:W-:Y:S01]  /*6930*/  MUFU.EX2 R19, R19 ;  /* 0x0000001300137308 */ /* 0x000fe20000000800 */
[----:B------:R-:W-:-:S07]  /*6940*/  FFMA.FTZ R26, -R26, R26, 1 ;  /* 0x3f8000001a1a7423 */ /* 0x000fce000001011a */
[----:B------:R-:W-:Y:S08]  /*6950*/  MUFU.EX2 R36, R36 ;  /* 0x0000002400247308 */ /* 0x000ff00000000800 */
[----:B------:R-:W-:Y:S01]  /*6960*/  MUFU.EX2 R29, R29 ;  /* 0x0000001d001d7308 */ /* 0x000fe20000000800 */
[----:B------:R-:W-:Y:S02]  /*6970*/  WARPGROUP.DEPBAR.LE gsb0, 0x0 ;  /* 0x00008000000079c5 */ /* 0x000fe40000010000 */
[----:B------:R-:W-:-:S05]  /*6980*/  WARPGROUP.ARRIVE ;  /* 0x00000000000079c5 */ /* 0x000fca0000000000 */
[----:B------:R-:W-:Y:S01]  /*6990*/  MUFU.EX2 R33, R33 ;  /* 0x0000002100217308 */ /* 0x000fe20000000800 */
[----:B------:R-:W-:Y:S01]  /*69a0*/  HGMMA.64x8x16.F32 R220, gdesc[UR8], R220, gsb0 ;  /* 0x0000000008dc79f0 */ /* 0x000fe200080008dc */
[----:B------:R-:W-:Y:S01]  /*69b0*/  UMOV UR10, UR7 ;  /* 0x00000007000a7c82 */ /* 0x000fe20008000000 */
[----:B------:R-:W-:Y:S01]  /*69c0*/  UMOV UR11, 0x40000000 ;  /* 0x40000000000b7882 */ /* 0x000fe20000000000 */
[----:B------:R-:W-:Y:S01]  /*69d0*/  UMOV UR8, UR15 ;  /* 0x0000000f00087c82 */ /* 0x000fe20008000000 */
[----:B------:R-:W-:Y:S01]  /*69e0*/  UMOV UR9, 0x40000040 ;  /* 0x4000004000097882 */ /* 0x000fe20000000000 */
        /* <DEDUP_REMOVED lines=9> */
[----:B------:R-:W-:Y:S02]  /*6a80*/  WARPGROUP.DEPBAR.LE gsb0, 0x0 ;  /* 0x00008000000079c5 */ /* 0x000fe40000010000 */
[----:B------:R-:W-:-:S06]  /*6a90*/  WARPGROUP.ARRIVE ;  /* 0x00000000000079c5 */ /* 0x000fcc0000000000 */
[----:B------:R-:W-:Y:S01]  /*6aa0*/  HGMMA.64x8x16.F32 R48, gdesc[UR8], R48, gsb0 ;  /* 0x00000000083079f0 */ /* 0x000fe20008000830 */
[----:B------:R-:W-:Y:S01]  /*6ab0*/  UMOV UR10, UR25 ;  /* 0x00000019000a7c82 */ /* 0x000fe20008000000 */
[----:B------:R-:W-:Y:S01]  /*6ac0*/  UMOV UR11, 0x40000000 ;  /* 0x40000000000b7882 */ /* 0x000fe20000000000 */
[----:B------:R-:W-:Y:S02]  /*6ad0*/  R2UR UR25, R15 ;  /* 0x000000000f1972ca */ /* 0x000fe400000e0000 */
[----:B------:R1:W2:Y:S02]  /*6ae0*/  MUFU.TANH R15, R39 ;  /* 0x00000027000f7308 */ /* 0x0002a40000002400 */
[----:B-1----:R-:W-:-:S06]  /*6af0*/  FMUL.FTZ R39, R42, UR5 ;  /* 0x000000052a277c20 */ /* 0x002fcc0008410000 */
[----:B------:R-:W1:Y:S01]  /*6b00*/  MUFU.TANH R39, R39 ;  /* 0x0000002700277308 */ /* 0x000e620000002400 */
[----:B--2---:R-:W-:-:S05]  /*6b10*/  FSEL R42, R15, -INF , P5 ;  /* 0xff8000000f2a7808 */ /* 0x004fca0002800000 */
[----:B------:R-:W-:Y:S01]  /*6b20*/  FFMA.FTZ R42, R42, UR19, -R4 ;  /* 0x000000132a2a7c23 */ /* 0x000fe20008010804 */
[----:B-1----:R-:W-:-:S05]  /*6b30*/  FSEL R225, R39, -INF , P6 ;  /* 0xff80000027e17808 */ /* 0x002fca0003000000 */
[----:B------:R-:W-:Y:S01]  /*6b40*/  FFMA.FTZ R225, R225, UR19, -R4 ;  /* 0x00000013e1e17c23 */ /* 0x000fe20008010804 */
        /* <DEDUP_REMOVED lines=24> */
[----:B------:R-:W-:Y:S01]  /*6cd0*/  UMOV UR21, UR9 ;  /* 0x0000000900157c82 */ /* 0x000fe20008000000 */
[----:B------:R-:W-:-:S02]  /*6ce0*/  WARPGROUP.DEPBAR.LE gsb0, 0x0 ;  /* 0x00008000000079c5 */ /* 0x000fc40000010000 */
[----:B------:R-:W-:-:S06]  /*6cf0*/  WARPGROUP.ARRIVE ;  /* 0x00000000000079c5 */ /* 0x000fcc0000000000 */
[----:B------:R-:W-:Y:S01]  /*6d00*/  HGMMA.64x8x16.F32 R44, gdesc[UR8], R44, gsb0 ;  /* 0x00000000082c79f0 */ /* 0x000fe2000800082c */
[----:B------:R-:W-:Y:S01]  /*6d10*/  UMOV UR10, UR12 ;  /* 0x0000000c000a7c82 */ /* 0x000fe20008000000 */
[----:B------:R-:W-:Y:S01]  /*6d20*/  UMOV UR11, 0x40000000 ;  /* 0x40000000000b7882 */ /* 0x000fe20000000000 */
[----:B------:R-:W-:Y:S01]  /*6d30*/  UMOV UR12, UR8 ;  /* 0x00000008000c7c82 */ /* 0x000fe20008000000 */
[----:B------:R-:W-:Y:S02]  /*6d40*/  WARPGROUP.DEPBAR.LE gsb0, 0x0 ;  /* 0x00008000000079c5 */ /* 0x000fe40000010000 */
[----:B------:R-:W-:-:S06]  /*6d50*/  WARPGROUP.ARRIVE ;  /* 0x00000000000079c5 */ /* 0x000fcc0000000000 */
[----:B------:R-:W-:Y:S03]  /*6d60*/  HGMMA.64x8x16.F32 R48, gdesc[UR8], R48, gsb0 ;  /* 0x00000000083079f0 */ /* 0x000fe60008000830 */
        /* <DEDUP_REMOVED lines=20> */
[----:B------:R-:W-:Y:S08]  /*6eb0*/  MUFU.EX2 R32, R32 ;  /* 0x0000002000207308 */ /* 0x000ff00000000800 */
[----:B------:R-:W-:Y:S08]  /*6ec0*/  MUFU.EX2 R224, R224 ;  /* 0x000000e000e07308 */ /* 0x000ff00000000800 */
[----:B------:R-:W2:Y:S01]  /*6ed0*/  MUFU.EX2 R227, R227 ;  /* 0x000000e300e37308 */ /* 0x000ea20000000800 */
[--C-:B-1----:R-:W-:Y:S01]  /*6ee0*/  FADD.FTZ R44, R44, -R4.reuse ;  /* 0x800000042c2c7221 */ /* 0x102fe20000010000 */
[----:B------:R-:W-:-:S06]  /*6ef0*/  FADD.FTZ R45, R45, -R4 ;  /* 0x800000042d2d7221 */ /* 0x000fcc0000010000 */
[----:B------:R-:W1:Y:S01]  /*6f00*/  MUFU.EX2 R22, R22 ;  /* 0x0000001600167308 */ /* 0x000e620000000800 */
[----:B------:R-:W-:Y:S01]  /*6f10*/  FFMA.FTZ R35, -R35, R35, 1 ;  /* 0x3f80000023237423 */ /* 0x000fe20000010123 */
[----:B------:R-:W-:Y:S01]  /*6f20*/  FMUL.FTZ R44, R14, R44 ;  /* 0x0000002c0e2c7220 */ /* 0x000fe20000410000 */
[----:B------:R-:W-:-:S05]  /*6f30*/  FMUL.FTZ R45, R12, R45 ;  /* 0x0000002d0c2d7220 */ /* 0x000fca0000410000 */
[----:B------:R-:W3:Y:S01]  /*6f40*/  MUFU.EX2 R40, R40 ;  /* 0x0000002800287308 */ /* 0x000ee20000000800 */
[----:B------:R-:W-:Y:S01]  /*6f50*/  FFMA.FTZ R43, -R43, R43, 1 ;  /* 0x3f8000002b2b7423 */ /* 0x000fe2000001012b */
[----:B------:R-:W-:Y:S01]  /*6f60*/  FMUL.FTZ R10, R10, R44 ;  /* 0x0000002c0a0a7220 */ /* 0x000fe20000410000 */
[----:B------:R-:W-:-:S05]  /*6f70*/  FFMA.FTZ R44, -R97, R97, 1 ;  /* 0x3f800000612c7423 */ /* 0x000fca0000010161 */
[----:B------:R-:W4:Y:S01]  /*6f80*/  MUFU.EX2 R226, R226 ;  /* 0x000000e200e27308 */ /* 0x000f220000000800 */
[----:B------:R-:W-:Y:S02]  /*6f90*/  WARPGROUP.DEPBAR.LE gsb0, 0x0 ;  /* 0x00008000000079c5 */ /* 0x000fe40000010000 */
[----:B------:R-:W-:Y:S01]  /*6fa0*/  WARPGROUP.ARRIVE ;  /* 0x00000000000079c5 */ /* 0x000fe20000000000 */
[--C-:B------:R-:W-:Y:S01]  /*6fb0*/  FADD.FTZ R48, R48, -R4.reuse ;  /* 0x8000000430307221 */ /* 0x100fe20000010000 */
[----:B------:R-:W-:Y:S01]  /*6fc0*/  FADD.FTZ R49, R49, -R4 ;  /* 0x8000000431317221 */ /* 0x000fe20000010000 */
[----:B------:R-:W-:Y:S01]  /*6fd0*/  FFMA.FTZ R15, -R15, R15, 1 ;  /* 0x3f8000000f0f7423 */ /* 0x000fe2000001010f */
[----:B------:R-:W-:Y:S01]  /*6fe0*/  FMUL.FTZ R236, R236, R45 ;  /* 0x0000002decec7220 */ /* 0x000fe20000410000 */
[----:B------:R-:W4:Y:S01]  /*6ff0*/  MUFU.EX2 R225, R225 ;  /* 0x000000e100e17308 */ /* 0x000f220000000800 */
[----:B------:R-:W-:Y:S01]  /*7000*/  HGMMA.64x8x16.F32 R52, gdesc[UR28], R52, gsb0 ;  /* 0x000000001c3479f0 */ /* 0x000fe20008000834 */
[----:B------:R-:W-:Y:S01]  /*7010*/  UMOV UR30, UR25 ;  /* 0x00000019001e7c82 */ /* 0x000fe20008000000 */
[----:B------:R-:W-:Y:S01]  /*7020*/  UMOV UR31, 0x40000000 ;  /* 0x40000000001f7882 */ /* 0x000fe20000000000 */
[----:B------:R-:W-:Y:S01]  /*7030*/  FMUL.FTZ R49, R18, R49 ;  /* 0x0000003112317220 */ /* 0x000fe20000410000 */
[----:B------:R-:W-:Y:S01]  /*7040*/  FMUL.FTZ R48, R19, R48 ;  /* 0x0000003013307220 */ /* 0x000fe20000410000 */
[----:B------:R-:W-:Y:S01]  /*7050*/  FFMA.FTZ R25, -R25, R25, 1 ;  /* 0x3f80000019197423 */ /* 0x000fe20000010119 */
[----:B------:R-:W-:Y:S01]  /*7060*/  FFMA.FTZ R38, -R38, R38, 1 ;  /* 0x3f80000026267423 */ /* 0x000fe20000010126 */
[----:B------:R-:W-:Y:S01]  /*7070*/  UMOV UR57, 0x40000040 ;  /* 0x4000004000397882 */ /* 0x000fe20000000000 */
        /* <DEDUP_REMOVED lines=11> */
[----:B------:R1:W5:Y:S01]  /*7130*/  LDL.LU R97, [R1+0x14] ;  /* 0x0000140001617983 */ /* 0x0003620000300800 */
[----:B------:R-:W-:-:S02]  /*7140*/  WARPGROUP.DEPBAR.LE gsb0, 0x0 ;  /* 0x00008000000079c5 */ /* 0x000fc40000010000 */
[----:B------:R-:W-:Y:S01]  /*7150*/  WARPGROUP.ARRIVE ;  /* 0x00000000000079c5 */ /* 0x000fe20000000000 */
[----:B------:R-:W-:Y:S01]  /*7160*/  F2FP.F16.F32.PACK_AB R18, R18, R19 ;  /* 0x000000131212723e */ /* 0x000fe200000000ff */
[----:B------:R-:W-:Y:S01]  /*7170*/  FMUL.FTZ R11, R11, R48 ;  /* 0x000000300b0b7220 */ /* 0x000fe20000410000 */
[----:B------:R-:W-:Y:S01]  /*7180*/  FFMA.FTZ R45, -R96, R96, 1 ;  /* 0x3f800000602d7423 */ /* 0x000fe20000010160 */
[----:B------:R-:W-:Y:S02]  /*7190*/  FMUL.FTZ R49, R237, R49 ;  /* 0x00000031ed317220 */ /* 0x000fe40000410000 */
[----:B------:R-:W-:Y:S01]  /*71a0*/  HGMMA.64x8x16.F32 R216, gdesc[UR16], R216, gsb0 ;  /* 0x0000000010d879f0 */ /* 0x000fe200080008d8 */
[--C-:B------:R-:W-:Y:S01]  /*71b0*/  FADD.FTZ R53, R53, -R4.reuse ;  /* 0x8000000435357221 */ /* 0x100fe20000010000 */
[----:B------:R-:W-:Y:S01]  /*71c0*/  FADD.FTZ R52, R52, -R4 ;  /* 0x8000000434347221 */ /* 0x000fe20000010000 */
[----:B--2---:R-:W-:Y:S01]  /*71d0*/  F2FP.F16.F32.PACK_AB R19, R227, R224 ;  /* 0x000000e0e313723e */ /* 0x004fe200000000ff */
[----:B------:R-:W-:Y:S01]  /*71e0*/  VIADD R48, R17, 0x24100 ;  /* 0x0002410011307836 */ /* 0x000fe20000000000 */
[----:B------:R-:W-:Y:S01]  /*71f0*/  F2FP.F16.F32.PACK_AB R10, R236, R10 ;  /* 0x0000000aec0a723e */ /* 0x000fe200000000ff */
[----:B------:R-:W-:Y:S01]  /*7200*/  UMOV UR33, UR57 ;  /* 0x0000003900217c82 */ /* 0x000fe20008000000 */
[----:B------:R-:W-:Y:S01]  /*7210*/  UMOV UR9, UR57 ;  /* 0x0000003900097c82 */ /* 0x000fe20008000000 */
[----:B------:R-:W-:Y:S01]  /*7220*/  UMOV UR13, UR57 ;  /* 0x00000039000d7c82 */ /* 0x000fe20008000000 */
[----:B------:R-:W-:Y:S01]  /*7230*/  UMOV UR47, UR35 ;  /* 0x00000023002f7c82 */ /* 0x000fe20008000000 */
[----:B------:R2:W5:Y:S01]  /*7240*/  LDL.LU R96, [R1+0x10] ;  /* 0x0000100001607983 */ /* 0x0005620000300800 */
[----:B------:R-:W-:-:S02]  /*7250*/  WARPGROUP.DEPBAR.LE gsb0, 0x0 ;  /* 0x00008000000079c5 */ /* 0x000fc40000010000 */
[----:B------:R-:W-:-:S06]  /*7260*/  WARPGROUP.ARRIVE ;  /* 0x00000000000079c5 */ /* 0x000fcc0000000000 */
[----:B------:R-:W-:Y:S01]  /*7270*/  HGMMA.64x8x16.F32 R220, gdesc[UR28], R220, gsb0 ;  /* 0x000000001cdc79f0 */ /* 0x000fe200080008dc */
[----:B------:R-:W-:Y:S01]  /*7280*/  FMUL.FTZ R53, R31, R53 ;  /* 0x000000351f357220 */ /* 0x000fe20000410000 */
[--C-:B------:R-:W-:Y:S01]  /*7290*/  FADD.FTZ R217, R217, -R4.reuse ;  /* 0x80000004d9d97221 */ /* 0x100fe20000010000 */
[--C-:B------:R-:W-:Y:S02]  /*72a0*/  FADD.FTZ R216, R216, -R4.reuse ;  /* 0x80000004d8d87221 */ /* 0x100fe40000010000 */
[----:B------:R-:W-:Y:S01]  /*72b0*/  FMUL.FTZ R23, R23, R53 ;  /* 0x0000003517177220 */ /* 0x000fe20000410000 */
[----:B------:R-:W-:Y:S01]  /*72c0*/  FMUL.FTZ R217, R30, R217 ;  /* 0x000000d91ed97220 */ /* 0x000fe20000410000 */
[----:B------:R-:W-:Y:S02]  /*72d0*/  WARPGROUP.DEPBAR.LE gsb0, 0x0 ;  /* 0x00008000000079c5 */ /* 0x000fe40000010000 */
[----:B------:R-:W3:Y:S01]  /*72e0*/  LDS R228, [R228+0x2c320] ;  /* 0x02c32000e4e47984 */ /* 0x000ee20000000800 */
[--C-:B------:R-:W-:Y:S01]  /*72f0*/  FADD.FTZ R220, R220, -R4.reuse ;  /* 0x80000004dcdc7221 */ /* 0x100fe20000010000 */
[----:B------:R-:W-:Y:S01]  /*7300*/  FADD.FTZ R4, R221, -R4 ;  /* 0x80000004dd047221 */ /* 0x000fe20000010000 */
[----:B------:R-:W-:-:S03]  /*7310*/  FMUL.FTZ R24, R24, R217 ;  /* 0x000000d918187220 */ /* 0x000fc60000410000 */
[----:B------:R-:W-:-:S04]  /*7320*/  FMUL.FTZ R4, R41, R4 ;  /* 0x0000000429047220 */ /* 0x000fc80000410000 */
[----:B------:R-:W-:Y:S01]  /*7330*/  FMUL.FTZ R27, R27, R4 ;  /* 0x000000041b1b7220 */ /* 0x000fe20000410000 */
[--C-:B---3--:R-:W-:Y:S01]  /*7340*/  FADD.FTZ R53, R46, -R228.reuse ;  /* 0x800000e42e357221 */ /* 0x108fe20000010000 */
[----:B------:R-:W-:Y:S01]  /*7350*/  FFMA.FTZ R46, -R16, R16, 1 ;  /* 0x3f800000102e7423 */ /* 0x000fe20000010110 */
[--C-:B------:R-:W-:Y:S01]  /*7360*/  FADD.FTZ R217, R50, -R228.reuse ;  /* 0x800000e432d97221 */ /* 0x100fe20000010000 */
[--C-:B------:R-:W-:Y:S01]  /*7370*/  FADD.FTZ R55, R55, -R228.reuse ;  /* 0x800000e437377221 */ /* 0x100fe20000010000 */
[----:B------:R-:W-:Y:S01]  /*7380*/  FMUL.FTZ R53, R32, R53 ;  /* 0x0000003520357220 */ /* 0x000fe20000410000 */
[--C-:B------:R-:W-:Y:S01]  /*7390*/  FADD.FTZ R222, R222, -R228.reuse ;  /* 0x800000e4dede7221 */ /* 0x100fe20000010000 */
[----:B------:R-:W-:Y:S01]  /*73a0*/  FMUL.FTZ R4, R224, R217 ;  /* 0x000000d9e0047220 */ /* 0x000fe20000410000 */
[----:B------:R-:W-:Y:S01]  /*73b0*/  FMUL.FTZ R52, R36, R52 ;  /* 0x0000003424347220 */ /* 0x000fe20000410000 */
[----:B------:R-:W-:Y:S01]  /*73c0*/  FMUL.FTZ R46, R46, R53 ;  /* 0x000000352e2e7220 */ /* 0x000fe20000410000 */
[--C-:B------:R-:W-:Y:S01]  /*73d0*/  FADD.FTZ R53, R47, -R228.reuse ;  /* 0x800000e42f357221 */ /* 0x100fe20000010000 */
[----:B------:R-:W-:Y:S01]  /*73e0*/  FFMA.FTZ R47, -R37, R37, 1 ;  /* 0x3f800000252f7423 */ /* 0x000fe20000010125 */
[----:B------:R-:W-:Y:S01]  /*73f0*/  F2FP.F16.F32.PACK_AB R30, R30, R29 ;  /* 0x0000001d1e1e723e */ /* 0x000fe200000000ff */
[--C-:B------:R-:W-:Y:S01]  /*7400*/  FADD.FTZ R223, R223, -R228.reuse ;  /* 0x800000e4dfdf7221 */ /* 0x100fe20000010000 */
[----:B------:R-:W-:Y:S01]  /*7410*/  FMUL.FTZ R216, R29, R216 ;  /* 0x000000d81dd87220 */ /* 0x000fe20000410000 */
[----:B------:R-:W-:Y:S01]  /*7420*/  FMUL.FTZ R47, R47, R4 ;  /* 0x000000042f2f7220 */ /* 0x000fe20000410000 */
[----:B------:R-:W-:Y:S01]  /*7430*/  FADD.FTZ R4, R51, -R228 ;  /* 0x800000e433047221 */ /* 0x000fe20000010000 */
[----:B------:R-:W-:Y:S01]  /*7440*/  FMUL.FTZ R220, R33, R220 ;  /* 0x000000dc21dc7220 */ /* 0x000fe20000410000 */
[----:B------:R-:W-:Y:S01]  /*7450*/  UMOV UR29, 0x40000040 ;  /* 0x40000040001d7882 */ /* 0x000fe20000000000 */
[----:B------:R-:W-:Y:S01]  /*7460*/  UMOV UR31, 0x40 ;  /* 0x00000040001f7882 */ /* 0x000fe20000000000 */
[----:B------:R-:W-:Y:S01]  /*7470*/  FMUL.FTZ R37, R227, R4 ;  /* 0x00000004e3257220 */ /* 0x000fe20000410000 */
[----:B------:R-:W-:Y:S01]  /*7480*/  UMOV UR17, UR21 ;  /* 0x0000001500117c82 */ /* 0x000fe20008000000 */
[----:B------:R-:W-:Y:S01]  /*7490*/  UMOV UR19, 0x40 ;  /* 0x0000004000137882 */ /* 0x000fe20000000000 */
[----:B------:R2:W5:Y:S01]  /*74a0*/  LDL.LU R16, [R1+0xc] ;  /* 0x00000c0001107983 */ /* 0x0005620000300800 */
[----:B------:R-:W-:Y:S01]  /*74b0*/  FMUL.FTZ R28, R28, R37 ;  /* 0x000000251c1c7220 */ /* 0x000fe20000410000 */
[----:B------:R-:W-:-:S02]  /*74c0*/  VIADD R37, R17, 0x2c500 ;  /* 0x0002c50011257836 */ /* 0x000fc40000000000 */
[----:B-1----:R-:W-:-:S03]  /*74d0*/  FMUL.FTZ R4, R22, R55 ;  /* 0x0000003716047220 */ /* 0x002fc60000410000 */
[----:B------:R-:W-:Y:S01]  /*74e0*/  SHF.R.U32.HI R37, RZ, 0x4, R37 ;  /* 0x00000004ff257819 */ /* 0x000fe20000011625 */
[----:B------:R-:W-:-:S03]  /*74f0*/  FMUL.FTZ R35, R35, R4 ;  /* 0x0000000423237220 */ /* 0x000fc60000410000 */
[----:B------:R-:W-:Y:S02]  /*7500*/  LOP3.LUT R37, R37, 0x3fff, RZ, 0xc0, !PT ;  /* 0x00003fff25257812 */ /* 0x000fe400078ec0ff */
[----:B------:R-:W-:Y:S02]  /*7510*/  F2FP.F16.F32.PACK_AB R4, R12, R14 ;  /* 0x0000000e0c04723e */ /* 0x000fe400000000ff */
[----:B------:R-:W-:Y:S01]  /*7520*/  LOP3.LUT R12, R37, 0x80000, RZ, 0xfc, !PT ;  /* 0x00080000250c7812 */ /* 0x000fe200078efcff */
[----:B------:R1:W3:Y:S01]  /*7530*/  MUFU.EX2 R14, R5 ;  /* 0x00000005000e7308 */ /* 0x0002e20000000800 */
[----:B------:R-:W-:Y:S01]  /*7540*/  FADD.FTZ R51, R54, -R228 ;  /* 0x800000e436337221 */ /* 0x000fe20000010000 */
[----:B-1----:R-:W-:Y:S02]  /*7550*/  F2FP.F16.F32.PACK_AB R5, R40, R32 ;  /* 0x000000202805723e */ /* 0x002fe400000000ff */
[----:B------:R-:W-:Y:S01]  /*7560*/  VIADD R32, R12, 0x80 ;  /* 0x000000800c207836 */ /* 0x000fe20000000000 */
[----:B------:R-:W-:Y:S04]  /*7570*/  BAR.SYNC.DEFER_BLOCKING 0x9, 0x100 ;  /* 0x0244000000007b1d */ /* 0x000fe80000010000 */
[----:B------:R-:W-:Y:S01]  /*7580*/  R2UR UR4, R32 ;  /* 0x00000000200472ca */ /* 0x000fe200000e0000 */
[----:B------:R-:W-:-:S02]  /*7590*/  VIADD R32, R12, 0x100 ;  /* 0x000001000c207836 */ /* 0x000fc40000000000 */
[----:B----4-:R-:W-:-:S03]  /*75a0*/  FMUL.FTZ R51, R226, R51 ;  /* 0x00000033e2337220 */ /* 0x010fc60000410000 */
[----:B------:R-:W-:Y:S01]  /*75b0*/  R2UR UR5, R32 ;  /* 0x00000000200572ca */ /* 0x000fe200000e0000 */
[----:B------:R-:W-:Y:S02]  /*75c0*/  VIADD R32, R12, 0x200 ;  /* 0x000002000c207836 */ /* 0x000fe40000000000 */
[----:B------:R-:W-:Y:S01]  /*75d0*/  FMUL.FTZ R34, R34, R51 ;  /* 0x0000003322227220 */ /* 0x000fe20000410000 */
[----:B------:R-:W-:Y:S01]  /*75e0*/  VIADD R37, R12, 0x180 ;  /* 0x000001800c257836 */ /* 0x000fe20000000000 */
[----:B------:R-:W1:Y:S01]  /*75f0*/  MUFU.EX2 R51, R42 ;  /* 0x0000002a00337308 */ /* 0x000e620000000800 */
[----:B------:R-:W-:Y:S01]  /*7600*/  R2UR UR7, R32 ;  /* 0x00000000200772ca */ /* 0x000fe200000e0000 */
[----:B------:R-:W-:Y:S02]  /*7610*/  FMUL.FTZ R53, R40, R53 ;  /* 0x0000003528357220 */ /* 0x000fe40000410000 */
[----:B------:R-:W-:-:S04]  /*7620*/  R2UR UR6, R37 ;  /* 0x00000000250672ca */ /* 0x000fc800000e0000 */
[----:B------:R-:W4:Y:S01]  /*7630*/  MUFU.EX2 R32, R229 ;  /* 0x000000e500207308 */ /* 0x000f220000000800 */
[----:B------:R-:W-:Y:S01]  /*7640*/  FADD.FTZ R37, R218, -R228 ;  /* 0x800000e4da257221 */ /* 0x000fe20000010000 */
[----:B------:R-:W-:Y:S01]  /*7650*/  FMUL.FTZ R26, R26, R53 ;  /* 0x000000351a1a7220 */ /* 0x000fe20000410000 */
[----:B------:R-:W-:Y:S02]  /*7660*/  FMUL.FTZ R222, R225, R222 ;  /* 0x000000dee1de7220 */ /* 0x000fe40000410000 */
[----:B---3--:R-:W-:Y:S01]  /*7670*/  FMUL.FTZ R53, R14, R37 ;  /* 0x000000250e357220 */ /* 0x008fe20000410000 */
[----:B------:R-:W-:Y:S01]  /*7680*/  FFMA.FTZ R37, -R39, R39, 1 ;  /* 0x3f80000027257423 */ /* 0x000fe20000010127 */
[----:B------:R-:W-:Y:S01]  /*7690*/  F2FP.F16.F32.PACK_AB R36, R31, R36 ;  /* 0x000000241f24723e */ /* 0x000fe200000000ff */
[----:B------:R3:W-:Y:S02]  /*76a0*/  STSM.16.M88.2 [R0+0x2c500], R4 ;  /* 0x02c5000400007844 */ /* 0x0007e40000000100 */
[----:B------:R-:W-:Y:S01]  /*76b0*/  FMUL.FTZ R222, R37, R222 ;  /* 0x000000de25de7220 */ /* 0x000fe20000410000 */
[----:B------:R-:W-:-:S02]  /*76c0*/  F2FP.F16.F32.PACK_AB R37, R22, R226 ;  /* 0x000000e21625723e */ /* 0x000fc400000000ff */
[----:B-1----:R-:W-:Y:S01]  /*76d0*/  F2FP.F16.F32.PACK_AB R31, R51, R14 ;  /* 0x0000000e331f723e */ /* 0x002fe200000000ff */
[----:B------:R-:W-:Y:S01]  /*76e0*/  STSM.16.M88.2 [R0+0x2cd00], R18 ;  /* 0x02cd001200007844 */ /* 0x000fe20000000100 */
[----:B---3--:R-:W-:Y:S02]  /*76f0*/  F2FP.F16.F32.PACK_AB R4, R41, R33 ;  /* 0x000000212904723e */ /* 0x008fe400000000ff */
[C---:B----4-:R-:W-:Y:S01]  /*7700*/  F2FP.F16.F32.PACK_AB R5, R32.reuse, R225 ;  /* 0x000000e12005723e */ /* 0x050fe200000000ff */
[----:B------:R-:W-:Y:S04]  /*7710*/  STSM.16.M88.2 [R0+0x2d500], R36 ;  /* 0x02d5002400007844 */ /* 0x000fe80000000100 */
[----:B------:R-:W-:Y:S04]  /*7720*/  STSM.16.M88.2 [R0+0x2dd00], R30 ;  /* 0x02dd001e00007844 */ /* 0x000fe80000000100 */
[----:B------:R1:W-:Y:S01]  /*7730*/  STSM.16.M88.2 [R0+0x2e500], R4 ;  /* 0x02e5000400007844 */ /* 0x0003e20000000100 */
[----:B------:R-:W-:Y:S01]  /*7740*/  @!PT LDS RZ, [RZ] ;  /* 0x00000000fffff984 */ /* 0x000fe20000000800 */
[----:B------:R-:W-:Y:S01]  /*7750*/  @!PT LDS RZ, [RZ] ;  /* 0x00000000fffff984 */ /* 0x000fe20000000800 */
[----:B------:R-:W-:Y:S01]  /*7760*/  @!PT LDS RZ, [RZ] ;  /* 0x00000000fffff984 */ /* 0x000fe20000000800 */
[----:B------:R-:W-:Y:S01]  /*7770*/  @!PT LDS RZ, [RZ] ;  /* 0x00000000fffff984 */ /* 0x000fe20000000800 */
[----:B------:R3:W-:Y:S06]  /*7780*/  MEMBAR.ALL.CTA ;  /* 0x0000000000007992 */ /* 0x0007ec0000008000 */
[----:B---3--:R-:W3:Y:S01]  /*7790*/  FENCE.VIEW.ASYNC.S ;  /* 0x00000000000073c6 */ /* 0x008ee20000000000 */
[----:B------:R-:W-:Y:S01]  /*77a0*/  FMUL.FTZ R22, R32, R223 ;  /* 0x000000df20167220 */ /* 0x000fe20000410000 */
[----:B------:R-:W-:Y:S01]  /*77b0*/  FADD.FTZ R40, R219, -R228 ;  /* 0x800000e4db287221 */ /* 0x000fe20000010000 */
[----:B------:R-:W-:Y:S01]  /*77c0*/  FMUL.FTZ R44, R44, R52 ;  /* 0x000000342c2c7220 */ /* 0x000fe20000410000 */
[----:B------:R-:W-:Y:S01]  /*77d0*/  FMUL.FTZ R45, R45, R216 ;  /* 0x000000d82d2d7220 */ /* 0x000fe20000410000 */
[----:B------:R-:W-:Y:S01]  /*77e0*/  FMUL.FTZ R43, R43, R22 ;  /* 0x000000162b2b7220 */ /* 0x000fe20000410000 */
[----:B------:R-:W-:Y:S01]  /*77f0*/  FMUL.FTZ R40, R51, R40 ;  /* 0x0000002833287220 */ /* 0x000fe20000410000 */
[----:B------:R-:W-:-:S02]  /*7800*/  IMAD R22, R13, 0x2000, R48 ;  /* 0x000020000d167824 */ /* 0x000fc400078e0230 */
[----:B------:R-:W-:Y:S01]  /*7810*/  FMUL.FTZ R25, R25, R220 ;  /* 0x000000dc19197220 */ /* 0x000fe20000410000 */
[----:B------:R-:W-:Y:S01]  /*7820*/  FMUL.FTZ R38, R38, R53 ;  /* 0x0000003526267220 */ /* 0x000fe20000410000 */
[----:B------:R-:W-:Y:S01]  /*7830*/  FMUL.FTZ R39, R15, R40 ;  /* 0x000000280f277220 */ /* 0x000fe20000410000 */
[----:B------:R-:W-:Y:S02]  /*7840*/  F2FP.F16.F32.PACK_AB R14, R49, R11 ;  /* 0x0000000b310e723e */ /* 0x000fe400000000ff */
[C---:B------:R-:W-:Y:S01]  /*7850*/  R2UR UR58, R12.reuse ;  /* 0x000000000c3a72ca */ /* 0x040fe200000e0000 */
[----:B------:R-:W-:Y:S01]  /*7860*/  UMOV UR34, UR4 ;  /* 0x0000000400227c82 */ /* 0x000fe20008000000 */
[----:B------:R-:W-:Y:S01]  /*7870*/  SHF.R.U32.HI R15, RZ, 0x4, R22 ;  /* 0x00000004ff0f7819 */ /* 0x000fe20000011616 */
[----:B------:R-:W-:Y:S01]  /*7880*/  UMOV UR10, UR5 ;  /* 0x00000005000a7c82 */ /* 0x000fe20008000000 */
[----:B------:R-:W-:Y:S01]  /*7890*/  F2FP.F16.F32.PACK_AB R44, R23, R44 ;  /* 0x0000002c172c723e */ /* 0x000fe200000000ff */
[----:B------:R-:W-:Y:S01]  /*78a0*/  UMOV UR14, UR6 ;  /* 0x00000006000e7c82 */ /* 0x000fe20008000000 */
[----:B------:R-:W-:Y:S01]  /*78b0*/  LOP3.LUT R23, R15, 0x3fff, RZ, 0xc0, !PT ;  /* 0x00003fff0f177812 */ /* 0x000fe200078ec0ff */
[----:B-1----:R-:W-:Y:S01]  /*78c0*/  VIADD R5, R12, 0x10 ;  /* 0x000000100c057836 */ /* 0x002fe20000000000 */
[----:B------:R-:W-:Y:S01]  /*78d0*/  F2FP.F16.F32.PACK_AB R11, R26, R46 ;  /* 0x0000002e1a0b723e */ /* 0x000fe200000000ff */
[----:B------:R-:W-:Y:S01]  /*78e0*/  UMOV UR49, UR29 ;  /* 0x0000001d00317c82 */ /* 0x000fe20008000000 */
[----:B------:R-:W-:Y:S01]  /*78f0*/  UMOV UR37, UR29 ;  /* 0x0000001d00257c82 */ /* 0x000fe20008000000 */
[----:B---3--:R-:W-:Y:S01]  /*7900*/  BAR.SYNC.DEFER_BLOCKING 0x9, 0x100 ;  /* 0x0244000000007b1d */ /* 0x008fe20000010000 */
[----:B------:R-:W-:-:S02]  /*7910*/  F2FP.F16.F32.PACK_AB R24, R24, R45 ;  /* 0x0000002d1818723e */ /* 0x000fc400000000ff */
[----:B------:R-:W-:Y:S02]  /*7920*/  F2FP.F16.F32.PACK_AB R15, R28, R47 ;  /* 0x0000002f1c0f723e */ /* 0x000fe400000000ff */
[----:B------:R-:W-:Y:S02]  /*7930*/  F2FP.F16.F32.PACK_AB R42, R27, R25 ;  /* 0x000000191b2a723e */ /* 0x000fe400000000ff */
[----:B------:R-:W-:Y:S01]  /*7940*/  F2FP.F16.F32.PACK_AB R45, R35, R34 ;  /* 0x00000022232d723e */ /* 0x000fe200000000ff */
[----:B------:R-:W-:Y:S01]  /*7950*/  UMOV UR25, UR29 ;  /* 0x0000001d00197c82 */ /* 0x000fe20008000000 */
[----:B------:R-:W-:Y:S01]  /*7960*/  R2UR UR56, R23 ;  /* 0x00000000173872ca */ /* 0x000fe200000e0000 */
[----:B------:R-:W3:Y:S01]  /*7970*/  LDL.64 R224, [R1] ;  /* 0x0000000001e07983 */ /* 0x000ee20000100a00 */
[----:B------:R-:W-:Y:S02]  /*7980*/  F2FP.F16.F32.PACK_AB R25, R39, R38 ;  /* 0x000000262719723e */ /* 0x000fe400000000ff */
[----:B------:R-:W-:Y:S01]  /*7990*/  F2FP.F16.F32.PACK_AB R43, R43, R222 ;  /* 0x000000de2b2b723e */ /* 0x000fe200000000ff */
[----:B------:R-:W4:Y:S04]  /*79a0*/  LDL R223, [R1+0x8] ;  /* 0x0000080001df7983 */ /* 0x000f280000100800 */
[----:B------:R-:W-:Y:S04]  /*79b0*/  STSM.16.M88.2 [R0+0x2ed00], R10 ;  /* 0x02ed000a00007844 */ /* 0x000fe80000000100 */
[----:B------:R1:W-:Y:S04]  /*79c0*/  STSM.16.M88.2 [R0+0x2f500], R14 ;  /* 0x02f5000e00007844 */ /* 0x0003e80000000100 */
[----:B------:R-:W-:Y:S04]  /*79d0*/  STSM.16.M88.2 [R0+0x2fd00], R44 ;  /* 0x02fd002c00007844 */ /* 0x000fe80000000100 */
[----:B------:R-:W-:Y:S04]  /*79e0*/  STSM.16.M88.2 [R0+0x30500], R24 ;  /* 0x0305001800007844 */ /* 0x000fe80000000100 */
[----:B------:R2:W-:Y:S01]  /*79f0*/  STSM.16.M88.2 [R0+0x30d00], R42 ;  /* 0x030d002a00007844 */ /* 0x0005e20000000100 */
[----:B------:R-:W-:-:S06]  /*7a00*/  WARPGROUP.ARRIVE ;  /* 0x00000000000079c5 */ /* 0x000fcc0000000000 */
[----:B------:R-:W-:Y:S01]  /*7a10*/  HGMMA.64x16x16.F32 R136, gdesc[UR56].tnspA.tnspB, R136, gsb0 ;  /* 0x60200000388879f0 */ /* 0x000fe20008000888 */
[----:B------:R-:W-:Y:S02]  /*7a20*/  UMOV UR32, UR56 ;  /* 0x0000003800207c82 */ /* 0x000fe40008000000 */
[----:B------:R-:W-:Y:S02]  /*7a30*/  WARPGROUP.DEPBAR.LE gsb0, 0x0 ;  /* 0x00008000000079c5 */ /* 0x000fe40000010000 */
        /* <DEDUP_REMOVED lines=15> */
[----:B------:R-:W-:Y:S01]  /*7b30*/  UMOV UR15, 0x40 ;  /* 0x00000040000f7882 */ /* 0x000fe20000000000 */
[----:B------:R-:W-:Y:S02]  /*7b40*/  WARPGROUP.DEPBAR.LE gsb0, 0x0 ;  /* 0x00008000000079c5 */ /* 0x000fe40000010000 */
[----:B------:R-:W-:-:S06]  /*7b50*/  WARPGROUP.ARRIVE ;  /* 0x00000000000079c5 */ /* 0x000fcc0000000000 */
[----:B------:R-:W-:Y:S01]  /*7b60*/  HGMMA.64x16x16.F32 R200, gdesc[UR12].tnspA.tnspB, R200, gsb0 ;  /* 0x602000000cc879f0 */ /* 0x000fe200080008c8 */
[----:B------:R-:W-:Y:S01]  /*7b70*/  VIADD R4, R23, 0x80 ;  /* 0x0000008017047836 */ /* 0x000fe20000000000 */
[----:B------:R-:W-:-:S04]  /*7b80*/  R2UR UR54, R5 ;  /* 0x00000000053672ca */ /* 0x000fc800000e0000 */
[----:B------:R-:W-:Y:S01]  /*7b90*/  R2UR UR52, R4 ;  /* 0x00000000043472ca */ /* 0x000fe200000e0000 */
[----:B------:R-:W-:Y:S02]  /*7ba0*/  WARPGROUP.DEPBAR.LE gsb0, 0x0 ;  /* 0x00008000000079c5 */ /* 0x000fe40000010000 */
[----:B------:R-:W-:-:S10]  /*7bb0*/  WARPGROUP.ARRIVE ;  /* 0x00000000000079c5 */ /* 0x000fd40000000000 */
[----:B------:R-:W-:Y:S01]  /*7bc0*/  HGMMA.64x16x16.F32 R136, gdesc[UR52].tnspA.tnspB, R136, gsb0 ;  /* 0x60200000348879f0 */ /* 0x000fe20008000888 */
[----:B------:R-:W-:-:S05]  /*7bd0*/  VIADD R4, R12, 0x90 ;  /* 0x000000900c047836 */ /* 0x000fca0000000000 */
[----:B------:R-:W-:Y:S01]  /*7be0*/  R2UR UR4, R4 ;  /* 0x00000000040472ca */ /* 0x000fe200000e0000 */
[----:B------:R-:W-:Y:S01]  /*7bf0*/  UMOV UR44, UR14 ;  /* 0x0000000e002c7c82 */ /* 0x000fe20008000000 */
[----:B------:R-:W-:Y:S01]  /*7c00*/  UMOV UR45, UR15 ;  /* 0x0000000f002d7c82 */ /* 0x000fe20008000000 */
[----:B------:R-:W-:Y:S01]  /*7c10*/  UMOV UR12, UR52 ;  /* 0x00000034000c7c82 */ /* 0x000fe20008000000 */
        /* <DEDUP_REMOVED lines=39> */
[----:B------:R-:W-:Y:S02]  /*7e90*/  VIADD R4, R23, 0x100 ;  /* 0x0000010017047836 */ /* 0x000fe40000000000 */
[----:B------:R-:W-:-:S03]  /*7ea0*/  VIADD R5, R12, 0x20 ;  /* 0x000000200c057836 */ /* 0x000fc60000000000 */
[----:B------:R-:W-:Y:S02]  /*7eb0*/  R2UR UR28, R4 ;  /* 0x00000000041c72ca */ /* 0x000fe400000e0000 */
[----:B------:R-:W-:Y:S01]  /*7ec0*/  R2UR UR30, R5 ;  /* 0x00000000051e72ca */ /* 0x000fe200000e0000 */
[----:B------:R-:W-:Y:S02]  /*7ed0*/  WARPGROUP.DEPBAR.LE gsb0, 0x0 ;  /* 0x00008000000079c5 */ /* 0x000fe40000010000 */
[----:B------:R-:W-:-:S10]  /*7ee0*/  WARPGROUP.ARRIVE ;  /* 0x00000000000079c5 */ /* 0x000fd40000000000 */
[----:B------:R-:W-:Y:S01]  /*7ef0*/  HGMMA.64x16x16.F32 R136, gdesc[UR28].tnspA.tnspB, R136, gsb0 ;  /* 0x602000001c8879f0 */ /* 0x000fe20008000888 */
[----:B------:R-:W-:-:S05]  /*7f00*/  VIADD R4, R12, 0xa0 ;  /* 0x000000a00c047836 */ /* 0x000fca0000000000 */
[----:B------:R-:W-:Y:S01]  /*7f10*/  R2UR UR50, R4 ;  /* 0x00000000043272ca */ /* 0x000fe200000e0000 */
[----:B------:R-:W-:Y:S01]  /*7f20*/  UMOV UR48, UR28 ;  /* 0x0000001c00307c82 */ /* 0x000fe20008000000 */
[----:B------:R-:W-:Y:S02]  /*7f30*/  WARPGROUP.DEPBAR.LE gsb0, 0x0 ;  /* 0x00008000000079c5 */ /* 0x000fe40000010000 */
[----:B------:R-:W-:-:S09]  /*7f40*/  WARPGROUP.ARRIVE ;  /* 0x00000000000079c5 */ /* 0x000fd20000000000 */
[----:B------:R-:W-:Y:S01]  /*7f50*/  HGMMA.64x16x16.F32 R152, gdesc[UR48].tnspA.tnspB, R152, gsb0 ;  /* 0x60200000309879f0 */ /* 0x000fe20008000898 */
[----:B------:R-:W-:-:S05]  /*7f60*/  VIADD R5, R12, 0x120 ;  /* 0x000001200c057836 */ /* 0x000fca0000000000 */
[----:B------:R-:W-:Y:S01]  /*7f70*/  R2UR UR38, R5 ;  /* 0x00000000052672ca */ /* 0x000fe200000e0000 */
[----:B------:R-:W-:Y:S01]  /*7f80*/  UMOV UR36, UR28 ;  /* 0x0000001c00247c82 */ /* 0x000fe20008000000 */
[----:B------:R-:W-:Y:S02]  /*7f90*/  WARPGROUP.DEPBAR.LE gsb0, 0x0 ;  /* 0x00008000000079c5 */ /* 0x000fe40000010000 */
[----:B------:R-:W-:-:S09]  /*7fa0*/  WARPGROUP.ARRIVE ;  /* 0x00000000000079c5 */ /* 0x000fd20000000000 */
[----:B------:R-:W-:Y:S01]  /*7fb0*/  HGMMA.64x16x16.F32 R168, gdesc[UR36].tnspA.tnspB, R168, gsb0 ;  /* 0x6020000024a879f0 */ /* 0x000fe200080008a8 */
[----:B------:R-:W-:Y:S01]  /*7fc0*/  VIADD R4, R12, 0x1a0 ;  /* 0x000001a00c047836 */ /* 0x000fe20000000000 */
[----:B------:R-:W-:-:S04]  /*7fd0*/  UMOV UR46, UR34 ;  /* 0x00000022002e7c82 */ /* 0x000fc80008000000 */
        /* <DEDUP_REMOVED lines=10> */
[----:B------:R-:W-:Y:S02]  /*8080*/  WARPGROUP.DEPBAR.LE gsb0, 0x0 ;  /* 0x00008000000079c5 */ /* 0x000fe40000010000 */
[----:B------:R-:W-:-:S09]  /*8090*/  WARPGROUP.ARRIVE ;  /* 0x00000000000079c5 */ /* 0x000fd20000000000 */
        /* <DEDUP_REMOVED lines=8> */
[----:B-1----:R-:W-:Y:S01]  /*8120*/  VIADD R14, R12, 0xb0 ;  /* 0x000000b00c0e7836 */ /* 0x002fe20000000000 */
[----:B------:R-:W-:Y:S01]  /*8130*/  MOV R219, UR44 ;  /* 0x0000002c00db7c02 */ /* 0x000fe20008000f00 */
[----:B------:R-:W-:-:S03]  /*8140*/  UMOV UR44, UR10 ;  /* 0x0000000a002c7c82 */ /* 0x000fc60008000000 */
[----:B------:R-:W-:Y:S01]  /*8150*/  R2UR UR10, R14 ;  /* 0x000000000e0a72ca */ /* 0x000fe200000e0000 */
[----:B------:R-:W-:Y:S01]  /*8160*/  UMOV UR52, UR8 ;  /* 0x0000000800347c82 */ /* 0x000fe20008000000 */
[----:B------:R-:W-:Y:S01]  /*8170*/  MOV R218, UR45 ;  /* 0x0000002d00da7c02 */ /* 0x000fe20008000f00 */
        /* <DEDUP_REMOVED lines=16> */
[----:B------:R-:W-:Y:S01]  /*8280*/  VIADD R14, R12, 0x1b0 ;  /* 0x000001b00c0e7836 */ /* 0x000fe20000000000 */
[----:B------:R-:W-:-:S04]  /*8290*/  UMOV UR60, UR14 ;  /* 0x0000000e003c7c82 */ /* 0x000fc80008000000 */
[----:B------:R-:W-:Y:S01]  /*82a0*/  R2UR UR14, R14 ;  /* 0x000000000e0e72ca */ /* 0x000fe200000e0000 */
[----:B------:R-:W-:Y:S01]  /*82b0*/  UMOV UR61, UR15 ;  /* 0x0000000f003d7c82 */ /* 0x000fe20008000000 */
[----:B------:R-:W-:Y:S01]  /*82c0*/  UMOV UR12, UR20 ;  /* 0x00000014000c7c82 */ /* 0x000fe20008000000 */
[----:B------:R-:W-:Y:S01]  /*82d0*/  UMOV UR13, UR21 ;  /* 0x00000015000d7c82 */ /* 0x000fe20008000000 */
[----:B------:R-:W-:Y:S01]  /*82e0*/  UMOV UR15, 0x40 ;  /* 0x00000040000f7882 */ /* 0x000fe20000000000 */
[----:B------:R-:W-:Y:S01]  /*82f0*/  IMAD R4, R13, 0x2800, R17 ;  /* 0x000028000d047824 */ /* 0x000fe200078e0211 */
[----:B------:R-:W-:Y:S02]  /*8300*/  WARPGROUP.DEPBAR.LE gsb0, 0x0 ;  /* 0x00008000000079c5 */ /* 0x000fe40000010000 */
[----:B------:R-:W-:-:S06]  /*8310*/  WARPGROUP.ARRIVE ;  /* 0x00000000000079c5 */ /* 0x000fcc0000000000 */
[----:B------:R-:W-:Y:S01]  /*8320*/  HGMMA.64x16x16.F32 R184, gdesc[UR12].tnspA.tnspB, R184, gsb0 ;  /* 0x602000000cb879f0 */ /* 0x000fe200080008b8 */
[----:B------:R-:W-:Y:S01]  /*8330*/  SHF.R.U32.HI R5, RZ, 0x4, R4 ;  /* 0x00000004ff057819 */ /* 0x000fe20000011604 */
[----:B------:R-:W-:-:S03]  /*8340*/  VIADD R4, R12, 0x230 ;  /* 0x000002300c047836 */ /* 0x000fc60000000000 */
[----:B------:R-:W-:-:S04]  /*8350*/  LOP3.LUT R12, R5, 0x3fff, RZ, 0xc0, !PT ;  /* 0x00003fff050c7812 */ /* 0x000fc800078ec0ff */
[----:B------:R-:W-:Y:S02]  /*8360*/  R2UR UR16, R12 ;  /* 0x000000000c1072ca */ /* 0x000fe400000e0000 */
[----:B------:R-:W-:Y:S02]  /*8370*/  R2UR UR18, R4 ;  /* 0x00000000041272ca */ /* 0x000fe400000e0000 */
[----:B------:R-:W-:-:S09]  /*8380*/  MOV R221, UR40 ;  /* 0x0000002800dd7c02 */ /* 0x000fd20008000f00 */
[----:B------:R-:W-:Y:S01]  /*8390*/  UMOV UR40, UR16 ;  /* 0x0000001000287c82 */ /* 0x000fe20008000000 */
[----:B------:R-:W-:Y:S01]  /*83a0*/  UMOV UR16, UR20 ;  /* 0x0000001400107c82 */ /* 0x000fe20008000000 */
[----:B------:R-:W-:Y:S02]  /*83b0*/  WARPGROUP.DEPBAR.LE gsb0, 0x0 ;  /* 0x00008000000079c5 */ /* 0x000fe40000010000 */
[----:B------:R-:W-:-:S06]  /*83c0*/  WARPGROUP.ARRIVE ;  /* 0x00000000000079c5 */ /* 0x000fcc0000000000 */
[----:B------:R-:W-:Y:S01]  /*83d0*/  HGMMA.64x16x16.F32 R200, gdesc[UR16].tnspA.tnspB, R200, gsb0 ;  /* 0x6020000010c879f0 */ /* 0x000fe200080008c8 */
[----:B------:R-:W-:-:S05]  /*83e0*/  VIADD R10, R17, 0x2ed00 ;  /* 0x0002ed00110a7836 */ /* 0x000fca0000000000 */
[----:B------:R-:W-:-:S04]  /*83f0*/  SHF.R.U32.HI R10, RZ, 0x4, R10 ;  /* 0x00000004ff0a7819 */ /* 0x000fc8000001160a */
[----:B------:R-:W-:-:S04]  /*8400*/  LOP3.LUT R216, R10, 0x3fff, RZ, 0xc0, !PT ;  /* 0x00003fff0ad87812 */ /* 0x000fc800078ec0ff */
[----:B------:R-:W-:Y:S01]  /*8410*/  LOP3.LUT R217, R216, 0x400000, RZ, 0xfc, !PT ;  /* 0x00400000d8d97812 */ /* 0x000fe200078efcff */
[----:B------:R-:W-:Y:S02]  /*8420*/  WARPGROUP.DEPBAR.LE gsb0, 0x0 ;  /* 0x00008000000079c5 */ /* 0x000fe40000010000 */
[----:B------:R-:W-:Y:S01]  /*8430*/  @!PT LDS RZ, [RZ] ;  /* 0x00000000fffff984 */ /* 0x000fe20000000800 */
[----:B------:R-:W-:Y:S01]  /*8440*/  @!PT LDS RZ, [RZ] ;  /* 0x00000000fffff984 */ /* 0x000fe20000000800 */
[----:B------:R-:W-:Y:S01]  /*8450*/  @!PT LDS RZ, [RZ] ;  /* 0x00000000fffff984 */ /* 0x000fe20000000800 */
[----:B------:R-:W-:Y:S01]  /*8460*/  @!PT LDS RZ, [RZ] ;  /* 0x00000000fffff984 */ /* 0x000fe20000000800 */
[----:B------:R1:W-:Y:S06]  /*8470*/  MEMBAR.ALL.CTA ;  /* 0x0000000000007992 */ /* 0x0003ec0000008000 */
[----:B-1----:R-:W1:Y:S01]  /*8480*/  FENCE.VIEW.ASYNC.S ;  /* 0x00000000000073c6 */ /* 0x002e620000000000 */
[----:B------:R-:W-:Y:S01]  /*8490*/  R2UR UR24, R217 ;  /* 0x00000000d91872ca */ /* 0x000fe200000e0000 */
[----:B-1----:R-:W-:Y:S01]  /*84a0*/  BAR.SYNC.DEFER_BLOCKING 0x9, 0x100 ;  /* 0x0244000000007b1d */ /* 0x002fe20000010000 */
[----:B------:R-:W-:-:S02]  /*84b0*/  MOV R11, UR43 ;  /* 0x0000002b000b7c02 */ /* 0x000fc40008000f00 */
[----:B------:R-:W-:Y:S02]  /*84c0*/  MOV R222, UR42 ;  /* 0x0000002a00de7c02 */ /* 0x000fe40008000f00 */
[----:B------:R-:W-:Y:S01]  /*84d0*/  MOV R220, UR41 ;  /* 0x0000002900dc7c02 */ /* 0x000fe20008000f00 */
[----:B------:R-:W-:-:S06]  /*84e0*/  UMOV UR41, 0x40000040 ;  /* 0x4000004000297882 */ /* 0x000fcc0000000000 */
[----:B------:R-:W-:Y:S01]  /*84f0*/  UMOV UR42, UR24 ;  /* 0x00000018002a7c82 */ /* 0x000fe20008000000 */
[----:B------:R-:W-:Y:S01]  /*8500*/  UMOV UR43, 0x8 ;  /* 0x00000008002b7882 */ /* 0x000fe20000000000 */
[----:B--2---:R-:W-:-:S06]  /*8510*/  WARPGROUP.ARRIVE ;  /* 0x00000000000079c5 */ /* 0x004fcc0000000000 */
[----:B------:R-:W-:Y:S01]  /*8520*/  HGMMA.64x64x16.F32 R24, gdesc[UR40].tnspA, RZ, !UPT, gsb0 ;  /* 0x20e00000281879f0 */ /* 0x000fe2000c0008ff */
[----:B------:R-:W-:Y:S02]  /*8530*/  VIADD R4, R12, 0x80 ;  /* 0x000000800c047836 */ /* 0x000fe40000000000 */
[----:B------:R-:W-:-:S03]  /*8540*/  VIADD R5, R217, 0x80 ;  /* 0x00000080d9057836 */ /* 0x000fc60000000000 */
[----:B------:R-:W-:Y:S02]  /*8550*/  R2UR UR4, R4 ;  /* 0x00000000040472ca */ /* 0x000fe400000e0000 */
[----:B------:R-:W-:Y:S01]  /*8560*/  R2UR UR5, R5 ;  /* 0x00000000050572ca */ /* 0x000fe200000e0000 */
[----:B------:R-:W-:Y:S01]  /*8570*/  IMAD.U32 R18, RZ, RZ, UR42 ;  /* 0x0000002aff127e24 */ /* 0x000fe2000f8e00ff */
[----:B------:R-:W-:Y:S01]  /*8580*/  UMOV UR41, 0x40000040 ;  /* 0x4000004000297882 */ /* 0x000fe20000000000 */
[----:B------:R-:W-:Y:S01]  /*8590*/  IMAD.U32 R19, RZ, RZ, UR43 ;  /* 0x0000002bff137e24 */ /* 0x000fe2000f8e00ff */
[----:B------:R-:W-:-:S07]  /*85a0*/  UMOV UR43, 0x8 ;  /* 0x00000008002b7882 */ /* 0x000fce0000000000 */
[----:B------:R-:W-:Y:S02]  /*85b0*/  UMOV UR40, UR4 ;  /* 0x0000000400287c82 */ /* 0x000fe40008000000 */
[----:B------:R-:W-:Y:S01]  /*85c0*/  UMOV UR42, UR5 ;  /* 0x00000005002a7c82 */ /* 0x000fe20008000000 */
[----:B------:R-:W-:Y:S02]  /*85d0*/  WARPGROUP.DEPBAR.LE gsb0, 0x0 ;  /* 0x00008000000079c5 */ /* 0x000fe40000010000 */
[----:B------:R-:W-:-:S06]  /*85e0*/  WARPGROUP.ARRIVE ;  /* 0x00000000000079c5 */ /* 0x000fcc0000000000 */
[----:B------:R-:W-:Y:S01]  /*85f0*/  HGMMA.64x64x16.F32 R24, gdesc[UR40].tnspA, R24, gsb0 ;  /* 0x20e00000281879f0 */ /* 0x000fe20008000818 */
[----:B------:R-:W-:Y:S02]  /*8600*/  VIADD R4, R12, 0x100 ;  /* 0x000001000c047836 */ /* 0x000fe40000000000 */
[----:B------:R-:W-:-:S03]  /*8610*/  VIADD R5, R217, 0x100 ;  /* 0x00000100d9057836 */ /* 0x000fc60000000000 */
[----:B------:R-:W-:Y:S02]  /*8620*/  R2UR UR4, R4 ;  /* 0x00000000040472ca */ /* 0x000fe400000e0000 */
[----:B------:R-:W-:Y:S01]  /*8630*/  R2UR UR5, R5 ;  /* 0x00000000050572ca */ /* 0x000fe200000e0000 */
[----:B------:R-:W-:Y:S01]  /*8640*/  UMOV UR8, UR44 ;  /* 0x0000002c00087c82 */ /* 0x000fe20008000000 */
[----:B------:R-:W-:Y:S01]  /*8650*/  UMOV UR9, UR45 ;  /* 0x0000002d00097c82 */ /* 0x000fe20008000000 */
[----:B------:R-:W-:Y:S01]  /*8660*/  UMOV UR12, UR46 ;  /* 0x0000002e000c7c82 */ /* 0x000fe20008000000 */
[----:B------:R-:W-:Y:S01]  /*8670*/  UMOV UR13, UR47 ;  /* 0x0000002f000d7c82 */ /* 0x000fe20008000000 */
[----:B------:R-:W-:Y:S01]  /*8680*/  UMOV UR45, 0x40000040 ;  /* 0x40000040002d7882 */ /* 0x000fe20000000000 */
[----:B------:R-:W-:-:S05]  /*8690*/  UMOV UR47, 0x8 ;  /* 0x00000008002f7882 */ /* 0x000fca0000000000 */
[----:B------:R-:W-:Y:S02]  /*86a0*/  UMOV UR44, UR4 ;  /* 0x00000004002c7c82 */ /* 0x000fe40008000000 */
[----:B------:R-:W-:Y:S01]  /*86b0*/  UMOV UR46, UR5 ;  /* 0x00000005002e7c82 */ /* 0x000fe20008000000 */
[----:B------:R-:W-:Y:S02]  /*86c0*/  WARPGROUP.DEPBAR.LE gsb0, 0x0 ;  /* 0x00008000000079c5 */ /* 0x000fe40000010000 */
[----:B------:R-:W-:-:S06]  /*86d0*/  WARPGROUP.ARRIVE ;  /* 0x00000000000079c5 */ /* 0x000fcc0000000000 */
[----:B------:R-:W-:Y:S01]  /*86e0*/  HGMMA.64x64x16.F32 R24, gdesc[UR44].tnspA, R24, gsb0 ;  /* 0x20e000002c1879f0 */ /* 0x000fe20008000818 */
[----:B------:R-:W-:Y:S02]  /*86f0*/  VIADD R4, R12, 0x180 ;  /* 0x000001800c047836 */ /* 0x000fe40000000000 */
[----:B------:R-:W-:Y:S01]  /*8700*/  VIADD R5, R217, 0x180 ;  /* 0x00000180d9057836 */ /* 0x000fe20000000000 */
[----:B------:R-:W-:Y:S02]  /*8710*/  R2UR UR45, R218 ;  /* 0x00000000da2d72ca */ /* 0x000fe400000e0000 */
[----:B------:R-:W-:Y:S02]  /*8720*/  R2UR UR44, R219 ;  /* 0x00000000db2c72ca */ /* 0x000fe400000e0000 */
[----:B------:R-:W-:Y:S02]  /*8730*/  R2UR UR4, R4 ;  /* 0x00000000040472ca */ /* 0x000fe400000e0000 */
[----:B------:R-:W-:Y:S01]  /*8740*/  R2UR UR5, R5 ;  /* 0x00000000050572ca */ /* 0x000fe200000e0000 */
[----:B------:R-:W-:Y:S01]  /*8750*/  IMAD.U32 R15, RZ, RZ, UR43 ;  /* 0x0000002bff0f7e24 */ /* 0x000fe2000f8e00ff */
[----:B------:R-:W-:Y:S01]  /*8760*/  R2UR UR43, R11 ;  /* 0x000000000b2b72ca */ /* 0x000fe200000e0000 */
[----:B------:R-:W-:Y:S01]  /*8770*/  UMOV UR28, UR52 ;  /* 0x00000034001c7c82 */ /* 0x000fe20008000000 */
[----:B------:R-:W-:Y:S01]  /*8780*/  UMOV UR29, UR53 ;  /* 0x00000035001d7c82 */ /* 0x000fe20008000000 */
[----:B------:R-:W-:-:S02]  /*8790*/  IMAD.U32 R10, RZ, RZ, UR46 ;  /* 0x0000002eff0a7e24 */ /* 0x000fc4000f8e00ff */
[----:B------:R-:W-:Y:S01]  /*87a0*/  IMAD.U32 R11, RZ, RZ, UR47 ;  /* 0x0000002fff0b7e24 */ /* 0x000fe2000f8e00ff */
[----:B------:R-:W-:Y:S01]  /*87b0*/  UMOV UR53, UR45 ;  /* 0x0000002d00357c82 */ /* 0x000fe20008000000 */
[----:B------:R-:W-:Y:S01]  /*87c0*/  UMOV UR52, UR44 ;  /* 0x0000002c00347c82 */ /* 0x000fe20008000000 */
[----:B------:R-:W-:Y:S01]  /*87d0*/  UMOV UR45, 0x40000040 ;  /* 0x40000040002d7882 */ /* 0x000fe20000000000 */
[----:B------:R-:W-:Y:S01]  /*87e0*/  UMOV UR44, UR4 ;  /* 0x00000004002c7c82 */ /* 0x000fe20008000000 */
[----:B------:R-:W-:Y:S01]  /*87f0*/  UMOV UR47, 0x8 ;  /* 0x00000008002f7882 */ /* 0x000fe20000000000 */
[----:B------:R-:W-:Y:S01]  /*8800*/  UMOV UR46, UR5 ;  /* 0x00000005002e7c82 */ /* 0x000fe20008000000 */
[----:B------:R-:W-:Y:S02]  /*8810*/  WARPGROUP.DEPBAR.LE gsb0, 0x0 ;  /* 0x00008000000079c5 */ /* 0x000fe40000010000 */
[----:B------:R-:W-:-:S06]  /*8820*/  WARPGROUP.ARRIVE ;  /* 0x00000000000079c5 */ /* 0x000fcc0000000000 */
[----:B------:R-:W-:Y:S01]  /*8830*/  HGMMA.64x64x16.F32 R24, gdesc[UR44].tnspA, R24, gsb0 ;  /* 0x20e000002c1879f0 */ /* 0x000fe20008000818 */
[----:B------:R-:W-:Y:S01]  /*8840*/  R2UR UR44, R6 ;  /* 0x00000000062c72ca */ /* 0x000fe200000e0000 */
[----:B------:R-:W-:Y:S02]  /*8850*/  VIADD R6, R12, 0x200 ;  /* 0x000002000c067836 */ /* 0x000fe40000000000 */
[----:B------:R-:W-:Y:S01]  /*8860*/  VIADD R217, R217, 0x200 ;  /* 0x00000200d9d97836 */ /* 0x000fe20000000000 */
[----:B------:R-:W-:Y:S01]  /*8870*/  R2UR UR41, R220 ;  /* 0x00000000dc2972ca */ /* 0x000fe200000e0000 */
[----:B------:R-:W-:Y:S01]  /*8880*/  IMAD.U32 R14, RZ, RZ, UR42 ;  /* 0x0000002aff0e7e24 */ /* 0x000fe2000f8e00ff */
[----:B------:R-:W-:Y:S02]  /*8890*/  R2UR UR42, R222 ;  /* 0x00000000de2a72ca */ /* 0x000fe400000e0000 */
[----:B------:R-:W-:Y:S02]  /*88a0*/  R2UR UR40, R221 ;  /* 0x00000000dd2872ca */ /* 0x000fe400000e0000 */
[----:B------:R-:W-:-:S02]  /*88b0*/  R2UR UR4, R6 ;  /* 0x00000000060472ca */ /* 0x000fc400000e0000 */
[----:B------:R-:W-:Y:S01]  /*88c0*/  R2UR UR5, R217 ;  /* 0x00000000d90572ca */ /* 0x000fe200000e0000 */
[----:B------:R-:W-:Y:S01]  /*88d0*/  UMOV UR33, UR43 ;  /* 0x0000002b00217c82 */ /* 0x000fe20008000000 */
[----:B------:R-:W-:-:S03]  /*88e0*/  UMOV UR43, 0x8 ;  /* 0x00000008002b7882 */ /* 0x000fc60000000000 */
[----:B------:R-:W-:Y:S01]  /*88f0*/  UMOV UR37, UR41 ;  /* 0x0000002900257c82 */ /* 0x000fe20008000000 */
[----:B------:R-:W-:Y:S01]  /*8900*/  UMOV UR41, 0x40000040 ;  /* 0x4000004000297882 */ /* 0x000fe20000000000 */
[----:B------:R-:W-:Y:S02]  /*8910*/  UMOV UR32, UR42 ;  /* 0x0000002a00207c82 */ /* 0x000fe40008000000 */
[----:B------:R-:W-:Y:S02]  /*8920*/  UMOV UR36, UR40 ;  /* 0x0000002800247c82 */ /* 0x000fe40008000000 */
[----:B------:R-:W-:Y:S02]  /*8930*/  UMOV UR40, UR4 ;  /* 0x0000000400287c82 */ /* 0x000fe40008000000 */
[----:B------:R-:W-:Y:S01]  /*8940*/  UMOV UR42, UR5 ;  /* 0x00000005002a7c82 */ /* 0x000fe20008000000 */
[----:B------:R-:W-:Y:S01]  /*8950*/  IMAD.U32 R4, RZ, RZ, UR46 ;  /* 0x0000002eff047e24 */ /* 0x000fe2000f8e00ff */
[----:B------:R-:W-:-:S02]  /*8960*/  WARPGROUP.DEPBAR.LE gsb0, 0x0 ;  /* 0x00008000000079c5 */ /* 0x000fc40000010000 */
[----:B------:R-:W-:Y:S01]  /*8970*/  WARPGROUP.ARRIVE ;  /* 0x00000000000079c5 */ /* 0x000fe20000000000 */
[----:B------:R-:W-:Y:S01]  /*8980*/  UMOV UR48, UR56 ;  /* 0x0000003800307c82 */ /* 0x000fe20008000000 */
[----:B------:R-:W-:Y:S01]  /*8990*/  UMOV UR49, UR57 ;  /* 0x0000003900317c82 */ /* 0x000fe20008000000 */
[----:B------:R-:W-:Y:S01]  /*89a0*/  UMOV UR21, 0x40000040 ;  /* 0x4000004000157882 */ /* 0x000fe20000000000 */
[----:B------:R-:W-:Y:S01]  /*89b0*/  IMAD.U32 R5, RZ, RZ, UR47 ;  /* 0x0000002fff057e24 */ /* 0x000fe2000f8e00ff */
[----:B------:R-:W-:Y:S01]  /*89c0*/  ULDC.64 UR4, c[0x0][0x2c0] ;  /* 0x0000b00000047ab9 */ /* 0x000fe20000000a00 */
[----:B------:R-:W-:Y:S01]  /*89d0*/  HGMMA.64x64x16.F32 R24, gdesc[UR40].tnspA, R24, gsb0 ;  /* 0x20e00000281879f0 */ /* 0x000fe20008000818 */
[----:B------:R-:W-:Y:S01]  /*89e0*/  R2UR UR46, R8 ;  /* 0x00000000082e72ca */ /* 0x000fe200000e0000 */
[----:B------:R-:W-:-:S05]  /*89f0*/  VIADD R8, R23, 0x400 ;  /* 0x0000040017087836 */ /* 0x000fca0000000000 */
[----:B------:R-:W-:Y:S01]  /*8a00*/  R2UR UR56, R8 ;  /* 0x00000000083872ca */ /* 0x000fe200000e0000 */
[----:B------:R-:W-:Y:S01]  /*8a10*/  UMOV UR57, 0x40000040 ;  /* 0x4000004000397882 */ /* 0x000fe20000000000 */
[----:B------:R-:W-:Y:S02]  /*8a20*/  WARPGROUP.DEPBAR.LE gsb0, 0x0 ;  /* 0x00008000000079c5 */ /* 0x000fe40000010000 */
[----:B------:R-:W-:-:S09]  /*8a30*/  WARPGROUP.ARRIVE ;  /* 0x00000000000079c5 */ /* 0x000fd20000000000 */
        /* <DEDUP_REMOVED lines=18> */
[----:B------:R-:W-:Y:S01]  /*8b60*/  VIADD R8, R23, 0x480 ;  /* 0x0000048017087836 */ /* 0x000fe20000000000 */
[----:B------:R-:W-:Y:S02]  /*8b70*/  WARPGROUP.DEPBAR.LE gsb0, 0x0 ;  /* 0x00008000000079c5 */ /* 0x000fe40000010000 */
[----:B------:R-:W-:-:S06]  /*8b80*/  WARPGROUP.ARRIVE ;  /* 0x00000000000079c5 */ /* 0x000fcc0000000000 */
[----:B------:R-:W-:Y:S01]  /*8b90*/  HGMMA.64x16x16.F32 R208, gdesc[UR56].tnspA.tnspB, R208, gsb0 ;  /* 0x6020000038d079f0 */ /* 0x000fe200080008d0 */
        /* <DEDUP_REMOVED lines=53> */
[----:B------:R-:W-:Y:S02]  /*8ef0*/  R2UR UR20, R23 ;  /* 0x00000000171472ca */ /* 0x000fe400000e0000 */
[----:B------:R-:W-:Y:S02]  /*8f00*/  WARPGROUP.DEPBAR.LE gsb0, 0x0 ;  /* 0x00008000000079c5 */ /* 0x000fe40000010000 */
[----:B------:R-:W-:-:S09]  /*8f10*/  WARPGROUP.ARRIVE ;  /* 0x00000000000079c5 */ /* 0x000fd20000000000 */
[----:B------:R-:W-:Y:S01]  /*8f20*/  HGMMA.64x16x16.F32 R144, gdesc[UR20].tnspA.tnspB, R144, gsb0 ;  /* 0x60200000149079f0 */ /* 0x000fe20008000890 */
[----:B------:R-:W-:Y:S01]  /*8f30*/  UMOV UR8, UR20 ;  /* 0x0000001400087c82 */ /* 0x000fe20008000000 */
[----:B------:R-:W-:Y:S01]  /*8f40*/  UMOV UR9, UR21 ;  /* 0x0000001500097c82 */ /* 0x000fe20008000000 */
[----:B------:R-:W-:Y:S01]  /*8f50*/  IMAD.SHL.U32 R8, R3, 0x4000, RZ ;  /* 0x0000400003087824 */ /* 0x000fe200078e00ff */
[----:B------:R-:W-:Y:S02]  /*8f60*/  WARPGROUP.DEPBAR.LE gsb0, 0x0 ;  /* 0x00008000000079c5 */ /* 0x000fe40000010000 */
[----:B------:R-:W-:-:S06]  /*8f70*/  WARPGROUP.ARRIVE ;  /* 0x00000000000079c5 */ /* 0x000fcc0000000000 */
[----:B------:R-:W-:Y:S01]  /*8f80*/  HGMMA.64x16x16.F32 R160, gdesc[UR8].tnspA.tnspB, R160, gsb0 ;  /* 0x6020000008a079f0 */ /* 0x000fe200080008a0 */
[----:B------:R-:W-:Y:S02]  /*8f90*/  R2UR UR47, R9 ;  /* 0x00000000092f72ca */ /* 0x000fe400000e0000 */
[----:B---3--:R-:W-:-:S04]  /*8fa0*/  IADD3 R9, P1, R8, R224, RZ ;  /* 0x000000e008097210 */ /* 0x008fc80007f3e0ff */
[----:B----4-:R-:W-:Y:S02]  /*8fb0*/  LEA.HI.X.SX32 R20, R8, R223, 0x1, P1 ;  /* 0x000000df08147211 */ /* 0x010fe400008f0eff */
[----:B------:R-:W-:Y:S01]  /*8fc0*/  LEA R8, P1, R9, UR4, 0x2 ;  /* 0x0000000409087c11 */ /* 0x000fe2000f8210ff */
[----:B------:R-:W-:-:S03]  /*8fd0*/  UMOV UR4, UR20 ;  /* 0x0000001400047c82 */ /* 0x000fc60008000000 */
[----:B------:R-:W-:Y:S01]  /*8fe0*/  LEA.HI.X R9, R9, UR5, R20, 0x2, P1 ;  /* 0x0000000509097c11 */ /* 0x000fe200088f1414 */
[----:B------:R-:W-:Y:S01]  /*8ff0*/  UMOV UR5, UR21 ;  /* 0x0000001500057c82 */ /* 0x000fe20008000000 */
[----:B------:R-:W-:Y:S01]  /*9000*/  UMOV UR12, UR20 ;  /* 0x00000014000c7c82 */ /* 0x000fe20008000000 */
[----:B------:R-:W-:Y:S01]  /*9010*/  UMOV UR13, UR21 ;  /* 0x00000015000d7c82 */ /* 0x000fe20008000000 */
[----:B------:R-:W-:Y:S01]  /*9020*/  UMOV UR16, UR20 ;  /* 0x0000001400107c82 */ /* 0x000fe20008000000 */
[----:B------:R-:W-:Y:S01]  /*9030*/  UMOV UR17, UR21 ;  /* 0x0000001500117c82 */ /* 0x000fe20008000000 */
[----:B------:R-:W-:Y:S01]  /*9040*/  VIADD R22, R22, 0xffff0000 ;  /* 0xffff000016167836 */ /* 0x000fe20000000000 */
[----:B------:R-:W-:Y:S01]  /*9050*/  R2UR UR45, R7 ;  /* 0x00000000072d72ca */ /* 0x000fe200000e0000 */
[----:B------:R-:W-:Y:S02]  /*9060*/  WARPGROUP.DEPBAR.LE gsb0, 0x0 ;  /* 0x00008000000079c5 */ /* 0x000fe40000010000 */
[----:B------:R-:W-:Y:S01]  /*9070*/  WARPGROUP.ARRIVE ;  /* 0x00000000000079c5 */ /* 0x000fe20000000000 */
[----:B------:R1:W-:Y:S01]  /*9080*/  REDG.E.ADD.F32x4.FTZ.RN.STRONG.GPU desc[UR46][R8.64], R24 ;  /* 0x00000018080079a6 */ /* 0x0003e2000c10f7ae */
[----:B------:R-:W-:Y:S01]  /*9090*/  SHF.R.U32.HI R22, RZ, 0x4, R22 ;  /* 0x00000004ff167819 */ /* 0x000fe20000011616 */
[----:B------:R-:W-:-:S03]  /*90a0*/  IMAD.U32 R7, RZ, RZ, UR43 ;  /* 0x0000002bff077e24 */ /* 0x000fc6000f8e00ff */
[----:B------:R-:W-:Y:S01]  /*90b0*/  HGMMA.64x16x16.F32 R176, gdesc[UR4].tnspA.tnspB, R176, gsb0 ;  /* 0x6020000004b079f0 */ /* 0x000fe200080008b0 */
        /* <DEDUP_REMOVED lines=12> */
[----:B-1----:R-:W-:Y:S01]  /*9180*/  LOP3.LUT R24, R216, 0x80000, RZ, 0xfc, !PT ;  /* 0x00080000d8187812 */ /* 0x002fe200078efcff */
[----:B------:R1:W-:Y:S01]  /*9190*/  REDG.E.ADD.F32x4.FTZ.RN.STRONG.GPU desc[UR46][R8.64+0x800], R28 ;  /* 0x0008001c080079a6 */ /* 0x0003e2000c10f7ae */
[----:B------:R-:W-:-:S02]  /*91a0*/  WARPGROUP.DEPBAR.LE gsb0, 0x0 ;  /* 0x00008000000079c5 */ /* 0x000fc40000010000 */
[----:B------:R-:W-:Y:S01]  /*91b0*/  WARPGROUP.ARRIVE ;  /* 0x00000000000079c5 */ /* 0x000fe20000000000 */
[----:B------:R-:W-:Y:S02]  /*91c0*/  R2UR UR43, R21 ;  /* 0x00000000152b72ca */ /* 0x000fe400000e0000 */
[C---:B------:R-:W-:Y:S01]  /*91d0*/  R2UR UR54, R24.reuse ;  /* 0x00000000183672ca */ /* 0x040fe200000e0000 */
[----:B------:R-:W-:Y:S01]  /*91e0*/  VIADD R20, R24, 0x80 ;  /* 0x0000008018147836 */ /* 0x000fe20000000000 */
[----:B------:R-:W-:Y:S01]  /*91f0*/  UMOV UR57, UR53 ;  /* 0x0000003500397c82 */ /* 0x000fe20008000000 */
[----:B------:R-:W-:Y:S01]  /*9200*/  HGMMA.64x16x16.F32 R192, gdesc[UR12].tnspA.tnspB, R192, gsb0 ;  /* 0x602000000cc079f0 */ /* 0x000fe200080008c0 */
[----:B------:R-:W-:Y:S01]  /*9210*/  LOP3.LUT R21, R22, 0x3fff, RZ, 0xc0, !PT ;  /* 0x00003fff16157812 */ /* 0x000fe200078ec0ff */
[----:B------:R-:W-:Y:S01]  /*9220*/  UMOV UR9, UR53 ;  /* 0x0000003500097c82 */ /* 0x000fe20008000000 */
[C---:B------:R-:W-:Y:S02]  /*9230*/  VIADD R25, R24.reuse, 0x200 ;  /* 0x0000020018197836 */ /* 0x040fe40000000000 */
[----:B------:R-:W-:Y:S01]  /*9240*/  IMAD.U32 R217, RZ, RZ, UR11 ;  /* 0x0000000bffd97e24 */ /* 0x000fe2000f8e00ff */
[----:B------:R-:W-:Y:S01]  /*9250*/  UMOV UR37, UR25 ;  /* 0x0000001900257c82 */ /* 0x000fe20008000000 */
[----:B------:R-:W-:Y:S01]  /*9260*/  VIADD R26, R24, 0x10 ;  /* 0x00000010181a7836 */ /* 0x000fe20000000000 */
[----:B------:R-:W-:Y:S01]  /*9270*/  UMOV UR33, UR25 ;  /* 0x0000001900217c82 */ /* 0x000fe20008000000 */
[----:B------:R-:W-:Y:S01]  /*9280*/  UMOV UR29, UR25 ;  /* 0x00000019001d7c82 */ /* 0x000fe20008000000 */
[----:B------:R-:W-:Y:S01]  /*9290*/  UMOV UR7, 0x40 ;  /* 0x0000004000077882 */ /* 0x000fe20000000000 */
[----:B------:R1:W-:Y:S01]  /*92a0*/  REDG.E.ADD.F32x4.FTZ.RN.STRONG.GPU desc[UR46][R8.64+0x1000], R32 ;  /* 0x00100020080079a6 */ /* 0x0003e2000c10f7ae */
[----:B------:R-:W-:-:S02]  /*92b0*/  WARPGROUP.DEPBAR.LE gsb0, 0x0 ;  /* 0x00008000000079c5 */ /* 0x000fc40000010000 */
[----:B------:R-:W-:Y:S01]  /*92c0*/  WARPGROUP.ARRIVE ;  /* 0x00000000000079c5 */ /* 0x000fe20000000000 */
[----:B------:R-:W-:Y:S01]  /*92d0*/  IMAD R236, R2, 0x800, R21 ;  /* 0x0000080002ec7824 */ /* 0x000fe200078e0215 */
[----:B------:R-:W-:Y:S01]  /*92e0*/  R2UR UR24, R20 ;  /* 0x00000000141872ca */ /* 0x000fe200000e0000 */
[----:B------:R-:W-:Y:S01]  /*92f0*/  UMOV UR13, UR53 ;  /* 0x00000035000d7c82 */ /* 0x000fe20008000000 */
[----:B------:R-:W-:Y:S01]  /*9300*/  UMOV UR15, 0x40 ;  /* 0x00000040000f7882 */ /* 0x000fe20000000000 */
[----:B------:R-:W-:Y:S01]  /*9310*/  R2UR UR50, R26 ;  /* 0x000000001a3272ca */ /* 0x000fe200000e0000 */
[----:B------:R-:W-:Y:S01]  /*9320*/  HGMMA.64x16x16.F32 R208, gdesc[UR16].tnspA.tnspB, R208, gsb0 ;  /* 0x6020000010d079f0 */ /* 0x000fe200080008d0 */
[----:B------:R-:W-:Y:S01]  /*9330*/  R2UR UR52, R236 ;  /* 0x00000000ec3472ca */ /* 0x000fe200000e0000 */
[----:B------:R1:W-:Y:S07]  /*9340*/  REDG.E.ADD.F32x4.FTZ.RN.STRONG.GPU desc[UR46][R8.64+0x1800], R36 ;  /* 0x00180024080079a6 */ /* 0x0003ee000c10f7ae */
[----:B------:R-:W-:Y:S01]  /*9350*/  UMOV UR58, UR24 ;  /* 0x00000018003a7c82 */ /* 0x000fe20008000000 */
[----:B------:R-:W-:-:S02]  /*9360*/  VIADD R20, R24, 0x100 ;  /* 0x0000010018147836 */ /* 0x000fc40000000000 */
[----:B------:R-:W-:Y:S01]  /*9370*/  VIADD R26, R24, 0x90 ;  /* 0x00000090181a7836 */ /* 0x000fe20000000000 */
[----:B------:R-:W-:Y:S01]  /*9380*/  UMOV UR19, 0x40 ;  /* 0x0000004000137882 */ /* 0x000fe20000000000 */
[----:B------:R-:W-:Y:S02]  /*9390*/  WARPGROUP.DEPBAR.LE gsb0, 0x0 ;  /* 0x00008000000079c5 */ /* 0x000fe40000010000 */
[----:B------:R-:W-:Y:S01]  /*93a0*/  WARPGROUP.ARRIVE ;  /* 0x00000000000079c5 */ /* 0x000fe20000000000 */
[----:B------:R-:W-:Y:S01]  /*93b0*/  UMOV UR56, UR52 ;  /* 0x0000003400387c82 */ /* 0x000fe20008000000 */
[----:B------:R-:W-:Y:S01]  /*93c0*/  UMOV UR12, UR52 ;  /* 0x00000034000c7c82 */ /* 0x000fe20008000000 */
[----:B------:R-:W-:Y:S01]  /*93d0*/  IMAD.U32 R23, RZ, RZ, UR15 ;  /* 0x0000000fff177e24 */ /* 0x000fe2000f8e00ff */
[----:B------:R1:W-:Y:S02]  /*93e0*/  REDG.E.ADD.F32x4.FTZ.RN.STRONG.GPU desc[UR46][R8.64+0x2000], R40 ;  /* 0x00200028080079a6 */ /* 0x0003e4000c10f7ae */
[----:B------:R-:W-:Y:S01]  /*93f0*/  HGMMA.64x16x16.F32 R56, gdesc[UR52].tnspA.tnspB, R56, gsb0 ;  /* 0x60200000343879f0 */ /* 0x000fe20008000838 */
[----:B------:R-:W-:Y:S01]  /*9400*/  R2UR UR8, R20 ;  /* 0x00000000140872ca */ /* 0x000fe200000e0000 */
[----:B------:R1:W-:Y:S01]  /*9410*/  REDG.E.ADD.F32x4.FTZ.RN.STRONG.GPU desc[UR46][R8.64+0x2800], R44 ;  /* 0x0028002c080079a6 */ /* 0x0003e2000c10f7ae */
[----:B------:R-:W-:-:S02]  /*9420*/  WARPGROUP.DEPBAR.LE gsb0, 0x0 ;  /* 0x00008000000079c5 */ /* 0x000fc40000010000 */
[----:B------:R-:W-:-:S09]  /*9430*/  WARPGROUP.ARRIVE ;  /* 0x00000000000079c5 */ /* 0x000fd20000000000 */
[----:B------:R-:W-:Y:S01]  /*9440*/  UMOV UR14, UR8 ;  /* 0x00000008000e7c82 */ /* 0x000fe20008000000 */
[----:B------:R-:W-:Y:S01]  /*9450*/  VIADD R20, R24, 0x180 ;  /* 0x0000018018147836 */ /* 0x000fe20000000000 */
[----:B------:R1:W-:Y:S01]  /*9460*/  REDG.E.ADD.F32x4.FTZ.RN.STRONG.GPU desc[UR46][R8.64+0x3000], R48 ;  /* 0x00300030080079a6 */ /* 0x0003e2000c10f7ae */
[----:B------:R-:W-:Y:S03]  /*9470*/  HGMMA.64x16x16.F32 R64, gdesc[UR56].tnspA.tnspB, R64, gsb0 ;  /* 0x60200000384079f0 */ /* 0x000fe60008000840 */
[----:B------:R-:W-:Y:S01]  /*9480*/  R2UR UR4, R20 ;  /* 0x00000000140472ca */ /* 0x000fe200000e0000 */
[----:B------:R-:W-:Y:S01]  /*9490*/  UMOV UR8, UR52 ;  /* 0x0000003400087c82 */ /* 0x000fe20008000000 */
[----:B------:R-:W-:Y:S01]  /*94a0*/  IMAD.U32 R22, RZ, RZ, UR14 ;  /* 0x0000000eff167e24 */ /* 0x000fe2000f8e00ff */
[----:B------:R1:W-:Y:S01]  /*94b0*/  REDG.E.ADD.F32x4.FTZ.RN.STRONG.GPU desc[UR46][R8.64+0x3800], R52 ;  /* 0x00380034080079a6 */ /* 0x0003e2000c10f7ae */
[----:B------:R-:W-:-:S02]  /*94c0*/  WARPGROUP.DEPBAR.LE gsb0, 0x0 ;  /* 0x00008000000079c5 */ /* 0x000fc40000010000 */
[----:B------:R-:W-:-:S06]  /*94d0*/  WARPGROUP.ARRIVE ;  /* 0x00000000000079c5 */ /* 0x000fcc0000000000 */
[----:B------:R-:W-:Y:S01]  /*94e0*/  HGMMA.64x16x16.F32 R72, gdesc[UR12].tnspA.tnspB, R72, gsb0 ;  /* 0x602000000c4879f0 */ /* 0x000fe20008000848 */
[----:B------:R-:W-:Y:S02]  /*94f0*/  UMOV UR10, UR4 ;  /* 0x00000004000a7c82 */ /* 0x000fe40008000000 */
[----:B------:R-:W-:Y:S02]  /*9500*/  WARPGROUP.DEPBAR.LE gsb0, 0x0 ;  /* 0x00008000000079c5 */ /* 0x000fe40000010000 */
[----:B------:R-:W-:-:S06]  /*9510*/  WARPGROUP.ARRIVE ;  /* 0x00000000000079c5 */ /* 0x000fcc0000000000 */
[----:B------:R-:W-:Y:S01]  /*9520*/  HGMMA.64x16x16.F32 R80, gdesc[UR8].tnspA.tnspB, R80, gsb0 ;  /* 0x60200000085079f0 */ /* 0x000fe20008000850 */
[----:B------:R-:W-:Y:S01]  /*9530*/  R2UR UR4, R25 ;  /* 0x00000000190472ca */ /* 0x000fe200000e0000 */
[----:B------:R-:W-:Y:S01]  /*9540*/  IMAD.U32 R216, RZ, RZ, UR10 ;  /* 0x0000000affd87e24 */ /* 0x000fe2000f8e00ff */
[----:B------:R-:W-:Y:S01]  /*9550*/  UMOV UR8, UR52 ;  /* 0x0000003400087c82 */ /* 0x000fe20008000000 */
[----:B------:R-:W-:Y:S01]  /*9560*/  UMOV UR9, UR53 ;  /* 0x0000003500097c82 */ /* 0x000fe20008000000 */
[----:B------:R-:W-:-:S09]  /*9570*/  UMOV UR11, 0x40 ;  /* 0x00000040000b7882 */ /* 0x000fd20000000000 */
[----:B------:R-:W-:Y:S01]  /*9580*/  UMOV UR10, UR4 ;  /* 0x00000004000a7c82 */ /* 0x000fe20008000000 */
[----:B------:R-:W-:Y:S02]  /*9590*/  WARPGROUP.DEPBAR.LE gsb0, 0x0 ;  /* 0x00008000000079c5 */ /* 0x000fe40000010000 */
[----:B------:R-:W-:-:S06]  /*95a0*/  WARPGROUP.ARRIVE ;  /* 0x00000000000079c5 */ /* 0x000fcc0000000000 */
[----:B------:R-:W-:Y:S01]  /*95b0*/  HGMMA.64x16x16.F32 R88, gdesc[UR8].tnspA.tnspB, R88, gsb0 ;  /* 0x60200000085879f0 */ /* 0x000fe20008000858 */
[----:B------:R-:W-:-:S05]  /*95c0*/  VIADD R25, R236, 0x80 ;  /* 0x00000080ec197836 */ /* 0x000fca0000000000 */
[----:B------:R-:W-:Y:S01]  /*95d0*/  R2UR UR48, R25 ;  /* 0x00000000193072ca */ /* 0x000fe200000e0000 */
[----:B------:R-:W-:Y:S02]  /*95e0*/  WARPGROUP.DEPBAR.LE gsb0, 0x0 ;  /* 0x00008000000079c5 */ /* 0x000fe40000010000 */
[----:B------:R-:W-:-:S10]  /*95f0*/  WARPGROUP.ARRIVE ;  /* 0x00000000000079c5 */ /* 0x000fd40000000000 */
        /* <DEDUP_REMOVED lines=84> */
[----:B------:R-:W-:Y:S01]  /*9b40*/  UMOV UR5, 0x40000040 ;  /* 0x4000004000057882 */ /* 0x000fe20000000000 */
[----:B------:R-:W-:Y:S02]  /*9b50*/  WARPGROUP.DEPBAR.LE gsb0, 0x0 ;  /* 0x00008000000079c5 */ /* 0x000fe40000010000 */
[----:B------:R-:W-:-:S09]  /*9b60*/  WARPGROUP.ARRIVE ;  /* 0x00000000000079c5 */ /* 0x000fd20000000000 */
        /* <DEDUP_REMOVED lines=34> */
[----:B------:R-:W-:Y:S02]  /*9d90*/  IMAD.U32 R20, RZ, RZ, UR58 ;  /* 0x0000003aff147e24 */ /* 0x000fe4000f8e00ff */
[----:B------:R-:W-:Y:S01]  /*9da0*/  IMAD.U32 R21, RZ, RZ, UR59 ;  /* 0x0000003bff157e24 */ /* 0x000fe2000f8e00ff */
[----:B------:R-:W-:Y:S02]  /*9db0*/  WARPGROUP.DEPBAR.LE gsb0, 0x0 ;  /* 0x00008000000079c5 */ /* 0x000fe40000010000 */
[----:B-1----:R-:W-:Y:S05]  /*9dc0*/  @!P0 BRA `(.L_x_708) ;  /* 0x0000000000048947 */ /* 0x002fea0003800000 */
[----:B------:R-:W-:Y:S01]  /*9dd0*/  BPT.TRAP 0x1 ;  /* 0x000000040000795c */ /* 0x000fe20000300000 */
.L_x_708:
        /* <DEDUP_REMOVED lines=22> */
[C---:B------:R-:W-:Y:S01]  /*9f40*/  VIADD R10, R12.reuse, 0x680 ;  /* 0x000006800c0a7836 */ /* 0x040fe20000000000 */
        /* <DEDUP_REMOVED lines=23> */
[----:B-----5:R-:W-:Y:S01]  /*a0c0*/  WARPGROUP.ARRIVE ;  /* 0x00000000000079c5 */ /* 0x020fe20000000000 */
        /* <DEDUP_REMOVED lines=14> */
[----:B------:R1:W-:Y:S01]  /*a1b0*/  REDG.E.ADD.F32x4.FTZ.RN.STRONG.GPU desc[UR46][R8.64+0x4800], R28 ;  /* 0x0048001c080079a6 */ /* 0x0003e2000c10f7ae */
[----:B------:R-:W-:Y:S02]  /*a1c0*/  WARPGROUP.DEPBAR.LE gsb0, 0x0 ;  /* 0x00008000000079c5 */ /* 0x000fe40000010000 */
[----:B------:R-:W-:Y:S01]  /*a1d0*/  WARPGROUP.ARRIVE ;  /* 0x00000000000079c5 */ /* 0x000fe20000000000 */
[----:B------:R-:W-:Y:S01]  /*a1e0*/  VIADD R4, R236, 0x500 ;  /* 0x00000500ec047836 */ /* 0x000fe20000000000 */
        /* <DEDUP_REMOVED lines=17> */
[----:B------:R-:W-:Y:S02]  /*a300*/  UMOV UR32, UR24 ;  /* 0x0000001800207c82 */ /* 0x000fe40008000000 */
        /* <DEDUP_REMOVED lines=74> */
.L_x_709:
[----:B------:R-:W-:Y:S01]  /*a7b0*/  VIADD R3, R3, 0x1 ;  /* 0x0000000103037836 */ /* 0x000fe20000000000 */
[----:B------:R-:W-:Y:S01]  /*a7c0*/  LOP3.LUT R230, R230, 0x1, RZ, 0x3c, !PT ;  /* 0x00000001e6e67812 */ /* 0x000fe200078e3cff */
        /* <DEDUP_REMOVED lines=92> */
.L_x_697:
        /* <DEDUP_REMOVED lines=23> */
.L_x_712:
        /* <DEDUP_REMOVED lines=20> */
.L_x_713:
        /* <DEDUP_REMOVED lines=18> */
.L_x_714:
        /* <DEDUP_REMOVED lines=18> */
.L_x_715:
        /* <DEDUP_REMOVED lines=138> */
[----:B------:R-:W-:Y:S01]  /*bb20*/  ULDC.64 UR6, c[0x0][0x198] ;  /* 0x0000660000067ab9 */ /* 0x000fe20000000a00 */
[----:B------:R-:W-:Y:S02]  /*bb30*/  UIADD3 UR40, UR37, 0xa000, URZ ;  /* 0x0000a00025287890 */ /* 0x000fe4000fffe03f */
[----:B------:R-:W-:Y:S02]  /*bb40*/  UIADD3 UR4, UP0, UR6, 0x770, URZ ;  /* 0x0000077006047890 */ /* 0x000fe4000ff1e03f */
[----:B------:R-:W-:Y:S02]  /*bb50*/  UIMAD UR42, UR45, 0x50, URZ ;  /* 0x000000502d2a78a4 */ /* 0x000fe4000f8e023f */
[----:B------:R-:W-:Y:S02]  /*bb60*/  UIADD3.X UR5, URZ, UR7, URZ, UP0, !UPT ;  /* 0x000000073f057290 */ /* 0x000fe400087fe43f */
[----:B------:R-:W-:Y:S02]  /*bb70*/  UIADD3 UR32, UR37, 0xc800, URZ ;  /* 0x0000c80025207890 */ /* 0x000fe4000fffe03f */
[----:B------:R-:W-:-:S02]  /*bb80*/  UIADD3 UR16, UR37, 0xf000, URZ ;  /* 0x0000f00025107890 */ /* 0x000fc4000fffe03f */
[----:B------:R-:W-:Y:S02]  /*bb90*/  UIADD3 UR8, UR37, 0x11800, URZ ;  /* 0x0001180025087890 */ /* 0x000fe4000fffe03f */
[----:B------:R-:W-:Y:S01]  /*bba0*/  UIADD3 UR6, UP0, UR6, 0x670, URZ ;  /* 0x0000067006067890 */ /* 0x000fe2000ff1e03f */
[----:B------:R-:W-:Y:S01]  /*bbb0*/  UMOV UR41, URZ ;  /* 0x0000003f00297c82 */ /* 0x000fe20008000000 */
[----:B------:R-:W-:Y:S01]  /*bbc0*/  UMOV UR33, 0x40 ;  /* 0x0000004000217882 */ /* 0x000fe20000000000 */
[----:B------:R-:W-:Y:S01]  /*bbd0*/  UMOV UR35, UR43 ;  /* 0x0000002b00237c82 */ /* 0x000fe20008000000 */
[----:B------:R-:W-:Y:S01]  /*bbe0*/  UMOV UR36, UR44 ;  /* 0x0000002c00247c82 */ /* 0x000fe20008000000 */
[----:B------:R-:W-:Y:S01]  /*bbf0*/  UMOV UR34, UR42 ;  /* 0x0000002a00227c82 */ /* 0x000fe20008000000 */
[----:B------:R-:W-:Y:S01]  /*bc00*/  UMOV UR17, 0x80 ;  /* 0x0000008000117882 */ /* 0x000fe20000000000 */
[----:B------:R-:W-:Y:S01]  /*bc10*/  UMOV UR19, UR43 ;  /* 0x0000002b00137c82 */ /* 0x000fe20008000000 */
[----:B------:R-:W-:Y:S01]  /*bc20*/  UMOV UR20, UR44 ;  /* 0x0000002c00147c82 */ /* 0x000fe20008000000 */
[----:B------:R1:W-:Y:S01]  /*bc30*/  UTMASTG.4D [UR40], [UR4] ;  /* 0x00000028040073b5 */ /* 0x0003e20008018000 */
[----:B------:R-:W-:Y:S01]  /*bc40*/  UMOV UR18, UR42 ;  /* 0x0000002a00127c82 */ /* 0x000fe20008000000 */
[----:B------:R-:W-:Y:S01]  /*bc50*/  UMOV UR9, 0xc0 ;  /* 0x000000c000097882 */ /* 0x000fe20000000000 */
[----:B------:R-:W-:Y:S01]  /*bc60*/  UMOV UR11, UR43 ;  /* 0x0000002b000b7c82 */ /* 0x000fe20008000000 */
[----:B------:R-:W-:Y:S01]  /*bc70*/  UMOV UR12, UR44 ;  /* 0x0000002c000c7c82 */ /* 0x000fe20008000000 */
[----:B------:R-:W-:Y:S01]  /*bc80*/  UMOV UR10, UR42 ;  /* 0x0000002a000a7c82 */ /* 0x000fe20008000000 */
[----:B------:R-:W-:Y:S01]  /*bc90*/  UIADD3.X UR7, URZ, UR7, URZ, UP0, !UPT ;  /* 0x000000073f077290 */ /* 0x000fe200087fe43f */
[----:B------:R-:W-:Y:S01]  /*bca0*/  UTMASTG.4D [UR32], [UR4] ;  /* 0x00000020040073b5 */ /* 0x000fe20008018000 */
[----:B------:R-:W-:Y:S01]  /*bcb0*/  UIADD3 UR24, UR37, 0x2800, URZ ;  /* 0x0000280025187890 */ /* 0x000fe2000fffe03f */
[----:B------:R-:W-:Y:S01]  /*bcc0*/  UMOV UR25, 0x40 ;  /* 0x0000004000197882 */ /* 0x000fe20000000000 */
[----:B------:R-:W-:Y:S01]  /*bcd0*/  UMOV UR27, UR43 ;  /* 0x0000002b001b7c82 */ /* 0x000fe20008000000 */
[----:B------:R-:W-:Y:S01]  /*bce0*/  UMOV UR28, UR44 ;  /* 0x0000002c001c7c82 */ /* 0x000fe20008000000 */
[----:B------:R-:W-:Y:S01]  /*bcf0*/  UMOV UR26, UR42 ;  /* 0x0000002a001a7c82 */ /* 0x000fe20008000000 */
[----:B------:R3:W-:Y:S01]  /*bd00*/  UTMASTG.4D [UR16], [UR4] ;  /* 0x00000010040073b5 */ /* 0x0007e20008018000 */
[----:B-1----:R-:W-:Y:S01]  /*bd10*/  UMOV UR40, UR37 ;  /* 0x0000002500287c82 */ /* 0x002fe20008000000 */
[----:B------:R1:W-:Y:S01]  /*bd20*/  UTMASTG.4D [UR8], [UR4] ;  /* 0x00000008040073b5 */ /* 0x0003e20008018000 */
[----:B------:R4:W-:Y:S01]  /*bd30*/  UTMASTG.4D [UR40], [UR6] ;  /* 0x00000028060073b5 */ /* 0x0009e20008018000 */
[----:B---3--:R-:W-:Y:S01]  /*bd40*/  UIADD3 UR16, UR37, 0x5000, URZ ;  /* 0x0000500025107890 */ /* 0x008fe2000fffe03f */
[----:B------:R4:W-:Y:S01]  /*bd50*/  UTMASTG.4D [UR24], [UR6] ;  /* 0x00000018060073b5 */ /* 0x0009e20008018000 */
[----:B-1----:R-:W-:-:S07]  /*bd60*/  UIADD3 UR8, UR37, 0x7800, URZ ;  /* 0x0000780025087890 */ /* 0x002fce000fffe03f */
[----:B------:R4:W-:Y:S02]  /*bd70*/  UTMASTG.4D [UR16], [UR6] ;  /* 0x00000010060073b5 */ /* 0x0009e40008018000 */
[----:B------:R4:W-:Y:S02]  /*bd80*/  UTMASTG.4D [UR8], [UR6] ;  /* 0x00000008060073b5 */ /* 0x0009e40008018000 */
[----:B----4-:R0:W-:Y:S02]  /*bd90*/  UTMACMDFLUSH ;  /* 0x00000000000079b7 */ /* 0x0101e40000000000 */
.L_x_717:
[----:B------:R-:W-:Y:S05]  /*bda0*/  BSYNC B0 ;  /* 0x0000000000007941 */ /* 0x000fea0003800000 */
.L_x_716:
[----:B------:R-:W-:-:S04]  /*bdb0*/  DEPBAR.LE SB0, 0x0 ;  /* 0x000080000000791a */ /* 0x000fc80000000000 */
[----:B------:R-:W-:Y:S05]  /*bdc0*/  EXIT ;  /* 0x000000000000794d */ /* 0x000fea0003800000 */
.L_x_711:
[----:B------:R-:W2:Y:S01]  /*bdd0*/  S2R R0, SR_TID.X ;  /* 0x0000000000007919 */ /* 0x000ea20000002100 */
[----:B------:R-:W3:Y:S01]  /*bde0*/  LDC.64 R2, c[0x0][0x820] ;  /* 0x00020800ff027b82 */ /* 0x000ee20000000a00 */
[----:B------:R-:W-:Y:S01]  /*bdf0*/  ULDC.64 UR4, c[0x0][0x808] ;  /* 0x0002020000047ab9 */ /* 0x000fe20000000a00 */
[----:B------:R-:W-:Y:S01]  /*be00*/  USHF.R.S32.HI UR8, URZ, 0x1f, UR43 ;  /* 0x0000001f3f087899 */ /* 0x000fe2000801142b */
[----:B------:R-:W-:Y:S01]  /*be10*/  IMAD.U32 R9, RZ, RZ, UR45 ;  /* 0x0000002dff097e24 */ /* 0x000fe2000f8e00ff */
[----:B------:R-:W-:Y:S01]  /*be20*/  UIMAD UR4, UR45, -0x50, UR4 ;  /* 0xffffffb02d0478a4 */ /* 0x000fe2000f8e0204 */
[----:B------:R-:W-:Y:S01]  /*be30*/  BSSY B0, `(.L_x_718) ;  /* 0x000002d000007945 */ /* 0x000fe20003800000 */
[----:B------:R-:W-:Y:S02]  /*be40*/  USHF.R.S32.HI UR9, URZ, 0x1f, UR44 ;  /* 0x0000001f3f097899 */ /* 0x000fe4000801142c */
[----:B------:R-:W4:Y:S08]  /*be50*/  LDC.64 R10, c[0x0][0x828] ;  /* 0x00020a00ff0a7b82 */ /* 0x000f300000000a00 */
[----:B-1----:R-:W1:Y:S08]  /*be60*/  LDC.64 R16, c[0x0][0x850] ;  /* 0x00021400ff107b82 */ /* 0x002e700000000a00 */
[----:B------:R-:W1:Y:S01]  /*be70*/  LDC.64 R18, c[0x0][0x858] ;  /* 0x00021600ff127b82 */ /* 0x000e620000000a00 */
[----:B--2---:R-:W-:-:S05]  /*be80*/  VIADD R5, R0, 0xffffff80 ;  /* 0xffffff8000057836 */ /* 0x004fca0000000000 */
[----:B------:R-:W-:-:S04]  /*be90*/  SHF.R.S32.HI R0, RZ, 0x1f, R5 ;  /* 0x0000001fff007819 */ /* 0x000fc80000011405 */
[----:B------:R-:W-:-:S04]  /*bea0*/  LEA.HI R4, R0, R5, RZ, 0x5 ;  /* 0x0000000500047211 */ /* 0x000fc800078f28ff */
[----:B------:R-:W-:Y:S02]  /*beb0*/  LOP3.LUT R0, R4, 0x1fffffe0, RZ, 0xc0, !PT ;  /* 0x1fffffe004007812 */ /* 0x000fe400078ec0ff */
[----:B------:R-:W-:-:S03]  /*bec0*/  SHF.R.S32.HI R4, RZ, 0x5, R4 ;  /* 0x00000005ff047819 */ /* 0x000fc60000011404 */
[----:B------:R-:W-:Y:S01]  /*bed0*/  IMAD.IADD R0, R5, 0x1, -R0 ;  /* 0x0000000105007824 */ /* 0x000fe200078e0a00 */
[C---:B------:R-:W-:Y:S01]  /*bee0*/  ISETP.GE.AND P6, PT, R4.reuse, UR4, PT ;  /* 0x0000000404007c0c */ /* 0x040fe2000bfc6270 */
[----:B------:R-:W-:Y:S02]  /*bef0*/  VIADD R5, R4, 0x8 ;  /* 0x0000000804057836 */ /* 0x000fe40000000000 */
[----:B------:R-:W-:Y:S02]  /*bf00*/  IMAD.SHL.U32 R6, R0, 0x8, RZ ;  /* 0x0000000800067824 */ /* 0x000fe400078e00ff */
[----:B---3--:R-:W-:Y:S01]  /*bf10*/  IMAD R0, R2, UR8, RZ ;  /* 0x0000000802007c24 */ /* 0x008fe2000f8e02ff */
[----:B------:R-:W-:Y:S01]  /*bf20*/  ISETP.GE.AND P5, PT, R5, UR4, PT ;  /* 0x0000000405007c0c */ /* 0x000fe2000bfa6270 */
[----:B------:R-:W-:Y:S01]  /*bf30*/  VIADD R8, R4, 0x10 ;  /* 0x0000001004087836 */ /* 0x000fe20000000000 */
[----:B------:R-:W-:Y:S01]  /*bf40*/  SHF.R.S32.HI R7, RZ, 0x1f, R6 ;  /* 0x0000001fff077819 */ /* 0x000fe20000011406 */
[----:B------:R-:W-:Y:S01]  /*bf50*/  IMAD R5, R3, UR43, R0 ;  /* 0x0000002b03057c24 */ /* 0x000fe2000f8e0200 */
[----:B------:R-:W-:Y:S01]  /*bf60*/  ISETP.GE.OR P2, PT, R6, UR5, P6 ;  /* 0x0000000506007c0c */ /* 0x000fe2000b746670 */
[----:B------:R-:W-:Y:S01]  /*bf70*/  VIADD R0, R4, 0x18 ;  /* 0x0000001804007836 */ /* 0x000fe20000000000 */
[----:B------:R-:W-:Y:S01]  /*bf80*/  ISETP.GE.AND P4, PT, R8, UR4, PT ;  /* 0x0000000408007c0c */ /* 0x000fe2000bf86270 */
[----:B------:R-:W-:Y:S01]  /*bf90*/  IMAD.WIDE.U32 R2, R2, UR43, R6 ;  /* 0x0000002b02027c25 */ /* 0x000fe2000f8e0006 */
[----:B------:R-:W-:-:S02]  /*bfa0*/  ISETP.GE.OR P1, PT, R6, UR5, P5 ;  /* 0x0000000506007c0c */ /* 0x000fc4000af26670 */
[----:B------:R-:W-:Y:S01]  /*bfb0*/  ISETP.GE.AND P3, PT, R0, UR4, PT ;  /* 0x0000000400007c0c */ /* 0x000fe2000bf66270 */
[----:B------:R-:W-:Y:S01]  /*bfc0*/  IMAD.IADD R3, R3, 0x1, R5 ;  /* 0x0000000103037824 */ /* 0x000fe200078e0205 */
[----:B------:R-:W-:Y:S01]  /*bfd0*/  SHF.R.S32.HI R5, RZ, 0x1f, R4 ;  /* 0x0000001fff057819 */ /* 0x000fe20000011404 */
[----:B----4-:R-:W-:Y:S02]  /*bfe0*/  IMAD R0, R10, UR9, RZ ;  /* 0x000000090a007c24 */ /* 0x010fe4000f8e02ff */
[----:B------:R-:W-:Y:S02]  /*bff0*/  VIADD R8, R4, 0x20 ;  /* 0x0000002004087836 */ /* 0x000fe40000000000 */
[----:B------:R-:W-:Y:S02]  /*c000*/  IMAD R11, R11, UR44, R0 ;  /* 0x0000002c0b0b7c24 */ /* 0x000fe4000f8e0200 */
[----:B------:R-:W-:Y:S01]  /*c010*/  IMAD.WIDE.U32 R14, R10, UR44, R2 ;  /* 0x0000002c0a0e7c25 */ /* 0x000fe2000f8e0002 */
[----:B------:R-:W-:-:S03]  /*c020*/  ISETP.GE.AND P0, PT, R8, UR4, PT ;  /* 0x0000000408007c0c */ /* 0x000fc6000bf06270 */
[----:B------:R-:W-:-:S04]  /*c030*/  IMAD.WIDE R2, R9, 0x50, R4 ;  /* 0x0000005009027825 */ /* 0x000fc800078e0204 */
[----:B------:R-:W-:Y:S01]  /*c040*/  IMAD.IADD R11, R15, 0x1, R11 ;  /* 0x000000010f0b7824 */ /* 0x000fe200078e020b */
[----:B-1----:R-:W-:Y:S06]  /*c050*/  @P2 BRA `(.L_x_719) ;  /* 0x0000000000282947 */ /* 0x002fec0003800000 */
        /* <DEDUP_REMOVED lines=10> */
.L_x_719:
[----:B------:R-:W-:Y:S05]  /*c100*/  BSYNC B0 ;  /* 0x0000000000007941 */ /* 0x000fea0003800000 */
.L_x_718:
[----:B------:R-:W-:Y:S01]  /*c110*/  BSSY B0, `(.L_x_720) ;  /* 0x0000010000007945 */ /* 0x000fe20003800000 */
[----:B------:R-:W-:-:S03]  /*c120*/  ISETP.GE.OR P2, PT, R6, UR5, P4 ;  /* 0x0000000506007c0c */ /* 0x000fc6000a746670 */
[----:B------:R-:W-:Y:S10]  /*c130*/  @P1 BRA `(.L_x_721) ;  /* 0x0000000000341947 */ /* 0x000ff40003800000 */
        /* <DEDUP_REMOVED lines=13> */
.L_x_721:
[----:B------:R-:W-:Y:S05]  /*c210*/  BSYNC B0 ;  /* 0x0000000000007941 */ /* 0x000fea0003800000 */
.L_x_720:
[----:B------:R-:W-:Y:S01]  /*c220*/  BSSY B0, `(.L_x_722) ;  /* 0x0000010000007945 */ /* 0x000fe20003800000 */
[----:B------:R-:W-:-:S03]  /*c230*/  ISETP.GE.OR P1, PT, R6, UR5, P3 ;  /* 0x0000000506007c0c */ /* 0x000fc60009f26670 */
[----:B------:R-:W-:Y:S10]  /*c240*/  @P2 BRA `(.L_x_723) ;  /* 0x0000000000342947 */ /* 0x000ff40003800000 */
[----:B-12---:R-:W-:Y:S01]  /*c250*/  IADD3 R13, P2, R2, 0x10, RZ ;  /* 0x00000010020d7810 */ /* 0x006fe20007f5e0ff */
        /* <DEDUP_REMOVED lines=12> */
.L_x_723:
[----:B------:R-:W-:Y:S05]  /*c320*/  BSYNC B0 ;  /* 0x0000000000007941 */ /* 0x000fea0003800000 */
.L_x_722:
[----:B------:R-:W-:Y:S01]  /*c330*/  BSSY B0, `(.L_x_724) ;  /* 0x0000011000007945 */ /* 0x000fe20003800000 */
[----:B------:R-:W-:Y:S01]  /*c340*/  ISETP.GE.OR P2, PT, R6, UR5, P0 ;  /* 0x0000000506007c0c */ /* 0x000fe20008746670 */
[----:B-123--:R-:W-:Y:S02]  /*c350*/  VIADD R12, R4, 0x28 ;  /* 0x00000028040c7836 */ /* 0x00efe40000000000 */
[----:B------:R-:W-:Y:S10]  /*c360*/  @P1 BRA `(.L_x_725) ;  /* 0x0000000000341947 */ /* 0x000ff40003800000 */
        /* <DEDUP_REMOVED lines=13> */
.L_x_725:
[----:B------:R-:W-:Y:S05]  /*c440*/  BSYNC B0 ;  /* 0x0000000000007941 */ /* 0x000fea0003800000 */
.L_x_724:
[----:B------:R-:W-:Y:S01]  /*c450*/  BSSY B0, `(.L_x_726) ;  /* 0x0000010000007945 */ /* 0x000fe20003800000 */
[----:B------:R-:W-:-:S03]  /*c460*/  ISETP.GE.AND P1, PT, R12, UR4, PT ;  /* 0x000000040c007c0c */ /* 0x000fc6000bf26270 */
        /* <DEDUP_REMOVED lines=14> */
.L_x_727:
[----:B------:R-:W-:Y:S05]  /*c550*/  BSYNC B0 ;  /* 0x0000000000007941 */ /* 0x000fea0003800000 */
.L_x_726:
[----:B------:R-:W-:Y:S01]  /*c560*/  ISETP.GE.OR P2, PT, R6, UR5, P1 ;  /* 0x0000000506007c0c */ /* 0x000fe20008f46670 */
[----:B------:R-:W-:Y:S01]  /*c570*/  ULDC UR6, c[0x0][0x83c] ;  /* 0x00020f0000067ab9 */ /* 0x000fe20000000800 */
[----:B------:R-:W-:Y:S01]  /*c580*/  BSSY B0, `(.L_x_728) ;  /* 0x0000010000007945 */ /* 0x000fe20003800000 */
[----:B--2---:R-:W-:-:S10]  /*c590*/  VIADD R12, R4, 0x30 ;  /* 0x00000030040c7836 */ /* 0x004fd40000000000 */
        /* <DEDUP_REMOVED lines=14> */
.L_x_729:
[----:B------:R-:W-:Y:S05]  /*c680*/  BSYNC B0 ;  /* 0x0000000000007941 */ /* 0x000fea0003800000 */
.L_x_728:
[----:B------:R-:W-:Y:S01]  /*c690*/  ISETP.GE.OR P3, PT, R6, UR6, P3 ;  /* 0x0000000606007c0c */ /* 0x000fe20009f66670 */
[----:B------:R-:W-:Y:S01]  /*c6a0*/  BSSY B0, `(.L_x_730) ;  /* 0x000001c000007945 */ /* 0x000fe20003800000 */
[----:B------:R-:W-:Y:S01]  /*c6b0*/  ISETP.GE.AND P2, PT, R12, UR4, PT ;  /* 0x000000040c007c0c */ /* 0x000fe2000bf46270 */
[----:B------:R-:W-:Y:S01]  /*c6c0*/  VIADD R12, R4, 0x38 ;  /* 0x00000038040c7836 */ /* 0x000fe20000000000 */
[----:B------:R-:W-:Y:S02]  /*c6d0*/  P2R R23, PR, RZ, 0x8 ;  /* 0x00000008ff177803 */ /* 0x000fe40000000000 */
[C---:B------:R-:W-:Y:S02]  /*c6e0*/  ISETP.GE.OR P3, PT, R6.reuse, UR5, P2 ;  /* 0x0000000506007c0c */ /* 0x040fe40009766670 */
[C---:B------:R-:W-:Y:S02]  /*c6f0*/  ISETP.GE.OR P6, PT, R6.reuse, UR6, P6 ;  /* 0x0000000606007c0c */ /* 0x040fe4000b7c6670 */
[----:B------:R-:W-:-:S02]  /*c700*/  ISETP.GE.OR P5, PT, R6, UR6, P5 ;  /* 0x0000000606007c0c */ /* 0x000fc4000afa6670 */
[C---:B------:R-:W-:Y:S02]  /*c710*/  ISETP.GE.OR P4, PT, R6.reuse, UR6, P4 ;  /* 0x0000000606007c0c */ /* 0x040fe4000a786670 */
[----:B-12---:R-:W-:Y:S02]  /*c720*/  P2R R20, PR, RZ, 0x40 ;  /* 0x00000040ff147803 */ /* 0x006fe40000000000 */
[----:B------:R-:W-:Y:S02]  /*c730*/  P2R R21, PR, RZ, 0x20 ;  /* 0x00000020ff157803 */ /* 0x000fe40000000000 */
[C---:B------:R-:W-:Y:S02]  /*c740*/  ISETP.GE.OR P0, PT, R6.reuse, UR6, P0 ;  /* 0x0000000606007c0c */ /* 0x040fe40008706670 */
[----:B------:R-:W-:Y:S02]  /*c750*/  P2R R22, PR, RZ, 0x10 ;  /* 0x00000010ff167803 */ /* 0x000fe40000000000 */
[----:B------:R-:W-:-:S02]  /*c760*/  ISETP.GE.OR P1, PT, R6, UR6, P1 ;  /* 0x0000000606007c0c */ /* 0x000fc40008f26670 */
[----:B------:R-:W-:Y:S01]  /*c770*/  ISETP.GE.OR P2, PT, R6, UR6, P2 ;  /* 0x0000000606007c0c */ /* 0x000fe20009746670 */
[----:B------:R-:W-:-:S12]  /*c780*/  @P3 BRA `(.L_x_731) ;  /* 0x0000000000343947 */ /* 0x000fd80003800000 */
        /* <DEDUP_REMOVED lines=13> */
.L_x_731:
[----:B------:R-:W-:Y:S05]  /*c860*/  BSYNC B0 ;  /* 0x0000000000007941 */ /* 0x000fea0003800000 */
.L_x_730:
[----:B------:R-:W-:Y:S01]  /*c870*/  ISETP.GE.AND P3, PT, R12, UR4, PT ;  /* 0x000000040c007c0c */ /* 0x000fe2000bf66270 */
[----:B------:R-:W-:Y:S01]  /*c880*/  IMAD R0, R16, UR8, RZ ;  /* 0x0000000810007c24 */ /* 0x000fe2000f8e02ff */
[----:B------:R-:W-:Y:S01]  /*c890*/  BSSY B0, `(.L_x_732) ;  /* 0x0000013000007945 */ /* 0x000fe20003800000 */
[----:B------:R-:W-:Y:S01]  /*c8a0*/  VIADD R12, R4, 0x40 ;  /* 0x00000040040c7836 */ /* 0x000fe20000000000 */
[C---:B------:R-:W-:Y:S01]  /*c8b0*/  ISETP.GE.OR P4, PT, R6.reuse, UR5, P3 ;  /* 0x0000000506007c0c */ /* 0x040fe20009f86670 */
[----:B------:R-:W-:Y:S01]  /*c8c0*/  IMAD R17, R17, UR43, R0 ;  /* 0x0000002b11117c24 */ /* 0x000fe2000f8e0200 */
[----:B------:R-:W-:-:S11]  /*c8d0*/  ISETP.GE.OR P3, PT, R6, UR6, P3 ;  /* 0x0000000606007c0c */ /* 0x000fd60009f66670 */
        /* <DEDUP_REMOVED lines=14> */
.L_x_733:
[----:B------:R-:W-:Y:S05]  /*c9c0*/  BSYNC B0 ;  /* 0x0000000000007941 */ /* 0x000fea0003800000 */
.L_x_732:
[----:B------:R-:W-:Y:S01]  /*c9d0*/  ISETP.GE.AND P4, PT, R12, UR4, PT ;  /* 0x000000040c007c0c */ /* 0x000fe2000bf86270 */
[----:B------:R-:W-:Y:S01]  /*c9e0*/  IMAD.WIDE.U32 R8, R16, UR43, R6 ;  /* 0x0000002b10087c25 */ /* 0x000fe2000f8e0006 */
[----:B------:R-:W-:Y:S02]  /*c9f0*/  BSSY B0, `(.L_x_734) ;  /* 0x0000013000007945 */ /* 0x000fe40003800000 */
[----:B------:R-:W-:Y:S01]  /*ca00*/  ISETP.GE.OR P5, PT, R6, UR5, P4 ;  /* 0x0000000506007c0c */ /* 0x000fe2000a7a6670 */
[----:B------:R-:W-:Y:S01]  /*ca10*/  VIADD R0, R4, 0x48 ;  /* 0x0000004804007836 */ /* 0x000fe20000000000 */
[----:B------:R-:W-:Y:S01]  /*ca20*/  ISETP.GE.OR P4, PT, R6, UR6, P4 ;  /* 0x0000000606007c0c */ /* 0x000fe2000a786670 */
[----:B------:R-:W-:-:S10]  /*ca30*/  IMAD.IADD R13, R9, 0x1, R17 ;  /* 0x00000001090d7824 */ /* 0x000fd400078e0211 */
        /* <DEDUP_REMOVED lines=14> */
.L_x_735:
[----:B------:R-:W-:Y:S05]  /*cb20*/  BSYNC B0 ;  /* 0x0000000000007941 */ /* 0x000fea0003800000 */
.L_x_734:
[----:B------:R-:W-:Y:S01]  /*cb30*/  ISETP.GE.AND P6, PT, R0, UR4, PT ;  /* 0x0000000400007c0c */ /* 0x000fe2000bfc6270 */
[----:B------:R-:W-:Y:S01]  /*cb40*/  IMAD R0, R18, UR9, RZ ;  /* 0x0000000912007c24 */ /* 0x000fe2000f8e02ff */
[----:B------:R-:W-:Y:S01]  /*cb50*/  BSSY B0, `(.L_x_736) ;  /* 0x0000014000007945 */ /* 0x000fe20003800000 */
[----:B------:R-:W-:Y:S01]  /*cb60*/  IMAD.MOV.U32 R12, RZ, RZ, R8 ;  /* 0x000000ffff0c7224 */ /* 0x000fe200078e0008 */
[C---:B------:R-:W-:Y:S01]  /*cb70*/  ISETP.GE.OR P5, PT, R6.reuse, UR5, P6 ;  /* 0x0000000506007c0c */ /* 0x040fe2000b7a6670 */
        /* <DEDUP_REMOVED lines=17> */
.L_x_737:
[----:B------:R-:W-:Y:S05]  /*cc90*/  BSYNC B0 ;  /* 0x0000000000007941 */ /* 0x000fea0003800000 */
.L_x_736:
[----:B------:R-:W-:Y:S01]  /*cca0*/  ISETP.NE.AND P5, PT, R20, RZ, PT ;  /* 0x000000ff1400720c */ /* 0x000fe20003fa5270 */
[----:B------:R-:W-:Y:S01]  /*ccb0*/  BSSY B0, `(.L_x_738) ;  /* 0x000000d000007945 */ /* 0x000fe20003800000 */
[----:B----4-:R-:W-:-:S11]  /*ccc0*/  IMAD.IADD R7, R13, 0x1, R9 ;  /* 0x000000010d077824 */ /* 0x010fd600078e0209 */
        /* <DEDUP_REMOVED lines=11> */
.L_x_739:
[----:B------:R-:W-:Y:S05]  /*cd80*/  BSYNC B0 ;  /* 0x0000000000007941 */ /* 0x000fea0003800000 */
.L_x_738:
[----:B------:R-:W-:Y:S01]  /*cd90*/  ISETP.NE.AND P5, PT, R21, RZ, PT ;  /* 0x000000ff1500720c */ /* 0x000fe20003fa5270 */
[----:B------:R-:W-:-:S12]  /*cda0*/  BSSY B0, `(.L_x_740) ;  /* 0x000000f000007945 */ /* 0x000fd80003800000 */
[----:B------:R-:W-:Y:S05]  /*cdb0*/  @P5 BRA `(.L_x_741) ;  /* 0x0000000000345947 */ /* 0x000fea0003800000 */
[----:B----4-:R-:W-:Y:S01]  /*cdc0*/  IADD3 R9, P5, R2, 0x8, RZ ;  /* 0x0000000802097810 */ /* 0x010fe20007fbe0ff */
        /* <DEDUP_REMOVED lines=12> */
.L_x_741:
[----:B------:R-:W-:Y:S05]  /*ce90*/  BSYNC B0 ;  /* 0x0000000000007941 */ /* 0x000fea0003800000 */
.L_x_740:
        /* <DEDUP_REMOVED lines=16> */
.L_x_743:
[----:B------:R-:W-:Y:S05]  /*cfa0*/  BSYNC B0 ;  /* 0x0000000000007941 */ /* 0x000fea0003800000 */
.L_x_742:
        /* <DEDUP_REMOVED lines=16> */
.L_x_745:
[----:B------:R-:W-:Y:S05]  /*d0b0*/  BSYNC B0 ;  /* 0x0000000000007941 */ /* 0x000fea0003800000 */
.L_x_744:
[----:B------:R-:W-:Y:S04]  /*d0c0*/  BSSY B0, `(.L_x_746) ;  /* 0x000000f000007945 */ /* 0x000fe80003800000 */
        /* <DEDUP_REMOVED lines=14> */
.L_x_747:
[----:B------:R-:W-:Y:S05]  /*d1b0*/  BSYNC B0 ;  /* 0x0000000000007941 */ /* 0x000fea0003800000 */
.L_x_746:
        /* <DEDUP_REMOVED lines=15> */
.L_x_749:
[----:B------:R-:W-:Y:S05]  /*d2b0*/  BSYNC B0 ;  /* 0x0000000000007941 */ /* 0x000fea0003800000 */
.L_x_748:
        /* <DEDUP_REMOVED lines=15> */
.L_x_751:
[----:B------:R-:W-:Y:S05]  /*d3b0*/  BSYNC B0 ;  /* 0x0000000000007941 */ /* 0x000fea0003800000 */
.L_x_750:
        /* <DEDUP_REMOVED lines=15> */
.L_x_753:
[----:B------:R-:W-:Y:S05]  /*d4b0*/  BSYNC B0 ;  /* 0x0000000000007941 */ /* 0x000fea0003800000 */
.L_x_752:
        /* <DEDUP_REMOVED lines=15> */
.L_x_755:
[----:B------:R-:W-:Y:S05]  /*d5b0*/  BSYNC B0 ;  /* 0x0000000000007941 */ /* 0x000fea0003800000 */
.L_x_754:
        /* <DEDUP_REMOVED lines=15> */
.L_x_757:
[----:B------:R-:W-:Y:S05]  /*d6b0*/  BSYNC B0 ;  /* 0x0000000000007941 */ /* 0x000fea0003800000 */
.L_x_756:
[----:B------:R-:W-:Y:S05]  /*d6c0*/  EXIT ;  /* 0x000000000000794d */ /* 0x000fea0003800000 */
.L_x_693:
[----:B------:R-:W-:-:S08]  /*d6d0*/  NOP ;  /* 0x0000000000007918 */ /* 0x000fd00000000000 */
[----:B------:R-:W1:-:S00]  /*d6e0*/  USETMAXREG.DEALLOC.CTAPOOL 0x18 ;  /* 0x00000018000079c8 */ /* 0x000e4000080e0500 */
[----:B-1----:R-:W-:Y:S01]  /*d6f0*/  LOP3.LUT R2, R2, 0x3, RZ, 0xc0, !PT ;  /* 0x0000000302027812 */ /* 0x002fe200078ec0ff */
[----:B------:R-:W-:Y:S05]  /*d700*/  BSSY B0, `(.L_x_758) ;  /* 0x00001c8000007945 */ /* 0x000fea0003800000 */
[----:B------:R-:W1:Y:S02]  /*d710*/  SHFL.IDX PT, R2, R2, RZ, 0x1f ;  /* 0x00001fff02027589 */ /* 0x000e6400000e0000 */
[----:B-1----:R-:W-:-:S13]  /*d720*/  ISETP.NE.AND P0, PT, R2, RZ, PT ;  /* 0x000000ff0200720c */ /* 0x002fda0003f05270 */
[----:B------:R-:W-:Y:S05]  /*d730*/  @P0 BRA `(.L_x_759) ;  /* 0x0000001c00100947 */ /* 0x000fea0003800000 */
        /* <DEDUP_REMOVED lines=21> */
.L_x_760:
[----:B------:R-:W-:Y:S01]  /*d890*/  ULDC UR8, c[0x0][0xb44] ;  /* 0x0002d10000087ab9 */ /* 0x000fe20000000800 */
[----:B------:R-:W-:Y:S01]  /*d8a0*/  UMOV UR11, UR7 ;  /* 0x00000007000b7c82 */ /* 0x000fe20008000000 */
[----:B------:R-:W-:-:S11]  /*d8b0*/  UISETP.NE.AND UP0, UPT, UR8, 0x1, UPT ;  /* 0x000000010800788c */ /* 0x000fd6000bf05270 */
[----:B------:R-:W-:Y:S02]  /*d8c0*/  @UP0 ULDC.64 UR12, c[0x0][0xb48] ;  /* 0x0002d200000c0ab9 */ /* 0x000fe40000000a00 */
[----:B------:R-:W-:-:S04]  /*d8d0*/  UIMAD.WIDE.U32 UR4, UR7, UR12, URZ ;  /* 0x0000000c070472a5 */ /* 0x000fc8000f8e003f */
[----:B------:R-:W-:-:S04]  /*d8e0*/  @UP0 USHF.R.U32.HI UR11, URZ, UR13, UR5 ;  /* 0x0000000d3f0b0299 */ /* 0x000fc80008011605 */
[----:B------:R-:W-:-:S12]  /*d8f0*/  UIMAD UR4, UR11, UR8, URZ ;  /* 0x000000080b0472a4 */ /* 0x000fd8000f8e023f */
.L_x_761:
[----:B------:R-:W-:Y:S01]  /*d900*/  ULDC UR8, c[0x0][0xb38] ;  /* 0x0002ce0000087ab9 */ /* 0x000fe20000000800 */
[----:B------:R-:W-:Y:S01]  /*d910*/  UIADD3 UR4, UR7, -UR4, URZ ;  /* 0x8000000407047290 */ /* 0x000fe2000fffe03f */
[----:B------:R-:W-:Y:S01]  /*d920*/  IMAD.MOV.U32 R10, RZ, RZ, 0x1 ;  /* 0x00000001ff0a7424 */ /* 0x000fe200078e00ff */
[----:B------:R-:W-:Y:S01]  /*d930*/  UISETP.NE.AND UP0, UPT, UR8, 0x1, UPT ;  /* 0x000000010800788c */ /* 0x000fe2000bf05270 */
[----:B------:R-:W-:Y:S01]  /*d940*/  IMAD.MOV.U32 R17, RZ, RZ, RZ ;  /* 0x000000ffff117224 */ /* 0x000fe200078e00ff */
[----:B------:R-:W-:Y:S01]  /*d950*/  ULDC UR5, c[0x0][0xb44] ;  /* 0x0002d10000057ab9 */ /* 0x000fe20000000800 */
[----:B------:R-:W-:Y:S01]  /*d960*/  IMAD.MOV.U32 R6, RZ, RZ, 0x1 ;  /* 0x00000001ff067424 */ /* 0x000fe200078e00ff */
[----:B------:R-:W-:-:S07]  /*d970*/  UIMAD UR6, UR6, UR5, UR4 ;  /* 0x00000005060672a4 */ /* 0x000fce000f8e0204 */
        /* <DEDUP_REMOVED lines=8> */
[----:B------:R-:W-:Y:S05]  /*da00*/  @!P0 BRA `(.L_x_762) ;  /* 0x0000001400dc8947 */ /* 0x000fea0003800000 */
[----:B------:R-:W1:Y:S01]  /*da10*/  LDC R3, c[0x0][0x280] ;  /* 0x0000a000ff037b82 */ /* 0x000e620000000800 */
[----:B------:R-:W-:Y:S01]  /*da20*/  UIMAD UR11, UR11, 0x50, URZ ;  /* 0x000000500b0b78a4 */ /* 0x000fe2000f8e023f */
[----:B------:R-:W-:-:S06]  /*da30*/  ULDC UR4, c[0x0][0x74c] ;  /* 0x0001d30000047ab9 */ /* 0x000fcc0000000800 */
[----:B------:R-:W2:Y:S01]  /*da40*/  LDC R2, c[0x0][0x290] ;  /* 0x0000a400ff027b82 */ /* 0x000ea20000000800 */
[----:B-1----:R-:W-:-:S05]  /*da50*/  VIADD R4, R3, 0x3f ;  /* 0x0000003f03047836 */ /* 0x002fca0000000000 */
[----:B------:R-:W-:Y:S02]  /*da60*/  SHF.R.S32.HI R5, RZ, 0x1f, R4 ;  /* 0x0000001fff057819 */ /* 0x000fe40000011404 */
[----:B--2---:R-:W-:Y:S02]  /*da70*/  IADD3 R2, -R2, UR11, R3 ;  /* 0x0000000b02027c10 */ /* 0x004fe4000fffe103 */
[----:B------:R-:W-:-:S03]  /*da80*/  LEA.HI R5, R5, R4, RZ, 0x6 ;  /* 0x0000000405057211 */ /* 0x000fc600078f30ff */
[----:B------:R-:W-:Y:S01]  /*da90*/  VIADD R2, R2, -UR4 ;  /* 0x8000000402027c36 */ /* 0x000fe20008000000 */
[----:B------:R-:W-:-:S04]  /*daa0*/  SHF.R.S32.HI R8, RZ, 0x6, R5 ;  /* 0x00000006ff087819 */ /* 0x000fc80000011405 */
[----:B------:R-:W-:-:S04]  /*dab0*/  SHF.R.S32.HI R3, RZ, 0x1f, R2 ;  /* 0x0000001fff037819 */ /* 0x000fc80000011402 */
[----:B------:R-:W-:-:S04]  /*dac0*/  LEA.HI R3, R3, R2, RZ, 0x6 ;  /* 0x0000000203037211 */ /* 0x000fc800078f30ff */
[----:B------:R-:W-:-:S04]  /*dad0*/  SHF.R.S32.HI R3, RZ, 0x6, R3 ;  /* 0x00000006ff037819 */ /* 0x000fc80000011403 */
[----:B------:R-:W-:-:S04]  /*dae0*/  VIMNMX R9, RZ, R3, !PT ;  /* 0x00000003ff097248 */ /* 0x000fc80007fe0100 */
[----:B------:R-:W-:-:S13]  /*daf0*/  ISETP.GT.AND P0, PT, R8, R9, PT ;  /* 0x000000090800720c */ /* 0x000fda0003f04270 */
[----:B------:R-:W-:Y:S05]  /*db00*/  @!P0 BRA `(.L_x_762) ;  /* 0x00000014009c8947 */ /* 0x000fea0003800000 */
[----:B------:R-:W1:Y:S01]  /*db10*/  LDC.64 R2, c[0x0][0x718] ;  /* 0x0001c600ff027b82 */ /* 0x000e620000000a00 */
[----:B------:R-:W-:Y:S01]  /*db20*/  IMAD.U32 R5, RZ, RZ, UR20 ;  /* 0x00000014ff057e24 */ /* 0x000fe2000f8e00ff */
[----:B------:R-:W-:Y:S01]  /*db30*/  ULDC UR4, c[0x0][0x2e8] ;  /* 0x0000ba0000047ab9 */ /* 0x000fe20000000800 */
[----:B------:R-:W-:Y:S01]  /*db40*/  IMAD.U32 R15, RZ, RZ, UR21 ;  /* 0x00000015ff0f7e24 */ /* 0x000fe2000f8e00ff */
[----:B------:R-:W-:Y:S01]  /*db50*/  UISETP.NE.AND UP0, UPT, UR4, 0x1, UPT ;  /* 0x000000010400788c */ /* 0x000fe2000bf05270 */
[----:B------:R-:W-:Y:S01]  /*db60*/  BSSY B1, `(.L_x_762) ;  /* 0x0000161000017945 */ /* 0x000fe20003800000 */
[----:B------:R-:W-:Y:S02]  /*db70*/  SHF.R.S32.HI R5, RZ, 0x1f, R5 ;  /* 0x0000001fff057819 */ /* 0x000fe40000011405 */
[----:B------:R-:W-:Y:S01]  /*db80*/  ELECT P0, URZ, PT ;  /* 0x00000000003f782f */ /* 0x000fe20003800000 */
[----:B------:R-:W2:Y:S01]  /*db90*/  LDC.64 R6, c[0x0][0x730] ;  /* 0x0001cc00ff067b82 */ /* 0x000ea20000000a00 */
[----:B------:R-:W-:Y:S01]  /*dba0*/  SHF.R.S32.HI R15, RZ, 0x1f, R15 ;  /* 0x0000001fff0f7819 */ /* 0x000fe2000001140f */
[----:B------:R-:W-:Y:S01]  /*dbb0*/  UMOV UR12, UR20 ;  /* 0x00000014000c7c82 */ /* 0x000fe20008000000 */
[----:B------:R-:W-:-:S03]  /*dbc0*/  IMAD.MOV.U32 R17, RZ, RZ, RZ ;  /* 0x000000ffff117224 */ /* 0x000fc600078e00ff */
[----:B------:R-:W-:Y:S01]  /*dbd0*/  @UP0 ULDC UR4, c[0x0][0x2ec] ;  /* 0x0000bb0000040ab9 */ /* 0x000fe20000000800 */
[----:B------:R-:W-:Y:S01]  /*dbe0*/  @UP0 ULDC UR6, c[0x0][0x2f0] ;  /* 0x0000bc0000060ab9 */ /* 0x000fe20000000800 */
[----:B------:R-:W-:-:S04]  /*dbf0*/  UIMAD.WIDE.U32 UR4, UR20, UR4, URZ ;  /* 0x00000004140472a5 */ /* 0x000fc8000f8e003f */
[----:B------:R-:W-:Y:S01]  /*dc00*/  @UP0 USHF.R.U32.HI UR12, URZ, UR6, UR5 ;  /* 0x000000063f0c0299 */ /* 0x000fe20008011605 */
[C---:B-1----:R-:W-:Y:S02]  /*dc10*/  IMAD R4, R5.reuse, R2, RZ ;  /* 0x0000000205047224 */ /* 0x042fe400078e02ff */
[----:B--2---:R-:W-:Y:S02]  /*dc20*/  IMAD R12, R5, R6, RZ ;  /* 0x00000006050c7224 */ /* 0x004fe400078e02ff */
[----:B------:R-:W-:Y:S02]  /*dc30*/  IMAD R5, R3, UR20, R4 ;  /* 0x0000001403057c24 */ /* 0x000fe4000f8e0204 */
[----:B------:R-:W-:-:S04]  /*dc40*/  IMAD.WIDE.U32 R2, R2, UR20, RZ ;  /* 0x0000001402027c25 */ /* 0x000fc8000f8e00ff */
[----:B------:R-:W-:Y:S02]  /*dc50*/  IMAD.IADD R3, R3, 0x1, R5 ;  /* 0x0000000103037824 */ /* 0x000fe400078e0205 */
[----:B------:R-:W1:Y:S01]  /*dc60*/  LDC.64 R4, c[0x0][0x720] ;  /* 0x0001c800ff047b82 */ /* 0x000e620000000a00 */
[----:B------:R-:W-:Y:S02]  /*dc70*/  IMAD R11, R7, UR20, R12 ;  /* 0x00000014070b7c24 */ /* 0x000fe4000f8e020c */
[----:B------:R-:W-:-:S04]  /*dc80*/  IMAD.WIDE.U32 R6, R6, UR20, RZ ;  /* 0x0000001406067c25 */ /* 0x000fc8000f8e00ff */
[----:B------:R-:W-:Y:S01]  /*dc90*/  IMAD.IADD R7, R7, 0x1, R11 ;  /* 0x0000000107077824 */ /* 0x000fe200078e020b */
[----:B------:R-:W2:Y:S01]  /*dca0*/  LDC.64 R12, c[0x0][0x738] ;  /* 0x0001ce00ff0c7b82 */ /* 0x000ea20000000a00 */
[----:B-1----:R-:W-:-:S04]  /*dcb0*/  IMAD R14, R15, R4, RZ ;  /* 0x000000040f0e7224 */ /* 0x002fc800078e02ff */
[----:B------:R-:W-:Y:S02]  /*dcc0*/  IMAD R11, R5, UR21, R14 ;  /* 0x00000015050b7c24 */ /* 0x000fe4000f8e020e */
[----:B------:R-:W-:-:S04]  /*dcd0*/  IMAD.WIDE.U32 R4, R4, UR21, R2 ;  /* 0x0000001504047c25 */ /* 0x000fc8000f8e0002 */
        /* <DEDUP_REMOVED lines=13> */
.L_x_780:
        /* <DEDUP_REMOVED lines=10> */
.L_x_765:
[----:B------:R-:W1:Y:S01]  /*de50*/  LDC.64 R12, c[0x0][0x198] ;  /* 0x00006600ff0c7b82 */ /* 0x000e620000000a00 */
        /* <DEDUP_REMOVED lines=14> */
[----:B------:R-:W-:Y:S01]  /*df40*/  VIADD R8, R8, 0xffffffff ;  /* 0xffffffff08087836 */ /* 0x000fe20000000000 */
[----:B------:R-:W-:-:S02]  /*df50*/  UIADD3 UR16, UR8, 0x14100, URZ ;  /* 0x0001410008107890 */ /* 0x000fc4000fffe03f */
[----:B------:R-:W-:Y:S02]  /*df60*/  UIADD3 UR17, UR8, 0x31810, URZ ;  /* 0x0003181008117890 */ /* 0x000fe4000fffe03f */
[----:B------:R-:W-:Y:S01]  /*df70*/  IMAD.U32 R17, RZ, RZ, UR19 ;  /* 0x00000013ff117e24 */ /* 0x000fe2000f8e00ff */
[----:B------:R-:W-:Y:S02]  /*df80*/  UIADD3 UR40, UR8, 0x16100, URZ ;  /* 0x0001610008287890 */ /* 0x000fe4000fffe03f */
[----:B------:R-:W-:Y:S01]  /*df90*/  UIADD3 UR32, UR8, 0x18100, URZ ;  /* 0x0001810008207890 */ /* 0x000fe2000fffe03f */
[----:B-1----:R-:W-:Y:S01]  /*dfa0*/  IMAD.MOV.U32 R11, RZ, RZ, R12 ;  /* 0x000000ffff0b7224 */ /* 0x002fe200078e000c */
[----:B------:R-:W-:Y:S02]  /*dfb0*/  UIADD3 UR24, UR8, 0x1a100, URZ ;  /* 0x0001a10008187890 */ /* 0x000fe4000fffe03f */
[----:B------:R-:W-:Y:S02]  /*dfc0*/  UIADD3 UR30, UR8, 0x2c100, URZ ;  /* 0x0002c100081e7890 */ /* 0x000fe4000fffe03f */
        /* <DEDUP_REMOVED lines=9> */
[----:B------:R-:W-:Y:S01]  /*e060*/  IMAD.X R12, RZ, RZ, R10, P1 ;  /* 0x000000ffff0c7224 */ /* 0x000fe200008e060a */
[----:B------:R-:W-:Y:S01]  /*e070*/  IADD3 R15, P1, R4, UR19, RZ ;  /* 0x00000013040f7c10 */ /* 0x000fe2000ff3e0ff */
[----:B------:R-:W-:Y:S01]  /*e080*/  UMOV UR27, UR19 ;  /* 0x00000013001b7c82 */ /* 0x000fe20008000000 */
[----:B------:R-:W-:Y:S01]  /*e090*/  UMOV UR9, 0x10 ;  /* 0x0000001000097882 */ /* 0x000fe20000000000 */
[----:B------:R-:W-:Y:S01]  /*e0a0*/  UMOV UR31, UR17 ;  /* 0x00000011001f7c82 */ /* 0x000fe20008000000 */
[----:B------:R-:W-:Y:S01]  /*e0b0*/  R2UR UR7, R12 ;  /* 0x000000000c0772ca */ /* 0x000fe200000e0000 */
[----:B------:R-:W-:Y:S01]  /*e0c0*/  UMOV UR13, UR21 ;  /* 0x00000015000d7c82 */ /* 0x000fe20008000000 */
[----:B------:R-:W1:Y:S01]  /*e0d0*/  LDC.64 R12, c[0x0][0x700] ;  /* 0x0001c000ff0c7b82 */ /* 0x000e620000000a00 */
[----:B------:R-:W-:Y:S01]  /*e0e0*/  LEA.HI.X.SX32 R17, R17, R16, 0x1, P1 ;  /* 0x0000001011117211 */ /* 0x000fe200008f0eff */
[----:B------:R-:W-:Y:S01]  /*e0f0*/  UMOV UR10, UR18 ;  /* 0x00000012000a7c82 */ /* 0x000fe20008000000 */
[----:B------:R-:W-:-:S02]  /*e100*/  UIADD3 UR56, UR8, 0x5000, URZ ;  /* 0x0000500008387890 */ /* 0x000fc4000fffe03f */
[----:B------:R-:W-:Y:S01]  /*e110*/  UIADD3 UR48, UR8, 0x7800, URZ ;  /* 0x0000780008307890 */ /* 0x000fe2000fffe03f */
[----:B------:R-:W-:Y:S01]  /*e120*/  UMOV UR58, 0x80 ;  /* 0x00000080003a7882 */ /* 0x000fe20000000000 */
[----:B------:R-:W-:Y:S01]  /*e130*/  UMOV UR59, UR11 ;  /* 0x0000000b003b7c82 */ /* 0x000fe20008000000 */
[----:B------:R-:W-:Y:S01]  /*e140*/  UMOV UR60, UR12 ;  /* 0x0000000c003c7c82 */ /* 0x000fe20008000000 */
[----:B------:R-:W-:Y:S02]  /*e150*/  UMOV UR61, UR21 ;  /* 0x00000015003d7c82 */ /* 0x000fe40008000000 */
[----:B------:R2:W-:Y:S01]  /*e160*/  UTMALDG.4D [UR16], [UR6], desc[UR22] ;  /* 0x00001610060075b4 */ /* 0x0005e20008019000 */
[----:B------:R-:W-:Y:S01]  /*e170*/  UMOV UR50, 0xc0 ;  /* 0x000000c000327882 */ /* 0x000fe20000000000 */
[----:B------:R-:W-:Y:S01]  /*e180*/  UMOV UR51, UR11 ;  /* 0x0000000b00337c82 */ /* 0x000fe20008000000 */
[----:B------:R-:W-:Y:S01]  /*e190*/  UMOV UR52, UR12 ;  /* 0x0000000c00347c82 */ /* 0x000fe20008000000 */
[----:B------:R-:W-:Y:S01]  /*e1a0*/  UMOV UR53, UR21 ;  /* 0x0000001500357c82 */ /* 0x000fe20008000000 */
[----:B------:R3:W-:Y:S01]  /*e1b0*/  UTMALDG.4D [UR40], [UR6], desc[UR22] ;  /* 0x00001628060075b4 */ /* 0x0007e20008019000 */
[C---:B-1----:R-:W-:Y:S01]  /*e1c0*/  LEA R18, P1, R15.reuse, R12, 0x2 ;  /* 0x0000000c0f127211 */ /* 0x042fe200078210ff */
[----:B------:R1:W-:Y:S03]  /*e1d0*/  UTMALDG.4D [UR32], [UR6], desc[UR22] ;  /* 0x00001620060075b4 */ /* 0x0003e60008019000 */
[----:B------:R-:W-:-:S02]  /*e1e0*/  LEA.HI.X R17, R15, R13, R17, 0x2, P1 ;  /* 0x0000000d0f117211 */ /* 0x000fc400008f1411 */
[----:B------:R-:W-:Y:S02]  /*e1f0*/  IADD3 R15, P1, R11, 0x2f0, RZ ;  /* 0x000002f00b0f7810 */ /* 0x000fe40007f3e0ff */
[----:B------:R-:W-:Y:S01]  /*e200*/  R2UR UR4, R18 ;  /* 0x00000000120472ca */ /* 0x000fe200000e0000 */
[----:B------:R-:W-:Y:S01]  /*e210*/  IMAD.MOV.U32 R18, RZ, RZ, 0x14000 ;  /* 0x00014000ff127424 */ /* 0x000fe200078e00ff */
[----:B------:R-:W-:Y:S01]  /*e220*/  R2UR UR5, R17 ;  /* 0x00000000110572ca */ /* 0x000fe200000e0000 */
[----:B------:R4:W-:Y:S01]  /*e230*/  UTMALDG.4D [UR24], [UR6], desc[UR22] ;  /* 0x00001618060075b4 */ /* 0x0009e20008019000 */
[----:B------:R-:W-:Y:S01]  /*e240*/  R2UR UR14, R15 ;  /* 0x000000000f0e72ca */ /* 0x000fe200000e0000 */
[----:B------:R-:W-:Y:S01]  /*e250*/  IMAD.X R15, RZ, RZ, R10, P1 ;  /* 0x000000ffff0f7224 */ /* 0x000fe200008e060a */
[----:B--2---:R-:W-:Y:S01]  /*e260*/  UMOV UR16, 0x0 ;  /* 0x0000000000107882 */ /* 0x004fe20000000000 */
[----:B------:R-:W-:Y:S01]  /*e270*/  UMOV UR17, 0x10000000 ;  /* 0x1000000000117882 */ /* 0x000fe20000000000 */
[----:B------:R-:W-:-:S02]  /*e280*/  IMAD.MOV.U32 R17, RZ, RZ, 0x1 ;  /* 0x00000001ff117424 */ /* 0x000fc400078e00ff */
[----:B------:R-:W-:Y:S02]  /*e290*/  R2UR UR15, R15 ;  /* 0x000000000f0f72ca */ /* 0x000fe400000e0000 */
[----:B------:R-:W-:Y:S01]  /*e2a0*/  IADD3 R15, P1, R11, 0x3f0, RZ ;  /* 0x000003f00b0f7810 */ /* 0x000fe20007f3e0ff */
[----:B---3--:R-:W-:Y:S02]  /*e2b0*/  UIADD3 UR40, UR8, 0xa000, URZ ;  /* 0x0000a00008287890 */ /* 0x008fe4000fffe03f */
[----:B------:R2:W-:Y:S01]  /*e2c0*/  UBLKCP.S.G [UR30], [UR4], UR9 ;  /* 0x0000001e040073ba */ /* 0x0005e20008000209 */
[----:B------:R3:W-:Y:S01]  /*e2d0*/  SYNCS.ARRIVE.TRANS64 RZ, [R7+URZ+0x31800], R18 ;  /* 0x0318001207ff79a7 */ /* 0x0007e2000800003f */
[----:B------:R-:W-:Y:S01]  /*e2e0*/  UMOV UR43, UR11 ;  /* 0x0000000b002b7c82 */ /* 0x000fe20008000000 */
[----:B------:R-:W-:Y:S01]  /*e2f0*/  UMOV UR44, UR12 ;  /* 0x0000000c002c7c82 */ /* 0x000fe20008000000 */
[----:B------:R-:W-:Y:S01]  /*e300*/  UMOV UR42, UR18 ;  /* 0x00000012002a7c82 */ /* 0x000fe20008000000 */
[----:B-1----:R-:W-:Y:S01]  /*e310*/  UIADD3 UR32, UR8, 0xc800, URZ ;  /* 0x0000c80008207890 */ /* 0x002fe2000fffe03f */
[----:B------:R-:W-:Y:S01]  /*e320*/  UMOV UR34, 0x40 ;  /* 0x0000004000227882 */ /* 0x000fe20000000000 */
[----:B------:R-:W-:Y:S01]  /*e330*/  UMOV UR35, UR11 ;  /* 0x0000000b00237c82 */ /* 0x000fe20008000000 */
[----:B------:R-:W-:Y:S01]  /*e340*/  UMOV UR36, UR12 ;  /* 0x0000000c00247c82 */ /* 0x000fe20008000000 */
[----:B----4-:R-:W-:Y:S01]  /*e350*/  R2UR UR6, R15 ;  /* 0x000000000f0672ca */ /* 0x010fe200000e0000 */
[----:B------:R-:W-:Y:S01]  /*e360*/  IMAD.X R15, RZ, RZ, R10, P1 ;  /* 0x000000ffff0f7224 */ /* 0x000fe200008e060a */
[----:B--2---:R-:W-:Y:S01]  /*e370*/  UIADD3 UR9, UR8, 0x31800, URZ ;  /* 0x0003180008097890 */ /* 0x004fe2000fffe03f */
[----:B------:R-:W-:Y:S01]  /*e380*/  ISETP.GE.AND P1, PT, R9, R8, PT ;  /* 0x000000080900720c */ /* 0x000fe20003f26270 */
[----:B------:R-:W-:-:S02]  /*e390*/  UIADD3 UR24, UR8, 0x2800, URZ ;  /* 0x0000280008187890 */ /* 0x000fc4000fffe03f */
[----:B------:R-:W-:Y:S01]  /*e3a0*/  R2UR UR7, R15 ;  /* 0x000000000f0772ca */ /* 0x000fe200000e0000 */
[----:B------:R-:W-:Y:S01]  /*e3b0*/  UMOV UR26, 0x40 ;  /* 0x00000040001a7882 */ /* 0x000fe20000000000 */
[----:B------:R-:W-:Y:S01]  /*e3c0*/  UMOV UR27, UR11 ;  /* 0x0000000b001b7c82 */ /* 0x000fe20008000000 */
[----:B------:R-:W-:Y:S01]  /*e3d0*/  UMOV UR28, UR12 ;  /* 0x0000000c001c7c82 */ /* 0x000fe20008000000 */
[----:B------:R-:W-:Y:S01]  /*e3e0*/  UMOV UR25, UR9 ;  /* 0x0000000900197c82 */ /* 0x000fe20008000000 */
[----:B------:R1:W-:Y:S01]  /*e3f0*/  UTMALDG.4D [UR8], [UR14], desc[UR16] ;  /* 0x000010080e0075b4 */ /* 0x0003e20008019000 */
[----:B------:R-:W-:Y:S01]  /*e400*/  UMOV UR57, UR9 ;  /* 0x0000000900397c82 */ /* 0x000fe20008000000 */
[----:B------:R-:W-:Y:S01]  /*e410*/  UMOV UR49, UR9 ;  /* 0x0000000900317c82 */ /* 0x000fe20008000000 */
[----:B------:R-:W-:Y:S01]  /*e420*/  UMOV UR41, UR9 ;  /* 0x0000000900297c82 */ /* 0x000fe20008000000 */
[----:B------:R-:W-:Y:S01]  /*e430*/  UMOV UR33, UR9 ;  /* 0x0000000900217c82 */ /* 0x000fe20008000000 */
[----:B------:R-:W-:Y:S01]  /*e440*/  IMAD.MOV.U32 R15, RZ, RZ, 0x1 ;  /* 0x00000001ff0f7424 */ /* 0x000fe200078e00ff */
[----:B------:R2:W-:Y:S01]  /*e450*/  UTMALDG.4D [UR24], [UR14], desc[UR16] ;  /* 0x000010180e0075b4 */ /* 0x0005e20008019000 */
        /* <DEDUP_REMOVED lines=11> */
[----:B------:R-:W1:Y:S01]  /*e510*/  S2R R19, SR_TID.X ;  /* 0x0000000000137919 */ /* 0x000e620000002100 */
[----:B------:R-:W2:Y:S01]  /*e520*/  LDC.64 R10, c[0x0][0x728] ;  /* 0x0001ca00ff0a7b82 */ /* 0x000ea20000000a00 */
[----:B------:R-:W-:Y:S01]  /*e530*/  UIADD3 UR4, UR19, 0x40, URZ ;  /* 0x0000004013047890 */ /* 0x000fe2000fffe03f */
[----:B------:R-:W-:Y:S02]  /*e540*/  IMAD.MOV.U32 R15, RZ, RZ, 0x1 ;  /* 0x00000001ff0f7424 */ /* 0x000fe400078e00ff */
[----:B------:R-:W-:-:S03]  /*e550*/  IMAD.MOV.U32 R14, RZ, RZ, 0x1 ;  /* 0x00000001ff0e7424 */ /* 0x000fc600078e00ff */
[----:B------:R-:W-:Y:S01]  /*e560*/  IMAD.U32 R5, RZ, RZ, UR4 ;  /* 0x00000004ff057e24 */ /* 0x000fe2000f8e00ff */
[----:B------:R-:W-:Y:S01]  /*e570*/  IADD3 R4, P1, R4, UR4, RZ ;  /* 0x0000000404047c10 */ /* 0x000fe2000ff3e0ff */
[----:B------:R-:W-:-:S03]  /*e580*/  IMAD.U32 R18, RZ, RZ, UR4 ;  /* 0x00000004ff127e24 */ /* 0x000fc6000f8e00ff */
[----:B------:R-:W-:Y:S02]  /*e590*/  LEA.HI.X.SX32 R16, R5, R16, 0x1, P1 ;  /* 0x0000001005107211 */ /* 0x000fe400008f0eff */
[----:B------:R-:W-:-:S04]  /*e5a0*/  LEA R12, P1, R4, R12, 0x2 ;  /* 0x0000000c040c7211 */ /* 0x000fc800078210ff */
[----:B------:R-:W-:Y:S01]  /*e5b0*/  LEA.HI.X R13, R4, R13, R16, 0x2, P1 ;  /* 0x0000000d040d7211 */ /* 0x000fe200008f1410 */
[----:B------:R-:W-:Y:S01]  /*e5c0*/  IMAD.MOV.U32 R16, RZ, RZ, RZ ;  /* 0x000000ffff107224 */ /* 0x000fe200078e00ff */
[----:B------:R-:W-:-:S04]  /*e5d0*/  IADD3 R5, P1, R2, UR19, RZ ;  /* 0x0000001302057c10 */ /* 0x000fc8000ff3e0ff */
[----:B--2---:R-:W-:Y:S01]  /*e5e0*/  LEA R4, P2, R5, R10, 0x2 ;  /* 0x0000000a05047211 */ /* 0x004fe200078410ff */
[----:B------:R-:W-:-:S05]  /*e5f0*/  IMAD.X R10, RZ, RZ, R6, P1 ;  /* 0x000000ffff0a7224 */ /* 0x000fca00008e0606 */
[----:B------:R-:W-:Y:S02]  /*e600*/  LEA.HI.X R5, R5, R11, R10, 0x2, P2 ;  /* 0x0000000b05057211 */ /* 0x000fe400010f140a */
[----:B-1----:R-:W-:-:S07]  /*e610*/  LOP3.LUT R17, R19, 0x1f, RZ, 0xc0, !PT ;  /* 0x0000001f13117812 */ /* 0x002fce00078ec0ff */
.L_x_771:
[----:B------:R-:W-:-:S04]  /*e620*/  SHF.L.U32 R10, R15, 0x1f, RZ ;  /* 0x0000001f0f0a7819 */ /* 0x000fc800000006ff */
[----:B------:R-:W1:Y:S02]  /*e630*/  SYNCS.PHASECHK.TRANS64.TRYWAIT P1, [R7+URZ+0x31838], R10 ;  /* 0x0318380a070075a7 */ /* 0x000e64000802017f */
[----:B-1---5:R-:W-:Y:S05]  /*e640*/  @!P1 BRA `(.L_x_767) ;  /* 0x0000000c00a49947 */ /* 0x022fea0003800000 */
.L_x_781:
[----:B------:R-:W-:Y:S05]  /*e650*/  @P0 BRA `(.L_x_768) ;  /* 0x0000000000140947 */ /* 0x000fea0003800000 */
[----:B------:R-:W-:Y:S01]  /*e660*/  ISETP.NE.AND P1, PT, R17, RZ, PT ;  /* 0x000000ff1100720c */ /* 0x000fe20003f25270 */
[----:B-1----:R-:W-:-:S04]  /*e670*/  IMAD.MOV.U32 R10, RZ, RZ, 0x8100 ;  /* 0x00008100ff0a7424 */ /* 0x002fc800078e00ff */
[----:B------:R2:W-:Y:S08]  /*e680*/  SYNCS.ARRIVE.TRANS64 RZ, [R7+URZ+0x31830], R10 ;  /* 0x0318300a07ff79a7 */ /* 0x0005f0000800003f */
[----:B------:R-:W-:Y:S05]  /*e690*/  @!P1 BRA `(.L_x_768) ;  /* 0x0000000000049947 */ /* 0x000fea0003800000 */
[----:B------:R-:W-:Y:S01]  /*e6a0*/  BPT.TRAP 0x1 ;  /* 0x000000040000795c */ /* 0x000fe20000300000 */
.L_x_768:
[----:B------:R3:W-:Y:S01]  /*e6b0*/  STL.64 [R1+0x10], R2 ;  /* 0x0000100201007387 */ /* 0x0007e20000100a00 */
[----:B------:R-:W-:Y:S01]  /*e6c0*/  R2UR UR19, R18 ;  /* 0x00000000121372ca */ /* 0x000fe200000e0000 */
[----:B------:R-:W-:Y:S01]  /*e6d0*/  VIADD R16, R16, 0x1 ;  /* 0x0000000110107836 */ /* 0x000fe20000000000 */
        /* <DEDUP_REMOVED lines=8> */
[----:B------:R-:W-:Y:S01]  /*e760*/  UIADD3 UR19, UR19, -0x40, URZ ;  /* 0xffffffc013137890 */ /* 0x000fe2000fffe03f */
[----:B------:R-:W-:Y:S01]  /*e770*/  ISETP.NE.AND P1, PT, R16, 0x2, PT ;  /* 0x000000021000780c */ /* 0x000fe20003f25270 */
[----:B------:R-:W-:Y:S01]  /*e780*/  UMOV UR8, 0x0 ;  /* 0x0000000000087882 */ /* 0x000fe20000000000 */
[----:B------:R-:W-:Y:S01]  /*e790*/  UMOV UR9, 0x14f00000 ;  /* 0x14f0000000097882 */ /* 0x000fe20000000000 */
[----:B------:R-:W-:Y:S01]  /*e7a0*/  R2UR UR7, R19 ;  /* 0x00000000130772ca */ /* 0x000fe200000e0000 */
[----:B------:R-:W-:Y:S01]  /*e7b0*/  UMOV UR18, URZ ;  /* 0x0000003f00127c82 */ /* 0x000fe20008000000 */
[----:B------:R-:W-:Y:S01]  /*e7c0*/  R2UR UR4, R4 ;  /* 0x00000000040472ca */ /* 0x000fe200000e0000 */
[----:B------:R-:W-:Y:S01]  /*e7d0*/  UMOV UR34, 0x40 ;  /* 0x0000004000227882 */ /* 0x000fe20000000000 */
[----:B------:R-:W-:Y:S01]  /*e7e0*/  R2UR UR5, R5 ;  /* 0x00000000050572ca */ /* 0x000fe200000e0000 */
[----:B------:R-:W-:Y:S01]  /*e7f0*/  UMOV UR36, UR20 ;  /* 0x0000001400247c82 */ /* 0x000fe20008000000 */
[----:B------:R-:W-:Y:S01]  /*e800*/  SEL R19, RZ, 0x1, P1 ;  /* 0x00000001ff137807 */ /* 0x000fe20000800000 */
[----:B------:R-:W-:Y:S01]  /*e810*/  UIADD3 UR16, UR14, 0x24100, URZ ;  /* 0x000241000e107890 */ /* 0x000fe2000fffe03f */
[----:B------:R-:W-:Y:S01]  /*e820*/  SEL R16, R16, RZ, P1 ;  /* 0x000000ff10107207 */ /* 0x000fe20000800000 */
[----:B------:R-:W-:Y:S01]  /*e830*/  UIADD3 UR17, UR14, 0x31830, URZ ;  /* 0x000318300e117890 */ /* 0x000fe2000fffe03f */
[----:B------:R-:W-:Y:S01]  /*e840*/  LOP3.LUT R14, R14, R19, RZ, 0x3c, !PT ;  /* 0x000000130e0e7212 */ /* 0x000fe200078e3cff */
[----:B------:R-:W-:Y:S01]  /*e850*/  UIADD3 UR32, UR14, 0x26100, URZ ;  /* 0x000261000e207890 */ /* 0x000fe2000fffe03f */
[----:B------:R-:W-:Y:S01]  /*e860*/  ISETP.NE.AND P2, PT, R21, RZ, PT ;  /* 0x000000ff1500720c */ /* 0x000fe20003f45270 */
[----:B------:R-:W-:Y:S01]  /*e870*/  UIADD3 UR24, UR14, 0x28100, URZ ;  /* 0x000281000e187890 */ /* 0x000fe2000fffe03f */
[----:B------:R-:W-:Y:S01]  /*e880*/  IMAD R19, R16, 0x8, R7 ;  /* 0x0000000810137824 */ /* 0x000fe200078e0207 */
        /* <DEDUP_REMOVED lines=9> */
[----:B------:R-:W-:Y:S01]  /*e920*/  SHF.L.U32 R20, R14, 0x1f, RZ ;  /* 0x0000001f0e147819 */ /* 0x000fe200000006ff */
[----:B------:R-:W-:Y:S01]  /*e930*/  UMOV UR10, 0x10 ;  /* 0x00000010000a7882 */ /* 0x000fe20000000000 */
[----:B------:R1:W-:Y:S01]  /*e940*/  UTMALDG.4D [UR32], [UR6], desc[UR8] ;  /* 0x00000820060075b4 */ /* 0x0003e20008019000 */
        /* <DEDUP_REMOVED lines=9> */
.L_x_783:
[----:B------:R-:W-:Y:S01]  /*e9e0*/  LOP3.LUT R15, R15, 0x1, RZ, 0x3c, !PT ;  /* 0x000000010f0f7812 */ /* 0x000fe200078e3cff */
[----:B------:R-:W-:Y:S06]  /*e9f0*/  @P2 BRA `(.L_x_770) ;  /* 0x0000000000142947 */ /* 0x000fec0003800000 */
[----:B------:R-:W-:Y:S01]  /*ea00*/  ISETP.NE.AND P1, PT, R17, RZ, PT ;  /* 0x000000ff1100720c */ /* 0x000fe20003f25270 */
[----:B-1----:R-:W-:-:S04]  /*ea10*/  IMAD.MOV.U32 R20, RZ, RZ, 0x8100 ;  /* 0x00008100ff147424 */ /* 0x002fc800078e00ff */
[----:B------:R2:W-:Y:S08]  /*ea20*/  SYNCS.ARRIVE.TRANS64 RZ, [R19+URZ+0x31810], R20 ;  /* 0x0318101413ff79a7 */ /* 0x0005f0000800003f */
[----:B------:R-:W-:Y:S05]  /*ea30*/  @!P1 BRA `(.L_x_770) ;  /* 0x0000000000049947 */ /* 0x000fea0003800000 */
[----:B------:R-:W-:Y:S01]  /*ea40*/  BPT.TRAP 0x1 ;  /* 0x000000040000795c */ /* 0x000fe20000300000 */
.L_x_770:
[----:B------:R-:W-:Y:S01]  /*ea50*/  R2UR UR41, R19 ;  /* 0x00000000132972ca */ /* 0x000fe200000e0000 */
        /* <DEDUP_REMOVED lines=51> */
.L_x_766:
[----:B------:R-:W-:-:S04]  /*ed90*/  SHF.L.U32 R4, R15, 0x1f, RZ ;  /* 0x0000001f0f047819 */ /* 0x000fc800000006ff */
[----:B------:R-:W1:Y:S02]  /*eda0*/  SYNCS.PHASECHK.TRANS64.TRYWAIT P1, [R7+URZ+0x31838], R4 ;  /* 0x03183804070075a7 */ /* 0x000e64000802017f */
[----:B-1----:R-:W-:Y:S05]  /*edb0*/  @!P1 BRA `(.L_x_772) ;  /* 0x0000000400f49947 */ /* 0x002fea0003800000 */
.L_x_784:
[----:B------:R-:W-:Y:S05]  /*edc0*/  @P0 BRA `(.L_x_773) ;  /* 0x0000000000180947 */ /* 0x000fea0003800000 */
[----:B------:R-:W2:Y:S01]  /*edd0*/  S2R R5, SR_TID.X ;  /* 0x0000000000057919 */ /* 0x000ea20000002100 */
[----:B-1----:R-:W-:-:S04]  /*ede0*/  IMAD.MOV.U32 R4, RZ, RZ, 0x8100 ;  /* 0x00008100ff047424 */ /* 0x002fc800078e00ff */
[----:B------:R3:W-:Y:S01]  /*edf0*/  SYNCS.ARRIVE.TRANS64 RZ, [R7+URZ+0x31830], R4 ;  /* 0x0318300407ff79a7 */ /* 0x0007e2000800003f */
[----:B--2---:R-:W-:-:S13]  /*ee00*/  LOP3.LUT P0, RZ, R5, 0x1f, RZ, 0xc0, !PT ;  /* 0x0000001f05ff7812 */ /* 0x004fda000780c0ff */
[----:B---3--:R-:W-:Y:S05]  /*ee10*/  @!P0 BRA `(.L_x_773) ;  /* 0x0000000000048947 */ /* 0x008fea0003800000 */
[----:B------:R-:W-:Y:S01]  /*ee20*/  BPT.TRAP 0x1 ;  /* 0x000000040000795c */ /* 0x000fe20000300000 */
.L_x_773:
[----:B------:R-:W-:Y:S01]  /*ee30*/  R2UR UR43, R9 ;  /* 0x00000000092b72ca */ /* 0x000fe200000e0000 */
[----:B-1----:R-:W1:Y:S01]  /*ee40*/  LDC.64 R4, c[0x0][0x728] ;  /* 0x0001ca00ff047b82 */ /* 0x002e620000000a00 */
[----:B------:R-:W-:Y:S01]  /*ee50*/  R2UR UR8, R7 ;  /* 0x00000000070872ca */ /* 0x000fe200000e0000 */
[----:B------:R-:W-:Y:S01]  /*ee60*/  UMOV UR6, 0x0 ;  /* 0x0000000000067882 */ /* 0x000fe20000000000 */
[----:B------:R-:W-:Y:S01]  /*ee70*/  UMOV UR7, 0x14f00000 ;  /* 0x14f0000000077882 */ /* 0x000fe20000000000 */
[----:B------:R-:W-:Y:S01]  /*ee80*/  UMOV UR42, URZ ;  /* 0x0000003f002a7c82 */ /* 0x000fe20008000000 */
[----:B------:R-:W-:Y:S01]  /*ee90*/  UMOV UR44, UR20 ;  /* 0x00000014002c7c82 */ /* 0x000fe20008000000 */
[----:B------:R-:W-:Y:S01]  /*eea0*/  UMOV UR45, UR21 ;  /* 0x00000015002d7c82 */ /* 0x000fe20008000000 */
[----:B------:R-:W-:Y:S01]  /*eeb0*/  UMOV UR34, 0x40 ;  /* 0x0000004000227882 */ /* 0x000fe20000000000 */
[----:B------:R-:W-:Y:S01]  /*eec0*/  UMOV UR36, UR20 ;  /* 0x0000001400247c82 */ /* 0x000fe20008000000 */
[----:B------:R-:W-:Y:S01]  /*eed0*/  UMOV UR37, UR21 ;  /* 0x0000001500257c82 */ /* 0x000fe20008000000 */
[----:B------:R-:W-:Y:S01]  /*eee0*/  UMOV UR26, 0x80 ;  /* 0x00000080001a7882 */ /* 0x000fe20000000000 */
[----:B------:R-:W-:Y:S01]  /*eef0*/  UMOV UR28, UR20 ;  /* 0x00000014001c7c82 */ /* 0x000fe20008000000 */
[----:B------:R-:W-:-:S02]  /*ef00*/  USHF.L.U32 UR43, UR43, 0x6, URZ ;  /* 0x000000062b2b7899 */ /* 0x000fc4000800063f */
[----:B------:R-:W-:Y:S02]  /*ef10*/  UIADD3 UR40, UR8, 0x24100, URZ ;  /* 0x0002410008287890 */ /* 0x000fe4000fffe03f */
[----:B------:R-:W-:Y:S02]  /*ef20*/  UIADD3 UR41, UR8, 0x31830, URZ ;  /* 0x0003183008297890 */ /* 0x000fe4000fffe03f */
[----:B-----5:R-:W-:Y:S01]  /*ef30*/  IMAD.U32 R3, RZ, RZ, UR43 ;  /* 0x0000002bff037e24 */ /* 0x020fe2000f8e00ff */
[----:B------:R-:W-:Y:S01]  /*ef40*/  IADD3 R2, P0, R2, UR43, RZ ;  /* 0x0000002b02027c10 */ /* 0x000fe2000ff1e0ff */
[----:B------:R-:W-:Y:S02]  /*ef50*/  UIADD3 UR32, UR8, 0x26100, URZ ;  /* 0x0002610008207890 */ /* 0x000fe4000fffe03f */
[----:B------:R-:W-:Y:S01]  /*ef60*/  UIADD3 UR24, UR8, 0x28100, URZ ;  /* 0x0002810008187890 */ /* 0x000fe2000fffe03f */
[----:B------:R-:W-:Y:S01]  /*ef70*/  LEA.HI.X.SX32 R6, R3, R6, 0x1, P0 ;  /* 0x0000000603067211 */ /* 0x000fe200000f0eff */
[----:B------:R-:W-:Y:S01]  /*ef80*/  UIADD3 UR16, UR8, 0x2a100, URZ ;  /* 0x0002a10008107890 */ /* 0x000fe2000fffe03f */
[----:B-1----:R-:W-:Y:S01]  /*ef90*/  LEA R4, P0, R2, R4, 0x2 ;  /* 0x0000000402047211 */ /* 0x002fe200078010ff */
[----:B------:R-:W-:Y:S01]  /*efa0*/  UIADD3 UR8, UR8, 0x2c300, URZ ;  /* 0x0002c30008087890 */ /* 0x000fe2000fffe03f */
[----:B------:R-:W-:-:S02]  /*efb0*/  UMOV UR33, UR41 ;  /* 0x0000002900217c82 */ /* 0x000fc40008000000 */
        /* <DEDUP_REMOVED lines=27> */
.L_x_763:
[----:B------:R-:W-:Y:S05]  /*f170*/  BSYNC B1 ;  /* 0x0000000000017941 */ /* 0x000fea0003800000 */
.L_x_762:
[----:B------:R-:W-:-:S03]  /*f180*/  UMOV UR4, 0xffffffff ;  /* 0xffffffff00047882 */ /* 0x000fc60000000000 */
[----:B------:R-:W-:Y:S05]  /*f190*/  BRA.DIV UR4, `(.L_x_774) ;  /* 0x0000000604107947 */ /* 0x000fea000b800000 */
[----:B------:R-:W-:-:S13]  /*f1a0*/  ELECT P6, URZ, PT ;  /* 0x00000000003f782f */ /* 0x000fda00038c0000 */
.L_x_787:
[----:B------:R-:W-:Y:S05]  /*f1b0*/  @!P6 BRA `(.L_x_759) ;  /* 0x000000000070e947 */ /* 0x000fea0003800000 */
[----:B------:R-:W-:-:S04]  /*f1c0*/  LOP3.LUT R0, R0, 0x2, RZ, 0xfc, !PT ;  /* 0x0000000200007812 */ /* 0x000fc800078efcff */
[----:B------:R-:W-:-:S13]  /*f1d0*/  ISETP.NE.AND P1, PT, R0, 0x3, PT ;  /* 0x000000030000780c */ /* 0x000fda0003f25270 */
[----:B------:R-:W-:Y:S05]  /*f1e0*/  @!P1 BRA `(.L_x_775) ;  /* 0x0000000000049947 */ /* 0x000fea0003800000 */
[----:B------:R-:W-:Y:S01]  /*f1f0*/  BPT.TRAP 0x1 ;  /* 0x000000040000795c */ /* 0x000fe20000300000 */
.L_x_775:
[----:B------:R-:W1:Y:S01]  /*f200*/  S2R R3, SR_CgaCtaId ;  /* 0x0000000000037919 */ /* 0x000e620000008800 */
[----:B------:R-:W-:Y:S02]  /*f210*/  MOV R0, 0x400 ;  /* 0x0000040000007802 */ /* 0x000fe40000000f00 */
[----:B------:R-:W-:Y:S02]  /*f220*/  SHF.L.U32 R2, R10, 0x1f, RZ ;  /* 0x0000001f0a027819 */ /* 0x000fe400000006ff */
[----:B-1----:R-:W-:-:S05]  /*f230*/  LEA R5, R3, R0, 0x18 ;  /* 0x0000000003057211 */ /* 0x002fca00078ec0ff */
[----:B------:R-:W-:-:S04]  /*f240*/  VIADD R0, R5, 0x31820 ;  /* 0x0003182005007836 */ /* 0x000fc80000000000 */
[----:B------:R-:W-:-:S04]  /*f250*/  IMAD R3, R17, 0x8, R0 ;  /* 0x0000000811037824 */ /* 0x000fc800078e0200 */
[----:B------:R-:W1:Y:S02]  /*f260*/  SYNCS.PHASECHK.TRANS64.TRYWAIT P0, [R3+URZ], R2 ;  /* 0x00000002030075a7 */ /* 0x000e64000800017f */
[----:B-1----:R-:W-:Y:S05]  /*f270*/  @!P0 BRA `(.L_x_776) ;  /* 0x0000000000f88947 */ /* 0x002fea0003800000 */
.L_x_788:
        /* <DEDUP_REMOVED lines=9> */
.L_x_789:
[----:B------:R-:W-:Y:S05]  /*f310*/  @!P1 BRA `(.L_x_778) ;  /* 0x0000000000049947 */ /* 0x000fea0003800000 */
[----:B------:R-:W-:Y:S01]  /*f320*/  BPT.TRAP 0x1 ;  /* 0x000000040000795c */ /* 0x000fe20000300000 */
.L_x_778:
[----:B------:R-:W-:-:S07]  /*f330*/  SHF.L.U32 R6, R6, 0x1f, RZ ;  /* 0x0000001f06067819 */ /* 0x000fce00000006ff */
.L_x_779:
[----:B--2---:R2:W3:Y:S02]  /*f340*/  SYNCS.PHASECHK.TRANS64.TRYWAIT P0, [R5+URZ+0x31838], R6 ;  /* 0x03183806050075a7 */ /* 0x0044e4000800017f */
[----:B---3--:R-:W-:Y:S05]  /*f350*/  @!P0 NANOSLEEP.SYNCS 0x989680 ;  /* 0x009896800000895d */ /* 0x008fea0003900000 */
[----:B------:R-:W3:Y:S02]  /*f360*/  @!P0 SYNCS.PHASECHK.TRANS64 P0, [R5+URZ+0x31838], R6 ;  /* 0x03183806050085a7 */ /* 0x000ee4000800007f */
[----:B---3--:R-:W-:Y:S05]  /*f370*/  @!P0 BRA `(.L_x_779) ;  /* 0xfffffffc00f08947 */ /* 0x008fea000383ffff */
.L_x_759:
[----:B------:R-:W-:Y:S05]  /*f380*/  BSYNC B0 ;  /* 0x0000000000007941 */ /* 0x000fea0003800000 */
.L_x_758:
[----:B------:R-:W-:Y:S05]  /*f390*/  EXIT ;  /* 0x000000000000794d */ /* 0x000fea0003800000 */
.L_x_699:
[----:B-1----:R1:W2:Y:S02]  /*f3a0*/  SYNCS.PHASECHK.TRANS64.TRYWAIT P0, [R17+URZ+0x31800], R10 ;  /* 0x0318000a110075a7 */ /* 0x0022a4000800017f */
[----:B--2---:R-:W-:Y:S05]  /*f3b0*/  @!P0 NANOSLEEP.SYNCS 0x989680 ;  /* 0x009896800000895d */ /* 0x004fea0003900000 */
[----:B------:R-:W2:Y:S02]  /*f3c0*/  @!P0 SYNCS.PHASECHK.TRANS64 P0, [R17+URZ+0x31800], R10 ;  /* 0x0318000a110085a7 */ /* 0x000ea4000800007f */
[----:B--2---:R-:W-:Y:S05]  /*f3d0*/  @!P0 BRA `(.L_x_699) ;  /* 0xfffffffc00f08947 */ /* 0x004fea000383ffff */
[----:B------:R-:W-:Y:S05]  /*f3e0*/  BRA `(.L_x_698) ;  /* 0xffffff1c000c7947 */ /* 0x000fea000383ffff */
.L_x_703:
[----:B--2---:R2:W3:Y:S02]  /*f3f0*/  SYNCS.PHASECHK.TRANS64.TRYWAIT P1, [R16+URZ+0x31810], R7 ;  /* 0x03181007100075a7 */ /* 0x0044e4000802017f */
[----:B---3--:R-:W-:Y:S05]  /*f400*/  @!P1 NANOSLEEP.SYNCS 0x989680 ;  /* 0x009896800000995d */ /* 0x008fea0003900000 */
[----:B------:R-:W3:Y:S02]  /*f410*/  @!P1 SYNCS.PHASECHK.TRANS64 P1, [R16+URZ+0x31810], R7 ;  /* 0x03181007100095a7 */ /* 0x000ee4000802007f */
[----:B---3--:R-:W-:Y:S05]  /*f420*/  @!P1 BRA `(.L_x_703) ;  /* 0xfffffffc00f09947 */ /* 0x008fea000383ffff */
[----:B------:R-:W-:Y:S05]  /*f430*/  BRA `(.L_x_702) ;  /* 0xffffff2400547947 */ /* 0x000fea000383ffff */
.L_x_707:
[----:B----4-:R4:W1:Y:S02]  /*f440*/  SYNCS.PHASECHK.TRANS64.TRYWAIT P1, [R17+URZ+0x31830], R6 ;  /* 0x03183006110075a7 */ /* 0x010864000802017f */
[----:B-1----:R-:W-:Y:S05]  /*f450*/  @!P1 NANOSLEEP.SYNCS 0x989680 ;  /* 0x009896800000995d */ /* 0x002fea0003900000 */
[----:B------:R-:W1:Y:S02]  /*f460*/  @!P1 SYNCS.PHASECHK.TRANS64 P1, [R17+URZ+0x31830], R6 ;  /* 0x03183006110095a7 */ /* 0x000e64000802007f */
[----:B-1----:R-:W-:Y:S05]  /*f470*/  @!P1 BRA `(.L_x_707) ;  /* 0xfffffffc00f09947 */ /* 0x002fea000383ffff */
[----:B------:R-:W-:Y:S05]  /*f480*/  BRA `(.L_x_706) ;  /* 0xffffff4800ac7947 */ /* 0x000fea000383ffff */
.L_x_764:
[----:B-1----:R1:W2:Y:S02]  /*f490*/  SYNCS.PHASECHK.TRANS64.TRYWAIT P1, [R7+URZ+0x31820], R6 ;  /* 0x03182006070075a7 */ /* 0x0022a4000802017f */
[----:B--2---:R-:W-:Y:S05]  /*f4a0*/  @!P1 NANOSLEEP.SYNCS 0x989680 ;  /* 0x009896800000995d */ /* 0x004fea0003900000 */
[----:B------:R-:W2:Y:S02]  /*f4b0*/  @!P1 SYNCS.PHASECHK.TRANS64 P1, [R7+URZ+0x31820], R6 ;  /* 0x03182006070095a7 */ /* 0x000ea4000802007f */
[----:B--2---:R-:W-:Y:S05]  /*f4c0*/  @!P1 BRA `(.L_x_764) ;  /* 0xfffffffc00f09947 */ /* 0x004fea000383ffff */
[----:B------:R-:W-:Y:S05]  /*f4d0*/  BRA `(.L_x_780) ;  /* 0xffffffe800347947 */ /* 0x000fea000383ffff */
.L_x_767:
[----:B-1----:R1:W2:Y:S02]  /*f4e0*/  SYNCS.PHASECHK.TRANS64.TRYWAIT P1, [R7+URZ+0x31838], R10 ;  /* 0x0318380a070075a7 */ /* 0x0022a4000802017f */
[----:B--2---:R-:W-:Y:S05]  /*f4f0*/  @!P1 NANOSLEEP.SYNCS 0x989680 ;  /* 0x009896800000995d */ /* 0x004fea0003900000 */
[----:B------:R-:W2:Y:S02]  /*f500*/  @!P1 SYNCS.PHASECHK.TRANS64 P1, [R7+URZ+0x31838], R10 ;  /* 0x0318380a070095a7 */ /* 0x000ea4000802007f */
[----:B--2---:R-:W-:Y:S05]  /*f510*/  @!P1 BRA `(.L_x_767) ;  /* 0xfffffffc00f09947 */ /* 0x004fea000383ffff */
[----:B------:R-:W-:Y:S05]  /*f520*/  BRA `(.L_x_781) ;  /* 0xfffffff000487947 */ /* 0x000fea000383ffff */
.L_x_769:
[----:B------:R-:W-:-:S07]  /*f530*/  SHF.L.U32 R20, R14, 0x1f, RZ ;  /* 0x0000001f0e147819 */ /* 0x000fce00000006ff */
.L_x_782:
[----:B-1----:R1:W2:Y:S02]  /*f540*/  SYNCS.PHASECHK.TRANS64.TRYWAIT P1, [R19+URZ+0x31820], R20 ;  /* 0x03182014130075a7 */ /* 0x0022a4000802017f */
[----:B--2---:R-:W-:Y:S05]  /*f550*/  @!P1 NANOSLEEP.SYNCS 0x989680 ;  /* 0x009896800000995d */ /* 0x004fea0003900000 */
[----:B------:R-:W2:Y:S02]  /*f560*/  @!P1 SYNCS.PHASECHK.TRANS64 P1, [R19+URZ+0x31820], R20 ;  /* 0x03182014130095a7 */ /* 0x000ea4000802007f */
[----:B--2---:R-:W-:Y:S05]  /*f570*/  @!P1 BRA `(.L_x_782) ;  /* 0xfffffffc00f09947 */ /* 0x004fea000383ffff */
[----:B------:R-:W-:Y:S05]  /*f580*/  BRA `(.L_x_783) ;  /* 0xfffffff400147947 */ /* 0x000fea000383ffff */
.L_x_772:
[----:B-1----:R1:W2:Y:S02]  /*f590*/  SYNCS.PHASECHK.TRANS64.TRYWAIT P1, [R7+URZ+0x31838], R4 ;  /* 0x03183804070075a7 */ /* 0x0022a4000802017f */
[----:B--2---:R-:W-:Y:S05]  /*f5a0*/  @!P1 NANOSLEEP.SYNCS 0x989680 ;  /* 0x009896800000995d */ /* 0x004fea0003900000 */
[----:B------:R-:W2:Y:S02]  /*f5b0*/  @!P1 SYNCS.PHASECHK.TRANS64 P1, [R7+URZ+0x31838], R4 ;  /* 0x03183804070095a7 */ /* 0x000ea4000802007f */
[----:B--2---:R-:W-:Y:S05]  /*f5c0*/  @!P1 BRA `(.L_x_772) ;  /* 0xfffffffc00f09947 */ /* 0x004fea000383ffff */
[----:B------:R-:W-:Y:S05]  /*f5d0*/  BRA `(.L_x_784) ;  /* 0xfffffff400f87947 */ /* 0x000fea000383ffff */
.L_x_774:
[----:B------:R-:W-:Y:S01]  /*f5e0*/  BSSY B1, `(.L_x_785) ;  /* 0x0000006000017945 */ /* 0x000fe20003800000 */
[----:B------:R-:W-:-:S07]  /*f5f0*/  IMAD.MOV.U32 R15, RZ, RZ, -0x1 ;  /* 0xffffffffff0f7424 */ /* 0x000fce00078e00ff */
[----:B------:R-:W-:Y:S05]  /*f600*/  WARPSYNC.COLLECTIVE R15, `(.L_x_786) ;  /* 0x000000000f0c7348 */ /* 0x000fea0003c00000 */
[----:B------:R-:W-:Y:S02]  /*f610*/  ELECT P6, UR62, PT ;  /* 0x00000000003e782f */ /* 0x000fe400038c0000 */
[----:B------:R-:W-:Y:S01]  /*f620*/  MOV R14, UR62 ;  /* 0x0000003e000e7c02 */ /* 0x000fe20008000f00 */
[----:B------:R-:W-:Y:S10]  /*f630*/  ENDCOLLECTIVE ;  /* 0x000000000000791b */ /* 0x000ff40003800000 */
.L_x_786:
[----:B------:R-:W-:Y:S05]  /*f640*/  BSYNC B1 ;  /* 0x0000000000017941 */ /* 0x000fea0003800000 */
.L_x_785:
[----:B------:R-:W-:Y:S05]  /*f650*/  BRA `(.L_x_787) ;  /* 0xfffffff800d47947 */ /* 0x000fea000383ffff */
.L_x_776:
[----:B-1----:R1:W2:Y:S02]  /*f660*/  SYNCS.PHASECHK.TRANS64.TRYWAIT P0, [R3+URZ], R2 ;  /* 0x00000002030075a7 */ /* 0x0022a4000800017f */
[----:B--2---:R-:W-:Y:S05]  /*f670*/  @!P0 NANOSLEEP.SYNCS 0x989680 ;  /* 0x009896800000895d */ /* 0x004fea0003900000 */
[----:B------:R-:W2:Y:S02]  /*f680*/  @!P0 SYNCS.PHASECHK.TRANS64 P0, [R3+URZ], R2 ;  /* 0x00000002030085a7 */ /* 0x000ea4000800007f */
[----:B--2---:R-:W-:Y:S05]  /*f690*/  @!P0 BRA `(.L_x_776) ;  /* 0xfffffffc00f08947 */ /* 0x004fea000383ffff */
[----:B------:R-:W-:Y:S05]  /*f6a0*/  BRA `(.L_x_788) ;  /* 0xfffffff800f47947 */ /* 0x000fea000383ffff */
.L_x_777:
[----:B-1----:R1:W2:Y:S02]  /*f6b0*/  SYNCS.PHASECHK.TRANS64.TRYWAIT P0, [R17+URZ], R0 ;  /* 0x00000000110075a7 */ /* 0x0022a4000800017f */
[----:B--2---:R-:W-:Y:S05]  /*f6c0*/  @!P0 NANOSLEEP.SYNCS 0x989680 ;  /* 0x009896800000895d */ /* 0x004fea0003900000 */
[----:B------:R-:W2:Y:S02]  /*f6d0*/  @!P0 SYNCS.PHASECHK.TRANS64 P0, [R17+URZ], R0 ;  /* 0x00000000110085a7 */ /* 0x000ea4000800007f */
[----:B--2---:R-:W-:Y:S05]  /*f6e0*/  @!P0 BRA `(.L_x_777) ;  /* 0xfffffffc00f08947 */ /* 0x004fea000383ffff */
[----:B------:R-:W-:Y:S05]  /*f6f0*/  BRA `(.L_x_789) ;  /* 0xfffffffc00047947 */ /* 0x000fea000383ffff */
.L_x_790:
        /* <DEDUP_REMOVED lines=16> */
.L_x_2205:


//--------------------- .text._ZN7cutlass13device_kernelIN5flash11enable_sm90INS1_16FlashAttnBwdSm90INS1_25CollectiveMainloopBwdSm90ILi2ELi1ELi1EN4cute5tupleIJNS5_1CILi1EEES8_S8_EEENS6_IJNS7_ILi64EEENS7_ILi80EEENS7_ILi256EEEEEENS_6half_tEfNS_4arch4Sm90ELb1ELb0ELb1ELb0ELb0ELb0ELb1ELb1ELi2ELi1ELi1ELi1ELb0EEENS1_24CollectiveEpilogueBwdGQAISD_fSG_Li256ELb0ELb0EEENS1_25SingleTileBwdLPTSchedulerILb0ELi80ELb0EEEEEEEEEvNT_6ParamsE --------------------------
	.section	.text._ZN7cutlass13device_kernelIN5flash11enable_sm90INS1_16FlashAttnBwdSm90INS1_25CollectiveMainloopBwdSm90ILi2ELi1ELi1EN4cute5tupleIJNS5_1CILi1EEES8_S8_EEENS6_IJNS7_ILi64EEENS7_ILi80EEENS7_ILi256EEEEEENS_6half_tEfNS_4arch4Sm90ELb1ELb0ELb1ELb0ELb0ELb0ELb1ELb1ELi2ELi1ELi1ELi1ELb0EEENS1_24CollectiveEpilogueBwdGQAISD_fSG_Li256ELb0ELb0EEENS1_25SingleTileBwdLPTSchedulerILb0ELi80ELb0EEEEEEEEEvNT_6ParamsE,"ax",@progbits
	.align	128
.text._ZN7cutlass13device_kernelIN5flash11enable_sm90INS1_16FlashAttnBwdSm90INS1_25CollectiveMainloopBwdSm90ILi2ELi1ELi1EN4cute5tupleIJNS5_1CILi1EEES8_S8_EEENS6_IJNS7_ILi64EEENS7_ILi80EEENS7_ILi256EEEEEENS_6half_tEfNS_4arch4Sm90ELb1ELb0ELb1ELb0ELb0ELb0ELb1ELb1ELi2ELi1ELi1ELi1ELb0EEENS1_24CollectiveEpilogueBwdGQAISD_fSG_Li256ELb0ELb0EEENS1_25SingleTileBwdLPTSchedulerILb0ELi80ELb0EEEEEEEEEvNT_6ParamsE:
        .type           _ZN7cutlass13device_kernelIN5flash11enable_sm90INS1_16FlashAttnBwdSm90INS1_25CollectiveMainloopBwdSm90ILi2ELi1ELi1EN4cute5tupleIJNS5_1CILi1EEES8_S8_EEENS6_IJNS7_ILi64EEENS7_ILi80EEENS7_ILi256EEEEEENS_6half_tEfNS_4arch4Sm90ELb1ELb0ELb1ELb0ELb0ELb0ELb1ELb1ELi2ELi1ELi1ELi1ELb0EEENS1_24CollectiveEpilogueBwdGQAISD_fSG_Li256ELb0ELb0EEENS1_25SingleTileBwdLPTSchedulerILb0ELi80ELb0EEEEEEEEEvNT_6ParamsE,@function
        .size           _ZN7cutlass13device_kernelIN5flash11enable_sm90INS1_16FlashAttnBwdSm90INS1_25CollectiveMainloopBwdSm90ILi2ELi1ELi1EN4cute5tupleIJNS5_1CILi1EEES8_S8_EEENS6_IJNS7_ILi64EEENS7_ILi80EEENS7_ILi256EEEEEENS_6half_tEfNS_4arch4Sm90ELb1ELb0ELb1ELb0ELb0ELb0ELb1ELb1ELi2ELi1ELi1ELi1ELb0EEENS1_24CollectiveEpilogueBwdGQAISD_fSG_Li256ELb0ELb0EEENS1_25SingleTileBwdLPTSchedulerILb0ELi80ELb0EEEEEEEEEvNT_6ParamsE,(.L_x_2206 - _ZN7cutlass13device_kernelIN5flash11enable_sm90INS1_16FlashAttnBwdSm90INS1_25CollectiveMainloopBwdSm90ILi2ELi1ELi1EN4cute5tupleIJNS5_1CILi1EEES8_S8_EEENS6_IJNS7_ILi64EEENS7_ILi80EEENS7_ILi256EEEEEENS_6half_tEfNS_4arch4Sm90ELb1ELb0ELb1ELb0ELb0ELb0ELb1ELb1ELi2ELi1ELi1ELi1ELb0EEENS1_24CollectiveEpilogueBwdGQAISD_fSG_Li256ELb0ELb0EEENS1_25SingleTileBwdLPTSchedulerILb0ELi80ELb0EEEEEEEEEvNT_6ParamsE)
        .other          _ZN7cutlass13device_kernelIN5flash11enable_sm90INS1_16FlashAttnBwdSm90INS1_25CollectiveMainloopBwdSm90ILi2ELi1ELi1EN4cute5tupleIJNS5_1CILi1EEES8_S8_EEENS6_IJNS7_ILi64EEENS7_ILi80EEENS7_ILi256EEEEEENS_6half_tEfNS_4arch4Sm90ELb1ELb0ELb1ELb0ELb0ELb0ELb1ELb1ELi2ELi1ELi1ELi1ELb0EEENS1_24CollectiveEpilogueBwdGQAISD_fSG_Li256ELb0ELb0EEENS1_25SingleTileBwdLPTSchedulerILb0ELi80ELb0EEEEEEEEEvNT_6ParamsE,@"STO_CUDA_ENTRY STV_DEFAULT"
_ZN7cutlass13device_kernelIN5flash11enable_sm90INS1_16FlashAttnBwdSm90INS1_25CollectiveMainloopBwdSm90ILi2ELi1ELi1EN4cute5tupleIJNS5_1CILi1EEES8_S8_EEENS6_IJNS7_ILi64EEENS7_ILi80EEENS7_ILi256EEEEEENS_6half_tEfNS_4arch4Sm90ELb1ELb0ELb1ELb0ELb0ELb0ELb1ELb1ELi2ELi1ELi1ELi1ELb0EEENS1_24CollectiveEpilogueBwdGQAISD_fSG_Li256ELb0ELb0EEENS1_25SingleTileBwdLPTSchedulerILb0ELi80ELb0EEEEEEEEEvNT_6ParamsE:
        /* <DEDUP_REMOVED lines=23> */
.L_x_792:
[----:B------:R-:W-:Y:S05]  /*0170*/  BSYNC B0 ;  /* 0x0000000000007941 */ /* 0x000fea0003800000 */
.L_x_791:
        /* <DEDUP_REMOVED lines=34> */
.L_x_793:
        /* <DEDUP_REMOVED lines=20> */
.L_x_794:
        /* <DEDUP_REMOVED lines=8> */
.L_x_797:
        /* <DEDUP_REMOVED lines=23> */
[----:B------:R-:W-:Y:S02]  /*06d0*/  UIMAD UR4, UR11, UR7, URZ ;  /* 0x000000070b0472a4 */ /* 0x000fe4000f8e023f */
[----:B------:R-:W-:-:S05]  /*06e0*/  IMAD.U32 R2, RZ, RZ, UR11 ;  /* 0x0000000bff027e24 */ /* 0x000fca000f8e00ff */
[----:B------:R1:W-:Y:S01]  /*06f0*/  STL [R1+0x10], R2 ;  /* 0x0000100201007387 */ /* 0x0003e20000100800 */
[----:B------:R-:W-:Y:S05]  /*0700*/  BRA `(.L_x_799) ;  /* 0x0000000000247947 */ /* 0x000fea0003800000 */
.L_x_798:
        /* <DEDUP_REMOVED lines=8> */
[----:B------:R2:W-:Y:S05]  /*0790*/  STL [R1+0x10], R2 ;  /* 0x0000100201007387 */ /* 0x0005ea0000100800 */
.L_x_799:
        /* <DEDUP_REMOVED lines=11> */
[----:B-12---:R-:W-:Y:S01]  /*0850*/  IMAD.U32 R2, RZ, RZ, UR9 ;  /* 0x00000009ff027e24 */ /* 0x006fe2000f8e00ff */
[----:B------:R-:W-:Y:S01]  /*0860*/  ISETP.LE.AND P0, PT, RZ, UR9, PT ;  /* 0x00000009ff007c0c */ /* 0x000fe2000bf03270 */
[----:B------:R-:W-:-:S03]  /*0870*/  UIMAD UR4, UR7, UR4, UR6 ;  /* 0x00000004070472a4 */ /* 0x000fc6000f8e0206 */
[----:B------:R1:W-:Y:S09]  /*0880*/  STL [R1+0x14], R2 ;  /* 0x0000140201007387 */ /* 0x0003f20000100800 */
[----:B------:R-:W-:Y:S05]  /*0890*/  @!P0 BRA `(.L_x_800) ;  /* 0x000000a800308947 */ /* 0x000fea0003800000 */
[----:B-1----:R-:W2:Y:S01]  /*08a0*/  LDL R2, [R1+0x10] ;  /* 0x0000100001027983 */ /* 0x002ea20000100800 */
[----:B------:R-:W-:Y:S01]  /*08b0*/  ULDC UR9, c[0x0][0x280] ;  /* 0x0000a00000097ab9 */ /* 0x000fe20000000800 */
[----:B------:R-:W-:Y:S01]  /*08c0*/  ULDC UR10, c[0x0][0x290] ;  /* 0x0000a400000a7ab9 */ /* 0x000fe20000000800 */
[----:B------:R-:W-:Y:S01]  /*08d0*/  ULDC UR7, c[0x0][0x74c] ;  /* 0x0001d30000077ab9 */ /* 0x000fe20000000800 */
        /* <DEDUP_REMOVED lines=81> */
[----:B--2---:R-:W-:-:S13]  /*0df0*/  R2UR UR5, R2 ;  /* 0x00000000020572ca */ /* 0x004fda00000e0000 */
[----:B------:R-:W-:-:S04]  /*0e00*/  UIMAD UR5, UR5, 0x50, UR9 ;  /* 0x00000050050578a4 */ /* 0x000fc8000f8e0209 */
[----:B------:R-:W-:Y:S02]  /*0e10*/  UIADD3 UR7, -UR7, UR5, -UR10 ;  /* 0x0000000507077290 */ /* 0x000fe4000fffe90a */
[----:B------:R-:W-:Y:S02]  /*0e20*/  UIADD3 UR5, UR9, 0x3f, URZ ;  /* 0x0000003f09057890 */ /* 0x000fe4000fffe03f */
[----:B------:R-:W-:Y:S02]  /*0e30*/  USHF.R.S32.HI UR8, URZ, 0x1f, UR7 ;  /* 0x0000001f3f087899 */ /* 0x000fe40008011407 */
[----:B------:R-:W-:Y:S02]  /*0e40*/  USHF.R.S32.HI UR6, URZ, 0x1f, UR5 ;  /* 0x0000001f3f067899 */ /* 0x000fe40008011405 */
[----:B------:R-:W-:Y:S02]  /*0e50*/  ULEA.HI UR8, UR8, UR7, URZ, 0x6 ;  /* 0x0000000708087291 */ /* 0x000fe4000f8f303f */
[----:B------:R-:W-:-:S02]  /*0e60*/  ULEA.HI UR6, UR6, UR5, URZ, 0x6 ;  /* 0x0000000506067291 */ /* 0x000fc4000f8f303f */
[----:B------:R-:W-:Y:S02]  /*0e70*/  USHF.R.S32.HI UR8, URZ, 0x6, UR8 ;  /* 0x000000063f087899 */ /* 0x000fe40008011408 */
[----:B------:R-:W-:-:S04]  /*0e80*/  USHF.R.S32.HI UR11, URZ, 0x6, UR6 ;  /* 0x000000063f0b7899 */ /* 0x000fc80008011406 */
[----:B------:R-:W-:Y:S02]  /*0e90*/  VIMNMX R5, RZ, UR8, !PT ;  /* 0x00000008ff057c48 */ /* 0x000fe4000ffe0100 */
[----:B------:R-:W-:Y:S02]  /*0ea0*/  IMAD.U32 R2, RZ, RZ, UR11 ;  /* 0x0000000bff027e24 */ /* 0x000fe4000f8e00ff */
[----:B------:R-:W-:-:S03]  /*0eb0*/  ISETP.LT.AND P1, PT, R5, UR11, PT ;  /* 0x0000000b05007c0c */ /* 0x000fc6000bf21270 */
[----:B------:R1:W-:Y:S02]  /*0ec0*/  STL [R1+0x8], R2 ;  /* 0x0000080201007387 */ /* 0x0003e40000100800 */
[----:B-1----:R-:W-:-:S05]  /*0ed0*/  IMAD.U32 R2, RZ, RZ, UR4 ;  /* 0x00000004ff027e24 */ /* 0x002fca000f8e00ff */
[----:B------:R1:W-:Y:S03]  /*0ee0*/  STL [R1+0xc], R2 ;  /* 0x00000c0201007387 */ /* 0x0003e60000100800 */
[----:B------:R-:W-:Y:S05]  /*0ef0*/  @!P1 BRA `(.L_x_801) ;  /* 0x0000007c00549947 */ /* 0x000fea0003800000 */
[----:B-1----:R-:W1:Y:S01]  /*0f00*/  S2R R2, SR_CgaCtaId ;  /* 0x0000000000027919 */ /* 0x002e620000008800 */
        /* <DEDUP_REMOVED lines=9> */
[CC--:B------:R-:W-:Y:S02]  /*0fa0*/  LEA.HI R8, R3.reuse, R2.reuse, RZ, 0x4 ;  /* 0x0000000203087211 */ /* 0x0c0fe400078f20ff */
[----:B------:R-:W-:Y:S02]  /*0fb0*/  SHF.R.S32.HI R6, RZ, 0x7, R4 ;  /* 0x00000007ff067819 */ /* 0x000fe40000011404 */
[----:B------:R-:W-:Y:S02]  /*0fc0*/  LOP3.LUT R9, R4, 0xffffff80, RZ, 0xc0, !PT ;  /* 0xffffff8004097812 */ /* 0x000fe400078ec0ff */
[----:B------:R-:W-:Y:S01]  /*0fd0*/  LOP3.LUT R11, R8, 0xffffff0, RZ, 0xc0, !PT ;  /* 0x0ffffff0080b7812 */ /* 0x000fe200078ec0ff */
[----:B------:R3:W4:Y:S01]  /*0fe0*/  SHFL.IDX PT, R7, R6, RZ, 0x1f ;  /* 0x00001fff06077589 */ /* 0x00072200000e0000 */
[----:B------:R-:W-:Y:S01]  /*0ff0*/  LEA.HI R3, R3, R2, RZ, 0x5 ;  /* 0x0000000203037211 */ /* 0x000fe200078f28ff */
[----:B------:R-:W-:-:S02]  /*1000*/  IMAD.IADD R9, R2, 0x1, -R9 ;  /* 0x0000000102097824 */ /* 0x000fc400078e0a09 */
[----:B------:R-:W-:Y:S01]  /*1010*/  IMAD.IADD R11, R2, 0x1, -R11 ;  /* 0x00000001020b7824 */ /* 0x000fe200078e0a0b */
[--C-:B------:R-:W-:Y:S02]  /*1020*/  SHF.R.S32.HI R12, RZ, 0x5, R3.reuse ;  /* 0x00000005ff0c7819 */ /* 0x100fe40000011403 */
[----:B------:R-:W-:Y:S02]  /*1030*/  SHF.R.S32.HI R3, RZ, 0x1f, R3 ;  /* 0x0000001fff037819 */ /* 0x000fe40000011403 */
[----:B------:R-:W-:Y:S01]  /*1040*/  LEA.HI R2, R6, R6, RZ, 0x1 ;  /* 0x0000000606027211 */ /* 0x000fe200078f08ff */
[----:B-123--:R-:W-:Y:S06]  /*1050*/  @P0 BRA `(.L_x_802) ;  /* 0x0000000000080947 */ /* 0x00efec0003800000 */
[----:B------:R-:W1:Y:S02]  /*1060*/  SYNCS.PHASECHK.TRANS64.TRYWAIT P0, [R17+URZ+0x31800], R10 ;  /* 0x0318000a110075a7 */ /* 0x000e64000800017f */
[----:B-1----:R-:W-:Y:S05]  /*1070*/  @!P0 BRA `(.L_x_803) ;  /* 0x000000a000408947 */ /* 0x002fea0003800000 */
.L_x_802:
[----:B------:R-:W2:Y:S01]  /*1080*/  LDL R8, [R1+0xc] ;  /* 0x00000c0001087983 */ /* 0x000ea20000100800 */
[----:B------:R-:W3:Y:S03]  /*1090*/  LDC.64 R232, c[0x0][0x2e0] ;  /* 0x0000b800ffe87b82 */ /* 0x000ee60000000a00 */
[----:B------:R-:W5:Y:S04]  /*10a0*/  LDL R4, [R1+0x14] ;  /* 0x0000140001047983 */ /* 0x000f680000100800 */
[----:B------:R-:W3:Y:S01]  /*10b0*/  LDL R16, [R1+0x10] ;  /* 0x0000100001107983 */ /* 0x000ee20000100800 */
[----:B------:R-:W-:Y:S01]  /*10c0*/  LOP3.LUT R13, R2, 0x1ffffffe, RZ, 0xc0, !PT ;  /* 0x1ffffffe020d7812 */ /* 0x000fe200078ec0ff */
[C---:B------:R-:W-:Y:S01]  /*10d0*/  IMAD R14, R6.reuse, 0x40, R11 ;  /* 0x00000040060e7824 */ /* 0x040fe200078e020b */
[----:B----4-:R-:W-:Y:S01]  /*10e0*/  LEA.HI R2, R7, R7, RZ, 0x1 ;  /* 0x0000000707027211 */ /* 0x010fe200078f08ff */
[----:B-1----:R-:W-:-:S02]  /*10f0*/  IMAD R10, R6, 0x800, R9 ;  /* 0x00000800060a7824 */ /* 0x002fc400078e0209 */
[----:B------:R-:W-:Y:S01]  /*1100*/  IMAD.IADD R15, R6, 0x1, -R13 ;  /* 0x00000001060f7824 */ /* 0x000fe200078e0a0d */
[----:B------:R-:W-:-:S04]  /*1110*/  LEA.HI R3, R3, R12, RZ, 0x2 ;  /* 0x0000000c03037211 */ /* 0x000fc800078f10ff */
[----:B------:R-:W-:-:S05]  /*1120*/  LOP3.LUT R13, R3, 0xfffffc, RZ, 0xc0, !PT ;  /* 0x00fffffc030d7812 */ /* 0x000fca00078ec0ff */
[----:B------:R-:W-:Y:S01]  /*1130*/  IMAD.IADD R13, R12, 0x1, -R13 ;  /* 0x000000010c0d7824 */ /* 0x000fe200078e0a0d */
[----:B------:R-:W-:-:S03]  /*1140*/  LOP3.LUT R231, R0, 0x1, RZ, 0xfc, !PT ;  /* 0x0000000100e77812 */ /* 0x000fc600078efcff */
[----:B------:R-:W-:-:S04]  /*1150*/  IMAD R13, R13, 0x10, R14 ;  /* 0x000000100d0d7824 */ /* 0x000fc800078e020e */
[----:B------:R-:W-:Y:S01]  /*1160*/  IMAD.SHL.U32 R0, R13, 0x8, RZ ;  /* 0x000000080d007824 */ /* 0x000fe200078e00ff */
[----:B------:R-:W-:Y:S01]  /*1170*/  CS2R R214, SRZ ;  /* 0x0000000000d67805 */ /* 0x000fe2000001ff00 */
[----:B------:R-:W-:Y:S01]  /*1180*/  IMAD.MOV.U32 R228, RZ, RZ, RZ ;  /* 0x000000ffffe47224 */ /* 0x000fe200078e00ff */
        /* <DEDUP_REMOVED lines=80> */
[----:B------:R-:W-:Y:S01]  /*1690*/  ULDC.64 UR60, c[0x0][0x208] ;  /* 0x00008200003c7ab9 */ /* 0x000fe20000000a00 */
[----:B--2---:R-:W-:Y:S02]  /*16a0*/  R2UR UR6, R8 ;  /* 0x00000000080672ca */ /* 0x004fe400000e0000 */
[----:B------:R-:W-:Y:S02]  /*16b0*/  SHF.R.S32.HI R8, RZ, 0x1f, R9 ;  /* 0x0000001fff087819 */ /* 0x000fe40000011409 */
[----:B-----5:R-:W-:Y:S02]  /*16c0*/  R2UR UR5, R4 ;  /* 0x00000000040572ca */ /* 0x020fe400000e0000 */
[----:B------:R-:W-:-:S02]  /*16d0*/  LEA.HI R6, R8, R9, RZ, 0x2 ;  /* 0x0000000908067211 */ /* 0x000fc400078f10ff */
[----:B------:R-:W-:Y:S01]  /*16e0*/  LOP3.LUT R4, R2, 0xfffffffe, RZ, 0xc0, !PT ;  /* 0xfffffffe02047812 */ /* 0x000fe200078ec0ff */
[----:B------:R-:W-:Y:S01]  /*16f0*/  IMAD.SHL.U32 R2, R10, 0x4, RZ ;  /* 0x000000040a027824 */ /* 0x000fe200078e00ff */
[--C-:B------:R-:W-:Y:S02]  /*1700*/  SHF.R.S32.HI R10, RZ, 0x2, R6.reuse ;  /* 0x00000002ff0a7819 */ /* 0x100fe40000011406 */
[----:B------:R-:W-:Y:S01]  /*1710*/  SHF.R.S32.HI R11, RZ, 0x1f, R6 ;  /* 0x0000001fff0b7819 */ /* 0x000fe20000011406 */
[----:B------:R-:W-:Y:S01]  /*1720*/  USHF.R.S32.HI UR4, URZ, 0x1f, UR6 ;  /* 0x0000001f3f047899 */ /* 0x000fe20008011406 */
[----:B------:R-:W-:Y:S02]  /*1730*/  SHF.R.S32.HI R3, RZ, 0x1f, R2 ;  /* 0x0000001fff037819 */ /* 0x000fe40000011402 */
[----:B------:R-:W-:-:S03]  /*1740*/  LEA.HI R11, R11, R10, RZ, 0x3 ;  /* 0x0000000a0b0b7211 */ /* 0x000fc600078f18ff */
[C---:B------:R-:W-:Y:S01]  /*1750*/  IMAD R12, R18.reuse, UR4, RZ ;  /* 0x00000004120c7c24 */ /* 0x040fe2000f8e02ff */
[----:B------:R-:W-:Y:S01]  /*1760*/  LOP3.LUT R11, R11, 0xfffffff8, RZ, 0xc0, !PT ;  /* 0xfffffff80b0b7812 */ /* 0x000fe200078ec0ff */
[----:B------:R-:W-:Y:S01]  /*1770*/  USHF.R.S32.HI UR4, URZ, 0x1f, UR5 ;  /* 0x0000001f3f047899 */ /* 0x000fe20008011405 */
[----:B------:R-:W-:Y:S02]  /*1780*/  IMAD.IADD R4, R7, 0x1, -R4 ;  /* 0x0000000107047824 */ /* 0x000fe400078e0a04 */
[----:B------:R-:W-:-:S04]  /*1790*/  IMAD.WIDE.U32 R2, R18, UR6, R2 ;  /* 0x0000000612027c25 */ /* 0x000fc8000f8e0002 */
[----:B------:R-:W-:Y:S02]  /*17a0*/  IMAD R7, R19, UR6, R12 ;  /* 0x0000000613077c24 */ /* 0x000fe4000f8e020c */
[----:B------:R-:W-:Y:S02]  /*17b0*/  IMAD.IADD R11, R10, 0x1, -R11 ;  /* 0x000000010a0b7824 */ /* 0x000fe400078e0a0b */
[C---:B---3--:R-:W-:Y:S02]  /*17c0*/  IMAD R10, R232.reuse, UR4, RZ ;  /* 0x00000004e80a7c24 */ /* 0x048fe4000f8e02ff */
[----:B------:R-:W-:Y:S02]  /*17d0*/  IMAD.IADD R3, R3, 0x1, R7 ;  /* 0x0000000103037824 */ /* 0x000fe400078e0207 */
[----:B------:R-:W-:Y:S02]  /*17e0*/  IMAD R7, R233, UR5, R10 ;  /* 0x00000005e9077c24 */ /* 0x000fe4000f8e020a */
[----:B------:R-:W-:Y:S01]  /*17f0*/  IMAD.WIDE.U32 R232, R232, UR5, R2 ;  /* 0x00000005e8e87c25 */ /* 0x000fe2000f8e0002 */
[----:B------:R-:W-:-:S03]  /*1800*/  R2UR UR4, R16 ;  /* 0x00000000100472ca */ /* 0x000fc600000e0000 */
[----:B------:R-:W-:Y:S02]  /*1810*/  IMAD.MOV.U32 R3, RZ, RZ, R5 ;  /* 0x000000ffff037224 */ /* 0x000fe400078e0005 */
[----:B------:R-:W-:Y:S01]  /*1820*/  IMAD.IADD R5, R233, 0x1, R7 ;  /* 0x00000001e9057824 */ /* 0x000fe200078e0207 */
[----:B------:R-:W-:-:S04]  /*1830*/  LOP3.LUT R6, R6, 0x7ffffffc, RZ, 0xc0, !PT ;  /* 0x7ffffffc06067812 */ /* 0x000fc800078ec0ff */
[----:B------:R1:W-:Y:S01]  /*1840*/  STL [R1+0x4], R5 ;  /* 0x0000040501007387 */ /* 0x0003e20000100800 */
[----:B------:R-:W-:Y:S01]  /*1850*/  IMAD.IADD R6, R9, 0x1, -R6 ;  /* 0x0000000109067824 */ /* 0x000fe200078e0a06 */
[----:B------:R-:W-:Y:S01]  /*1860*/  LEA.HI R8, R8, R9, RZ, 0x5 ;  /* 0x0000000908087211 */ /* 0x000fe200078f28ff */
[----:B------:R-:W-:Y:S02]  /*1870*/  UIMAD UR4, UR4, -0x50, UR10 ;  /* 0xffffffb0040478a4 */ /* 0x000fe4000f8e020a */
[----:B------:R-:W-:Y:S01]  /*1880*/  IMAD R6, R15, 0x4, R6 ;  /* 0x000000040f067824 */ /* 0x000fe200078e0206 */
[----:B------:R-:W-:Y:S01]  /*1890*/  SHF.R.S32.HI R8, RZ, 0x5, R8 ;  /* 0x00000005ff087819 */ /* 0x000fe20000011408 */
[----:B------:R-:W-:Y:S02]  /*18a0*/  UIADD3 UR5, UR4, 0x1, -UR9 ;  /* 0x0000000104057890 */ /* 0x000fe4000fffe809 */
[----:B------:R-:W-:Y:S02]  /*18b0*/  IMAD.SHL.U32 R229, R6, 0x2, RZ ;  /* 0x0000000206e57824 */ /* 0x000fe400078e00ff */
[----:B------:R-:W-:-:S02]  /*18c0*/  IMAD R19, R8, 0x10, R11 ;  /* 0x0000001008137824 */ /* 0x000fc400078e020b */
[----:B------:R-:W-:Y:S01]  /*18d0*/  IMAD.MOV.U32 R2, RZ, RZ, RZ ;  /* 0x000000ffff027224 */ /* 0x000fe200078e00ff */
[C---:B------:R-:W-:Y:S01]  /*18e0*/  IADD3 R230, -R229.reuse, UR4, RZ ;  /* 0x00000004e5e67c10 */ /* 0x040fe2000fffe1ff */
[----:B------:R-:W-:Y:S01]  /*18f0*/  IMAD.MOV.U32 R18, RZ, RZ, RZ ;  /* 0x000000ffff127224 */ /* 0x000fe200078e00ff */
[----:B-1----:R-:W-:-:S07]  /*1900*/  IADD3 R229, -R229, UR5, RZ ;  /* 0x00000005e5e57c10 */ /* 0x002fce000fffe1ff */
.L_x_814:
[----:B------:R-:W-:-:S13]  /*1910*/  ISETP.NE.AND P0, PT, R231, 0x3, PT ;  /* 0x00000003e700780c */ /* 0x000fda0003f05270 */
[----:B------:R-:W-:Y:S05]  /*1920*/  @!P0 BRA `(.L_x_804) ;  /* 0x0000000000048947 */ /* 0x000fea0003800000 */
[----:B------:R-:W-:Y:S01]  /*1930*/  BPT.TRAP 0x1 ;  /* 0x000000040000795c */ /* 0x000fe20000300000 */
.L_x_804:
[----:B------:R-:W-:Y:S01]  /*1940*/  IMAD R16, R2, 0x8, R17 ;  /* 0x0000000802107824 */ /* 0x000fe200078e0211 */
[----:B------:R-:W-:-:S04]  /*1950*/  SHF.L.U32 R9, R228, 0x1f, RZ ;  /* 0x0000001fe4097819 */ /* 0x000fc800000006ff */
[----:B------:R1:W2:Y:S01]  /*1960*/  SYNCS.PHASECHK.TRANS64.TRYWAIT P1, [R16+URZ+0x31810], R9 ;  /* 0x03181009100075a7 */ /* 0x0002a2000802017f */
[----:B------:R-:W-:Y:S05]  /*1970*/  @!P0 BRA `(.L_x_805) ;  /* 0x0000000000048947 */ /* 0x000fea0003800000 */
[----:B------:R-:W-:Y:S01]  /*1980*/  BPT.TRAP 0x1 ;  /* 0x000000040000795c */ /* 0x000fe20000300000 */
.L_x_805:
        /* <DEDUP_REMOVED lines=11> */
.L_x_806:
[----:B------:R-:W-:Y:S01]  /*1a40*/  IMAD R7, R2, 0x800, R11 ;  /* 0x0000080002077824 */ /* 0x000fe200078e020b */
[C---:B------:R-:W-:Y:S01]  /*1a50*/  R2UR UR6, R6.reuse ;  /* 0x00000000060672ca */ /* 0x040fe200000e0000 */
[C---:B------:R-:W-:Y:S01]  /*1a60*/  VIADD R8, R6.reuse, 0x80 ;  /* 0x0000008006087836 */ /* 0x040fe20000000000 */
[----:B------:R-:W-:Y:S01]  /*1a70*/  WARPGROUP.ARRIVE ;  /* 0x00000000000079c5 */ /* 0x000fe20000000000 */
[----:B-12---:R-:W-:Y:S01]  /*1a80*/  VIADD R9, R6, 0x100 ;  /* 0x0000010006097836 */ /* 0x006fe20000000000 */
        /* <DEDUP_REMOVED lines=414> */
[----:B------:R-:W-:-:S04]  /*3470*/  IMAD R6, R2, 0x40, R19 ;  /* 0x0000004002067824 */ /* 0x000fc800078e0213 */
[----:B------:R-:W-:-:S05]  /*3480*/  IMAD R8, R6, 0x4, R17 ;  /* 0x0000000406087824 */ /* 0x000fca00078e0211 */
        /* <DEDUP_REMOVED lines=15> */
[----:B-1----:R-:W-:Y:S05]  /*3580*/  @!P0 BRA `(.L_x_808) ;  /* 0x0000000000048947 */ /* 0x002fea0003800000 */
[----:B------:R-:W-:Y:S01]  /*3590*/  BPT.TRAP 0x1 ;  /* 0x000000040000795c */ /* 0x000fe20000300000 */
.L_x_808:
[----:B------:R-:W-:-:S04]  /*35a0*/  SHF.L.U32 R10, R18, 0x1f, RZ ;  /* 0x0000001f120a7819 */ /* 0x000fc800000006ff */
[----:B------:R1:W4:Y:S01]  /*35b0*/  SYNCS.PHASECHK.TRANS64.TRYWAIT P1, [R17+URZ+0x31830], R10 ;  /* 0x0318300a110075a7 */ /* 0x000322000802017f */
[----:B------:R-:W-:Y:S05]  /*35c0*/  @!P0 BRA `(.L_x_809) ;  /* 0x0000000000048947 */ /* 0x000fea0003800000 */
[----:B------:R-:W-:Y:S01]  /*35d0*/  BPT.TRAP 0x1 ;  /* 0x000000040000795c */ /* 0x000fe20000300000 */
.L_x_809:
        /* <DEDUP_REMOVED lines=11> */
.L_x_810:
[C---:B-1--4-:R-:W-:Y:S01]  /*3690*/  VIADD R10, R8.reuse, 0x80 ;  /* 0x00000080080a7836 */ /* 0x052fe20000000000 */
[----:B------:R-:W-:Y:S01]  /*36a0*/  R2UR UR4, R9 ;  /* 0x00000000090472ca */ /* 0x000fe200000e0000 */
[C---:B------:R-:W-:Y:S01]  /*36b0*/  VIADD R11, R8.reuse, 0x100 ;  /* 0x00000100080b7836 */ /* 0x040fe20000000000 */
        /* <DEDUP_REMOVED lines=11> */
[C---:B------:R-:W-:Y:S01]  /*3770*/  VIADD R11, R8.reuse, 0x82 ;  /* 0x00000082080b7836 */ /* 0x040fe20000000000 */
[----:B------:R1:W-:Y:S01]  /*3780*/  STL [R1+0x18], R16 ;  /* 0x0000181001007387 */ /* 0x0003e20000100800 */
[----:B------:R-:W-:Y:S01]  /*3790*/  HGMMA.64x8x16.F32 R44, gdesc[UR4], RZ, !UPT ;  /* 0x00000000042c79f0 */ /* 0x000fe2000c7008ff */
[----:B------:R-:W-:Y:S01]  /*37a0*/  UMOV UR7, 0x40000000 ;  /* 0x4000000000077882 */ /* 0x000fe20000000000 */
[----:B------:R-:W-:Y:S01]  /*37b0*/  UMOV UR6, UR8 ;  /* 0x0000000800067c82 */ /* 0x000fe20008000000 */
[----:B------:R-:W-:Y:S01]  /*37c0*/  R2UR UR8, R11 ;  /* 0x000000000b0872ca */ /* 0x000fe200000e0000 */
[----:B------:R-:W-:Y:S01]  /*37d0*/  HGMMA.64x8x16.F32 R48, gdesc[UR4], RZ, !UPT ;  /* 0x00000000043079f0 */ /* 0x000fe2000c7008ff */
[----:B------:R-:W-:Y:S01]  /*37e0*/  UMOV UR6, UR9 ;  /* 0x0000000900067c82 */ /* 0x000fe20008000000 */
[----:B------:R-:W-:Y:S01]  /*37f0*/  UMOV UR7, 0x40000000 ;  /* 0x4000000000077882 */ /* 0x000fe20000000000 */
[----:B------:R-:W-:Y:S01]  /*3800*/  VIADD R11, R8, 0x182 ;  /* 0x00000182080b7836 */ /* 0x000fe20000000000 */
[----:B------:R-:W-:Y:S01]  /*3810*/  HGMMA.64x8x16.F32 R52, gdesc[UR4], RZ, !UPT ;  /* 0x00000000043479f0 */ /* 0x000fe2000c7008ff */
[----:B------:R-:W-:Y:S01]  /*3820*/  UMOV UR6, UR10 ;  /* 0x0000000a00067c82 */ /* 0x000fe20008000000 */
[----:B------:R-:W-:-:S02]  /*3830*/  UMOV UR7, 0x40000000 ;  /* 0x4000000000077882 */ /* 0x000fc40000000000 */
[----:B------:R-:W-:Y:S01]  /*3840*/  HGMMA.64x8x16.F32 R216, gdesc[UR4], RZ, !UPT ;  /* 0x0000000004d879f0 */ /* 0x000fe2000c7008ff */
[----:B------:R-:W-:Y:S01]  /*3850*/  UMOV UR6, UR11 ;  /* 0x0000000b00067c82 */ /* 0x000fe20008000000 */
[----:B------:R-:W-:Y:S01]  /*3860*/  UMOV UR7, 0x40000000 ;  /* 0x4000000000077882 */ /* 0x000fe20000000000 */
[----:B------:R-:W-:Y:S01]  /*3870*/  R2UR UR10, R11 ;  /* 0x000000000b0a72ca */ /* 0x000fe200000e0000 */
[----:B------:R-:W-:Y:S01]  /*3880*/  HGMMA.64x8x16.F32 R220, gdesc[UR4], RZ, !UPT ;  /* 0x0000000004dc79f0 */ /* 0x000fe2000c7008ff */
[----:B------:R-:W-:Y:S01]  /*3890*/  R2UR UR6, R10 ;  /* 0x000000000a0672ca */ /* 0x000fe200000e0000 */
[----:B------:R-:W-:Y:S01]  /*38a0*/  VIADD R10, R9, 0x2 ;  /* 0x00000002090a7836 */ /* 0x000fe20000000000 */
        /* <DEDUP_REMOVED lines=8> */
[C---:B------:R-:W-:Y:S01]  /*3930*/  VIADD R10, R8.reuse, 0x4 ;  /* 0x00000004080a7836 */ /* 0x040fe20000000000 */
[----:B------:R-:W-:Y:S01]  /*3940*/  HGMMA.64x8x16.F32 R44, gdesc[UR4], R44 ;  /* 0x00000000042c79f0 */ /* 0x000fe2000870082c */
        /* <DEDUP_REMOVED lines=9> */
[----:B------:R-:W-:-:S02]  /*39e0*/  UMOV UR7, 0x40000000 ;  /* 0x4000000000077882 */ /* 0x000fc40000000000 */
[----:B------:R-:W-:Y:S01]  /*39f0*/  HGMMA.64x8x16.F32 R216, gdesc[UR4], R216 ;  /* 0x0000000004d879f0 */ /* 0x000fe200087008d8 */
[----:B------:R-:W-:Y:S01]  /*3a00*/  UMOV UR6, UR11 ;  /* 0x0000000b00067c82 */ /* 0x000fe20008000000 */
[----:B------:R-:W-:Y:S01]  /*3a10*/  UMOV UR7, 0x40000000 ;  /* 0x4000000000077882 */ /* 0x000fe20000000000 */
[----:B------:R-:W-:Y:S01]  /*3a20*/  R2UR UR10, R11 ;  /* 0x000000000b0a72ca */ /* 0x000fe200000e0000 */
[----:B------:R-:W-:Y:S01]  /*3a30*/  HGMMA.64x8x16.F32 R220, gdesc[UR4], R220 ;  /* 0x0000000004dc79f0 */ /* 0x000fe200087008dc */
        /* <DEDUP_REMOVED lines=334> */
[----:B------:R-:W-:Y:S01]  /*4f20*/  VIADD R10, R8, 0x786 ;  /* 0x00000786080a7836 */ /* 0x000fe20000000000 */
        /* <DEDUP_REMOVED lines=39> */
[----:B------:R-:W-:Y:S02]  /*51a0*/  ULDC UR4, c[0x0][0x744] ;  /* 0x0001d10000047ab9 */ /* 0x000fe40000000800 */
[----:B------:R-:W-:-:S02]  /*51b0*/  WARPGROUP.DEPBAR.LE gsb0, 0x1 ;  /* 0x00008000000079c5 */ /* 0x000fc40000010100 */
[----:B------:R-:W-:Y:S01]  /*51c0*/  FMUL.FTZ R237, R24, UR8 ;  /* 0x0000000818ed7c20 */ /* 0x000fe20008410000 */
[----:B------:R-:W-:Y:S01]  /*51d0*/  FMUL.FTZ R8, R25, UR8 ;  /* 0x0000000819087c20 */ /* 0x000fe20008410000 */
[----:B------:R-:W-:Y:S01]  /*51e0*/  FMUL.FTZ R10, R28, UR8 ;  /* 0x000000081c0a7c20 */ /* 0x000fe20008410000 */
[----:B------:R-:W-:Y:S01]  /*51f0*/  FMUL.FTZ R11, R29, UR8 ;  /* 0x000000081d0b7c20 */ /* 0x000fe20008410000 */
[----:B------:R-:W-:Y:S01]  /*5200*/  FMUL.FTZ R26, R26, UR8 ;  /* 0x000000081a1a7c20 */ /* 0x000fe20008410000 */
[----:B------:R-:W-:Y:S01]  /*5210*/  FMUL.FTZ R14, R32, UR8 ;  /* 0x00000008200e7c20 */ /* 0x000fe20008410000 */
[----:B------:R-:W4:Y:S01]  /*5220*/  MUFU.TANH R237, R237 ;  /* 0x000000ed00ed7308 */ /* 0x000f220000002400 */
[----:B------:R-:W-:Y:S01]  /*5230*/  FMUL.FTZ R15, R33, UR8 ;  /* 0x00000008210f7c20 */ /* 0x000fe20008410000 */
[----:B------:R-:W-:Y:S01]  /*5240*/  FMUL.FTZ R22, R36, UR8 ;  /* 0x0000000824167c20 */ /* 0x000fe20008410000 */
[----:B------:R-:W-:Y:S01]  /*5250*/  FMUL.FTZ R23, R37, UR8 ;  /* 0x0000000825177c20 */ /* 0x000fe20008410000 */
[----:B------:R-:W-:Y:S01]  /*5260*/  FMUL.FTZ R9, R27, UR8 ;  /* 0x000000081b097c20 */ /* 0x000fe20008410000 */
[----:B------:R-:W-:Y:S01]  /*5270*/  FMUL.FTZ R12, R30, UR8 ;  /* 0x000000081e0c7c20 */ /* 0x000fe20008410000 */
[----:B------:R-:W-:Y:S01]  /*5280*/  FMUL.FTZ R13, R31, UR8 ;  /* 0x000000081f0d7c20 */ /* 0x000fe20008410000 */
[----:B------:R-:W-:Y:S01]  /*5290*/  FMUL.FTZ R24, R40, UR8 ;  /* 0x0000000828187c20 */ /* 0x000fe20008410000 */
[----:B------:R-:W2:Y:S01]  /*52a0*/  MUFU.TANH R8, R8 ;  /* 0x0000000800087308 */ /* 0x000ea20000002400 */
[----:B------:R-:W-:Y:S01]  /*52b0*/  FMUL.FTZ R21, R35, UR8 ;  /* 0x0000000823157c20 */ /* 0x000fe20008410000 */
[----:B------:R-:W-:Y:S01]  /*52c0*/  FMUL.FTZ R27, R39, UR8 ;  /* 0x00000008271b7c20 */ /* 0x000fe20008410000 */
[----:B------:R-:W-:Y:S01]  /*52d0*/  FMUL.FTZ R20, R34, UR8 ;  /* 0x0000000822147c20 */ /* 0x000fe20008410000 */
[----:B------:R-:W-:-:S04]  /*52e0*/  FMUL.FTZ R28, R42, UR8 ;  /* 0x000000082a1c7c20 */ /* 0x000fc80008410000 */
[----:B------:R-:W3:Y:S08]  /*52f0*/  MUFU.TANH R10, R10 ;  /* 0x0000000a000a7308 */ /* 0x000ef00000002400 */
[----:B------:R-:W3:Y:S08]  /*5300*/  MUFU.TANH R11, R11 ;  /* 0x0000000b000b7308 */ /* 0x000ef00000002400 */
[----:B-1----:R1:W-:Y:S08]  /*5310*/  MUFU.TANH R16, R26 ;  /* 0x0000001a00107308 */ /* 0x0023f00000002400 */
[----:B------:R-:W3:Y:S01]  /*5320*/  MUFU.TANH R14, R14 ;  /* 0x0000000e000e7308 */ /* 0x000ee20000002400 */
[----:B-1----:R-:W-:-:S05]  /*5330*/  IMAD R26, R3, 0x40, R19 ;  /* 0x00000040031a7824 */ /* 0x002fca00078e0213 */
[----:B------:R-:W-:Y:S02]  /*5340*/  VIADDMNMX R25, R26, R229, R230, PT ;  /* 0x000000e51a197246 */ /* 0x000fe400038001e6 */
[----:B------:R-:W1:Y:S01]  /*5350*/  MUFU.TANH R15, R15 ;  /* 0x0000000f000f7308 */ /* 0x000e620000002400 */
[----:B------:R-:W-:Y:S01]  /*5360*/  IADD3 R31, R229, 0x8, R26 ;  /* 0x00000008e51f7810 */ /* 0x000fe20007ffe01a */
[----:B------:R-:W-:Y:S01]  /*5370*/  FMUL.FTZ R26, R38, UR8 ;  /* 0x00000008261a7c20 */ /* 0x000fe20008410000 */
[C---:B------:R-:W-:Y:S02]  /*5380*/  ISETP.GT.AND P6, PT, R25.reuse, RZ, PT ;  /* 0x000000ff1900720c */ /* 0x040fe40003fc4270 */
[C---:B------:R-:W-:Y:S02]  /*5390*/  ISETP.GT.AND P1, PT, R25.reuse, 0x1, PT ;  /* 0x000000011900780c */ /* 0x040fe40003f24270 */
[C---:B------:R-:W-:Y:S01]  /*53a0*/  ISETP.GT.AND P2, PT, R25.reuse, 0x10, PT ;  /* 0x000000101900780c */ /* 0x040fe20003f44270 */
[----:B------:R-:W1:Y:S01]  /*53b0*/  MUFU.TANH R22, R22 ;  /* 0x0000001600167308 */ /* 0x000e620000002400 */
[----:B------:R-:W-:-:S02]  /*53c0*/  ISETP.GT.AND P3, PT, R25, 0x11, PT ;  /* 0x000000111900780c */ /* 0x000fc40003f64270 */
[----:B----4-:R-:W-:Y:S02]  /*53d0*/  FSEL R235, R237, -INF , P6 ;  /* 0xff800000edeb7808 */ /* 0x010fe40003000000 */
[C---:B--2---:R-:W-:Y:S01]  /*53e0*/  FSEL R227, R8.reuse, -INF , P1 ;  /* 0xff80000008e37808 */ /* 0x044fe20000800000 */
[----:B------:R-:W-:Y:S01]  /*53f0*/  FFMA.FTZ R8, -R8, R8, 1 ;  /* 0x3f80000008087423 */ /* 0x000fe20000010108 */
[----:B---3--:R-:W-:Y:S01]  /*5400*/  FSEL R226, R10, -INF , P2 ;  /* 0xff8000000ae27808 */ /* 0x008fe20001000000 */
[----:B------:R-:W2:Y:S01]  /*5410*/  MUFU.TANH R23, R23 ;  /* 0x0000001700177308 */ /* 0x000ea20000002400 */
[----:B------:R-:W-:Y:S01]  /*5420*/  FSEL R225, R11, -INF , P3 ;  /* 0xff8000000be17808 */ /* 0x000fe20001800000 */
[--C-:B------:R-:W-:Y:S01]  /*5430*/  FFMA.FTZ R235, R235, UR4, -R7.reuse ;  /* 0x00000004ebeb7c23 */ /* 0x100fe20008010807 */
[----:B------:R-:W-:Y:S01]  /*5440*/  ISETP.GT.AND P4, PT, R25, 0x20, PT ;  /* 0x000000201900780c */ /* 0x000fe20003f84270 */
[--C-:B------:R-:W-:Y:S01]  /*5450*/  FFMA.FTZ R227, R227, UR4, -R7.reuse ;  /* 0x00000004e3e37c23 */ /* 0x100fe20008010807 */
[C---:B------:R-:W-:Y:S01]  /*5460*/  ISETP.GT.AND P5, PT, R25.reuse, 0x21, PT ;  /* 0x000000211900780c */ /* 0x040fe20003fa4270 */
[--C-:B------:R-:W-:Y:S01]  /*5470*/  FFMA.FTZ R226, R226, UR4, -R7.reuse ;  /* 0x00000004e2e27c23 */ /* 0x100fe20008010807 */
[C---:B------:R-:W-:Y:S01]  /*5480*/  ISETP.GT.AND P6, PT, R25.reuse, 0x30, PT ;  /* 0x000000301900780c */ /* 0x040fe20003fc4270 */
[----:B------:R-:W3:Y:S01]  /*5490*/  MUFU.TANH R9, R9 ;  /* 0x0000000900097308 */ /* 0x000ee20000002400 */
[----:B------:R-:W-:Y:S01]  /*54a0*/  ISETP.GT.AND P1, PT, R25, 0x31, PT ;  /* 0x000000311900780c */ /* 0x000fe20003f24270 */
[--C-:B------:R-:W-:Y:S01]  /*54b0*/  FFMA.FTZ R225, R225, UR4, -R7.reuse ;  /* 0x00000004e1e17c23 */ /* 0x100fe20008010807 */
[C---:B------:R-:W-:Y:S01]  /*54c0*/  ISETP.GT.AND P2, PT, R25.reuse, 0x40, PT ;  /* 0x000000401900780c */ /* 0x040fe20003f44270 */
[----:B------:R-:W-:Y:S01]  /*54d0*/  FFMA.FTZ R10, -R10, R10, 1 ;  /* 0x3f8000000a0a7423 */ /* 0x000fe2000001010a */
[----:B------:R-:W-:Y:S01]  /*54e0*/  ISETP.GT.AND P3, PT, R25, 0x41, PT ;  /* 0x000000411900780c */ /* 0x000fe20003f64270 */
[----:B------:R-:W-:Y:S01]  /*54f0*/  FMUL.FTZ R25, R41, UR8 ;  /* 0x0000000829197c20 */ /* 0x000fe20008410000 */
[----:B------:R-:W-:Y:S01]  /*5500*/  VIMNMX R31, R230, R31, PT ;  /* 0x0000001fe61f7248 */ /* 0x000fe20003fe0100 */
[----:B------:R-:W4:Y:S01]  /*5510*/  MUFU.TANH R12, R12 ;  /* 0x0000000c000c7308 */ /* 0x000f220000002400 */
[C---:B------:R-:W-:Y:S01]  /*5520*/  FSEL R35, R14.reuse, -INF , P4 ;  /* 0xff8000000e237808 */ /* 0x040fe20002000000 */
[----:B------:R-:W-:Y:S01]  /*5530*/  FFMA.FTZ R14, -R14, R14, 1 ;  /* 0x3f8000000e0e7423 */ /* 0x000fe2000001010e */
[----:B-1----:R-:W-:Y:S01]  /*5540*/  FSEL R39, R15, -INF , P5 ;  /* 0xff8000000f277808 */ /* 0x002fe20002800000 */
[----:B------:R-:W-:Y:S01]  /*5550*/  FFMA.FTZ R11, -R11, R11, 1 ;  /* 0x3f8000000b0b7423 */ /* 0x000fe2000001010b */
[----:B------:R-:W-:Y:S01]  /*5560*/  FSEL R30, R22, -INF , P6 ;  /* 0xff800000161e7808 */ /* 0x000fe20003000000 */
[--C-:B------:R-:W-:Y:S01]  /*5570*/  FFMA.FTZ R42, R35, UR4, -R7.reuse ;  /* 0x00000004232a7c23 */ /* 0x100fe20008010807 */
[----:B--2---:R-:W-:Y:S01]  /*5580*/  FSEL R29, R23, -INF , P1 ;  /* 0xff800000171d7808 */ /* 0x004fe20000800000 */
[----:B------:R-:W1:Y:S01]  /*5590*/  MUFU.TANH R13, R13 ;  /* 0x0000000d000d7308 */ /* 0x000e620000002400 */
[----:B------:R-:W-:Y:S01]  /*55a0*/  ISETP.GT.AND P4, PT, R31, RZ, PT ;  /* 0x000000ff1f00720c */ /* 0x000fe20003f84270 */
[--C-:B------:R-:W-:Y:S01]  /*55b0*/  FFMA.FTZ R39, R39, UR4, -R7.reuse ;  /* 0x0000000427277c23 */ /* 0x100fe20008010807 */
[C---:B------:R-:W-:Y:S01]  /*55c0*/  ISETP.GT.AND P5, PT, R31.reuse, 0x1, PT ;  /* 0x000000011f00780c */ /* 0x040fe20003fa4270 */
[--C-:B------:R-:W-:Y:S01]  /*55d0*/  FFMA.FTZ R30, R30, UR4, -R7.reuse ;  /* 0x000000041e1e7c23 */ /* 0x100fe20008010807 */
[----:B------:R-:W-:Y:S01]  /*55e0*/  ISETP.GT.AND P6, PT, R31, 0x10, PT ;  /* 0x000000101f00780c */ /* 0x000fe20003fc4270 */
[----:B------:R-:W-:Y:S01]  /*55f0*/  FFMA.FTZ R29, R29, UR4, -R7 ;  /* 0x000000041d1d7c23 */ /* 0x000fe20008010807 */
[----:B------:R-:W-:Y:S01]  /*5600*/  ISETP.GT.AND P1, PT, R31, 0x11, PT ;  /* 0x000000111f00780c */ /* 0x000fe20003f24270 */
[----:B------:R-:W2:Y:S01]  /*5610*/  MUFU.TANH R24, R24 ;  /* 0x0000001800187308 */ /* 0x000ea20000002400 */
[----:B------:R-:W-:Y:S01]  /*5620*/  FSEL R33, R16, -INF , P4 ;  /* 0xff80000010217808 */ /* 0x000fe20002000000 */
[----:B------:R-:W-:Y:S01]  /*5630*/  FFMA.FTZ R22, -R22, R22, 1 ;  /* 0x3f80000016167423 */ /* 0x000fe20000010116 */
[----:B---3--:R-:W-:-:S02]  /*5640*/  FSEL R234, R9, -INF , P5 ;  /* 0xff80000009ea7808 */ /* 0x008fc40002800000 */
[----:B----4-:R-:W-:Y:S02]  /*5650*/  FSEL R37, R12, -INF , P6 ;  /* 0xff8000000c257808 */ /* 0x010fe40003000000 */
[----:B------:R-:W-:Y:S01]  /*5660*/  ISETP.GT.AND P4, PT, R31, 0x30, PT ;  /* 0x000000301f00780c */ /* 0x000fe20003f84270 */
[----:B------:R-:W3:Y:S01]  /*5670*/  MUFU.TANH R25, R25 ;  /* 0x0000001900197308 */ /* 0x000ee20000002400 */
[----:B-1----:R-:W-:Y:S01]  /*5680*/  FSEL R34, R13, -INF , P1 ;  /* 0xff8000000d227808 */ /* 0x002fe20000800000 */
[--C-:B------:R-:W-:Y:S01]  /*5690*/  FFMA.FTZ R234, R234, UR4, -R6.reuse ;  /* 0x00000004eaea7c23 */ /* 0x100fe20008010806 */
[----:B------:R-:W-:Y:S01]  /*56a0*/  ISETP.GT.AND P5, PT, R31, 0x31, PT ;  /* 0x000000311f00780c */ /* 0x000fe20003fa4270 */
[--C-:B------:R-:W-:Y:S01]  /*56b0*/  FFMA.FTZ R37, R37, UR4, -R6.reuse ;  /* 0x0000000425257c23 */ /* 0x100fe20008010806 */
[C---:B------:R-:W-:Y:S01]  /*56c0*/  ISETP.GT.AND P6, PT, R31.reuse, 0x40, PT ;  /* 0x000000401f00780c */ /* 0x040fe20003fc4270 */
[----:B------:R-:W-:Y:S01]  /*56d0*/  FFMA.FTZ R34, R34, UR4, -R6 ;  /* 0x0000000422227c23 */ /* 0x000fe20008010806 */
[C---:B------:R-:W-:Y:S01]  /*56e0*/  ISETP.GT.AND P1, PT, R31.reuse, 0x41, PT ;  /* 0x000000411f00780c */ /* 0x040fe20003f24270 */
[----:B------:R-:W1:Y:S01]  /*56f0*/  MUFU.TANH R20, R20 ;  /* 0x0000001400147308 */ /* 0x000e620000002400 */
[C---:B--2---:R-:W-:Y:S01]  /*5700*/  FSEL R32, R24.reuse, -INF , P2 ;  /* 0xff80000018207808 */ /* 0x044fe20001000000 */
[----:B------:R-:W-:Y:S01]  /*5710*/  FFMA.FTZ R24, -R24, R24, 1 ;  /* 0x3f80000018187423 */ /* 0x000fe20000010118 */
[----:B------:R-:W-:-:S03]  /*5720*/  ISETP.GT.AND P2, PT, R31, 0x20, PT ;  /* 0x000000201f00780c */ /* 0x000fc60003f44270 */
[--C-:B------:R-:W-:Y:S02]  /*5730*/  FFMA.FTZ R32, R32, UR4, -R7.reuse ;  /* 0x0000000420207c23 */ /* 0x100fe40008010807 */
[----:B------:R-:W2:Y:S01]  /*5740*/  MUFU.TANH R21, R21 ;  /* 0x0000001500157308 */ /* 0x000ea20000002400 */
[----:B---3--:R-:W-:Y:S02]  /*5750*/  FSEL R36, R25, -INF , P3 ;  /* 0xff80000019247808 */ /* 0x008fe40001800000 */
[----:B------:R-:W-:Y:S01]  /*5760*/  ISETP.GT.AND P3, PT, R31, 0x21, PT ;  /* 0x000000211f00780c */ /* 0x000fe20003f64270 */
[----:B------:R-:W-:Y:S02]  /*5770*/  FMUL.FTZ R31, R43, UR8 ;  /* 0x000000082b1f7c20 */ /* 0x000fe40008410000 */
[----:B------:R-:W-:Y:S01]  /*5780*/  FFMA.FTZ R36, R36, UR4, -R7 ;  /* 0x0000000424247c23 */ /* 0x000fe20008010807 */
[----:B------:R-:W-:Y:S01]  /*5790*/  FFMA.FTZ R7, R33, UR4, -R6 ;  /* 0x0000000421077c23 */ /* 0x000fe20008010806 */
[----:B------:R-:W3:Y:S01]  /*57a0*/  MUFU.TANH R26, R26 ;  /* 0x0000001a001a7308 */ /* 0x000ee20000002400 */
[----:B-1----:R-:W-:-:S05]  /*57b0*/  FSEL R41, R20, -INF , P2 ;  /* 0xff80000014297808 */ /* 0x002fca0001000000 */
[----:B------:R-:W-:Y:S02]  /*57c0*/  FFMA.FTZ R41, R41, UR4, -R6 ;  /* 0x0000000429297c23 */ /* 0x000fe40008010806 */
[----:B------:R-:W1:Y:S01]  /*57d0*/  MUFU.TANH R27, R27 ;  /* 0x0000001b001b7308 */ /* 0x000e620000002400 */
[----:B--2---:R-:W-:-:S05]  /*57e0*/  FSEL R33, R21, -INF , P3 ;  /* 0xff80000015217808 */ /* 0x004fca0001800000 */
[----:B------:R-:W-:Y:S02]  /*57f0*/  FFMA.FTZ R33, R33, UR4, -R6 ;  /* 0x0000000421217c23 */ /* 0x000fe40008010806 */
[----:B------:R-:W2:Y:S01]  /*5800*/  MUFU.TANH R28, R28 ;  /* 0x0000001c001c7308 */ /* 0x000ea20000002400 */
[----:B---3--:R-:W-:-:S05]  /*5810*/  FSEL R35, R26, -INF , P4 ;  /* 0xff8000001a237808 */ /* 0x008fca0002000000 */
[----:B------:R-:W-:Y:S02]  /*5820*/  FFMA.FTZ R35, R35, UR4, -R6 ;  /* 0x0000000423237c23 */ /* 0x000fe40008010806 */
[----:B------:R-:W3:Y:S01]  /*5830*/  MUFU.TANH R31, R31 ;  /* 0x0000001f001f7308 */ /* 0x000ee20000002400 */
[----:B-1----:R-:W-:-:S05]  /*5840*/  FSEL R40, R27, -INF , P5 ;  /* 0xff8000001b287808 */ /* 0x002fca0002800000 */
[----:B------:R-:W-:Y:S02]  /*5850*/  FFMA.FTZ R40, R40, UR4, -R6 ;  /* 0x0000000428287c23 */ /* 0x000fe40008010806 */
[----:B------:R-:W-:Y:S01]  /*5860*/  MUFU.EX2 R235, R235 ;  /* 0x000000eb00eb7308 */ /* 0x000fe20000000800 */
[----:B--2---:R-:W-:-:S05]  /*5870*/  FSEL R38, R28, -INF , P6 ;  /* 0xff8000001c267808 */ /* 0x004fca0003000000 */
[----:B------:R-:W-:Y:S02]  /*5880*/  FFMA.FTZ R38, R38, UR4, -R6 ;  /* 0x0000000426267c23 */ /* 0x000fe40008010806 */
[----:B------:R-:W-:Y:S01]  /*5890*/  MUFU.EX2 R227, R227 ;  /* 0x000000e300e37308 */ /* 0x000fe20000000800 */
[----:B---3--:R-:W-:-:S05]  /*58a0*/  FSEL R224, R31, -INF , P1 ;  /* 0xff8000001fe07808 */ /* 0x008fca0000800000 */
[----:B------:R-:W-:Y:S01]  /*58b0*/  FFMA.FTZ R224, R224, UR4, -R6 ;  /* 0x00000004e0e07c23 */ /* 0x000fe20008010806 */
[----:B------:R-:W-:Y:S01]  /*58c0*/  IMAD R6, R19, 0x4, R17 ;  /* 0x0000000413067824 */ /* 0x000fe200078e0211 */
[----:B------:R-:W-:Y:S04]  /*58d0*/  MUFU.EX2 R234, R234 ;  /* 0x000000ea00ea7308 */ /* 0x000fe80000000800 */
[----:B------:R-:W1:Y:S04]  /*58e0*/  LDS R43, [R6+0x2c300] ;  /* 0x02c30000062b7984 */ /* 0x000e680000000800 */
[----:B------:R2:W3:Y:S01]  /*58f0*/  LDS R236, [R6+0x2c320] ;  /* 0x02c3200006ec7984 */ /* 0x0004e20000000800 */
[----:B------:R-:W-:-:S02]  /*5900*/  WARPGROUP.DEPBAR.LE gsb0, 0x0 ;  /* 0x00008000000079c5 */ /* 0x000fc40000010000 */
[----:B------:R-:W-:Y:S01]  /*5910*/  MUFU.EX2 R226, R226 ;  /* 0x000000e200e27308 */ /* 0x000fe20000000800 */
[----:B--2---:R-:W-:-:S07]  /*5920*/  FFMA.FTZ R6, -R237, R237, 1 ;  /* 0x3f800000ed067423 */ /* 0x004fce00000101ed */
[----:B------:R-:W2:Y:S08]  /*5930*/  MUFU.EX2 R237, R7 ;  /* 0x0000000700ed7308 */ /* 0x000eb00000000800 */
[----:B------:R-:W-:Y:S08]  /*5940*/  MUFU.EX2 R42, R42 ;  /* 0x0000002a002a7308 */ /* 0x000ff00000000800 */
[----:B------:R-:W-:Y:S01]  /*5950*/  MUFU.EX2 R30, R30 ;  /* 0x0000001e001e7308 */ /* 0x000fe20000000800 */
[----:B--2---:R-:W-:-:S07]  /*5960*/  F2FP.F16.F32.PACK_AB R7, R234, R237 ;  /* 0x000000edea07723e */ /* 0x004fce00000000ff */
[----:B------:R-:W2:Y:S01]  /*5970*/  MUFU.EX2 R36, R36 ;  /* 0x0000002400247308 */ /* 0x000ea20000000800 */
[--C-:B-1----:R-:W-:Y:S01]  /*5980*/  FADD.FTZ R44, R44, -R43.reuse ;  /* 0x8000002b2c2c7221 */ /* 0x102fe20000010000 */
[--C-:B------:R-:W-:Y:S01]  /*5990*/  FADD.FTZ R45, R45, -R43.reuse ;  /* 0x8000002b2d2d7221 */ /* 0x100fe20000010000 */
[--C-:B------:R-:W-:Y:S01]  /*59a0*/  FADD.FTZ R48, R48, -R43.reuse ;  /* 0x8000002b30307221 */ /* 0x100fe20000010000 */
[--C-:B------:R-:W-:Y:S01]  /*59b0*/  FADD.FTZ R217, R217, -R43.reuse ;  /* 0x8000002bd9d97221 */ /* 0x100fe20000010000 */
[----:B------:R-:W-:Y:S01]  /*59c0*/  FMUL.FTZ R44, R235, R44 ;  /* 0x0000002ceb2c7220 */ /* 0x000fe20000410000 */
[C---:B------:R-:W-:Y:S01]  /*59d0*/  FMUL.FTZ R45, R227.reuse, R45 ;  /* 0x0000002de32d7220 */ /* 0x040fe20000410000 */
[----:B------:R-:W-:Y:S01]  /*59e0*/  FMUL.FTZ R48, R226, R48 ;  /* 0x00000030e2307220 */ /* 0x000fe20000410000 */
[----:B------:R-:W-:Y:S01]  /*59f0*/  MUFU.EX2 R37, R37 ;  /* 0x0000002500257308 */ /* 0x000fe20000000800 */
[----:B------:R-:W-:Y:S01]  /*5a00*/  FMUL.FTZ R44, R6, R44 ;  /* 0x0000002c062c7220 */ /* 0x000fe20000410000 */
[----:B------:R-:W-:Y:S01]  /*5a10*/  F2FP.F16.F32.PACK_AB R6, R227, R235 ;  /* 0x000000ebe306723e */ /* 0x000fe200000000ff */
[----:B------:R-:W-:Y:S01]  /*5a20*/  BAR.SYNC.DEFER_BLOCKING 0x9, 0x100 ;  /* 0x0244000000007b1d */ /* 0x000fe20000010000 */
[----:B------:R-:W-:Y:S01]  /*5a30*/  FMUL.FTZ R8, R8, R45 ;  /* 0x0000002d08087220 */ /* 0x000fe20000410000 */
[--C-:B------:R-:W-:Y:S01]  /*5a40*/  FADD.FTZ R45, R52, -R43.reuse ;  /* 0x8000002b342d7221 */ /* 0x100fe20000010000 */
[----:B------:R-:W-:Y:S01]  /*5a50*/  FMUL.FTZ R10, R10, R48 ;  /* 0x000000300a0a7220 */ /* 0x000fe20000410000 */
[--C-:B------:R-:W-:Y:S01]  /*5a60*/  FADD.FTZ R48, R49, -R43.reuse ;  /* 0x8000002b31307221 */ /* 0x100fe20000010000 */
[--C-:B------:R-:W-:Y:S01]  /*5a70*/  FADD.FTZ R49, R216, -R43.reuse ;  /* 0x8000002bd8317221 */ /* 0x100fe20000010000 */
[--C-:B------:R-:W-:Y:S01]  /*5a80*/  FADD.FTZ R52, R53, -R43.reuse ;  /* 0x8000002b35347221 */ /* 0x100fe20000010000 */
[--C-:B------:R-:W-:Y:S01]  /*5a90*/  FADD.FTZ R220, R220, -R43.reuse ;  /* 0x8000002bdcdc7221 */ /* 0x100fe20000010000 */
[----:B------:R-:W-:Y:S01]  /*5aa0*/  FADD.FTZ R43, R221, -R43 ;  /* 0x8000002bdd2b7221 */ /* 0x000fe20000010000 */
[----:B------:R-:W-:Y:S01]  /*5ab0*/  MUFU.EX2 R41, R41 ;  /* 0x0000002900297308 */ /* 0x000fe20000000800 */
[--C-:B---3--:R-:W-:Y:S01]  /*5ac0*/  FADD.FTZ R46, R46, -R236.reuse ;  /* 0x800000ec2e2e7221 */ /* 0x108fe20000010000 */
[--C-:B------:R-:W-:Y:S01]  /*5ad0*/  FADD.FTZ R50, R50, -R236.reuse ;  /* 0x800000ec32327221 */ /* 0x100fe20000010000 */
[----:B--2---:R-:W-:Y:S01]  /*5ae0*/  FMUL.FTZ R43, R36, R43 ;  /* 0x0000002b242b7220 */ /* 0x004fe20000410000 */
[----:B------:R-:W-:Y:S01]  /*5af0*/  FFMA.FTZ R12, -R12, R12, 1 ;  /* 0x3f8000000c0c7423 */ /* 0x000fe2000001010c */
[----:B------:R-:W-:Y:S01]  /*5b00*/  FMUL.FTZ R46, R237, R46 ;  /* 0x0000002eed2e7220 */ /* 0x000fe20000410000 */
[----:B------:R-:W-:-:S02]  /*5b10*/  FADD.FTZ R54, R54, -R236 ;  /* 0x800000ec36367221 */ /* 0x000fc40000010000 */
[----:B------:R-:W1:Y:S08]  /*5b20*/  MUFU.EX2 R225, R225 ;  /* 0x000000e100e17308 */ /* 0x000e700000000800 */
[----:B------:R-:W2:Y:S01]  /*5b30*/  MUFU.EX2 R34, R34 ;  /* 0x0000002200227308 */ /* 0x000ea20000000800 */
[----:B------:R3:W-:Y:S07]  /*5b40*/  STSM.16.M88.2 [R0+0x2c500], R6 ;  /* 0x02c5000600007844 */ /* 0x0007ee0000000100 */
[----:B------:R-:W4:Y:S01]  /*5b50*/  MUFU.EX2 R39, R39 ;  /* 0x0000002700277308 */ /* 0x000f220000000800 */
[----:B------:R-:W-:Y:S01]  /*5b60*/  FFMA.FTZ R20, -R20, R20, 1 ;  /* 0x3f80000014147423 */ /* 0x000fe20000010114 */
[--C-:B------:R-:W-:Y:S01]  /*5b70*/  FADD.FTZ R218, R218, -R236.reuse ;  /* 0x800000ecdada7221 */ /* 0x100fe20000010000 */
[----:B------:R-:W-:-:S05]  /*5b80*/  FADD.FTZ R223, R223, -R236 ;  /* 0x800000ecdfdf7221 */ /* 0x000fca0000010000 */
[----:B------:R-:W-:Y:S01]  /*5b90*/  MUFU.EX2 R35, R35 ;  /* 0x0000002300237308 */ /* 0x000fe20000000800 */
[----:B---3--:R-:W-:Y:S01]  /*5ba0*/  FFMA.FTZ R6, -R15, R15, 1 ;  /* 0x3f8000000f067423 */ /* 0x008fe2000001010f */
[----:B------:R-:W-:-:S06]  /*5bb0*/  FMUL.FTZ R15, R42, R45 ;  /* 0x0000002d2a0f7220 */ /* 0x000fcc0000410000 */
[----:B------:R-:W-:Y:S01]  /*5bc0*/  MUFU.EX2 R224, R224 ;  /* 0x000000e000e07308 */ /* 0x000fe20000000800 */
[----:B------:R-:W-:Y:S01]  /*5bd0*/  FMUL.FTZ R15, R14, R15 ;  /* 0x0000000f0e0f7220 */ /* 0x000fe20000410000 */
[----:B------:R-:W-:Y:S01]  /*5be0*/  FFMA.FTZ R14, -R23, R23, 1 ;  /* 0x3f800000170e7423 */ /* 0x000fe20000010117 */
[----:B------:R-:W-:-:S05]  /*5bf0*/  FMUL.FTZ R23, R30, R49 ;  /* 0x000000311e177220 */ /* 0x000fca0000410000 */
[----:B------:R-:W3:Y:S01]  /*5c00*/  MUFU.EX2 R29, R29 ;  /* 0x0000001d001d7308 */ /* 0x000ee20000000800 */
[----:B------:R-:W-:Y:S01]  /*5c10*/  FMUL.FTZ R23, R22, R23 ;  /* 0x0000001716177220 */ /* 0x000fe20000410000 */
[----:B------:R-:W-:-:S06]  /*5c20*/  FFMA.FTZ R22, -R25, R25, 1 ;  /* 0x3f80000019167423 */ /* 0x000fcc0000010119 */
[----:B------:R-:W-:Y:S01]  /*5c30*/  MUFU.EX2 R40, R40 ;  /* 0x0000002800287308 */ /* 0x000fe20000000800 */
[----:B------:R-:W-:Y:S01]  /*5c40*/  FFMA.FTZ R26, -R26, R26, 1 ;  /* 0x3f8000001a1a7423 */ /* 0x000fe2000001011a */
[----:B------:R-:W-:Y:S01]  /*5c50*/  FFMA.FTZ R31, -R31, R31, 1 ;  /* 0x3f8000001f1f7423 */ /* 0x000fe2000001011f */
[----:B-1----:R-:W-:Y:S01]  /*5c60*/  F2FP.F16.F32.PACK_AB R226, R225, R226 ;  /* 0x000000e2e1e2723e */ /* 0x002fe200000000ff */
[--C-:B------:R-:W-:Y:S01]  /*5c70*/  FADD.FTZ R47, R47, -R236.reuse ;  /* 0x800000ec2f2f7221 */ /* 0x100fe20000010000 */
[----:B------:R-:W-:Y:S01]  /*5c80*/  FMUL.FTZ R48, R225, R48 ;  /* 0x00000030e1307220 */ /* 0x000fe20000410000 */
[--C-:B------:R-:W-:Y:S01]  /*5c90*/  FADD.FTZ R51, R51, -R236.reuse ;  /* 0x800000ec33337221 */ /* 0x100fe20000010000 */
[--C-:B------:R-:W-:Y:S01]  /*5ca0*/  FADD.FTZ R55, R55, -R236.reuse ;  /* 0x800000ec37377221 */ /* 0x100fe20000010000 */
[----:B------:R1:W1:Y:S01]  /*5cb0*/  MUFU.EX2 R7, R32 ;  /* 0x0000002000077308 */ /* 0x0002620000000800 */
[----:B--2---:R-:W-:Y:S01]  /*5cc0*/  F2FP.F16.F32.PACK_AB R227, R34, R37 ;  /* 0x0000002522e3723e */ /* 0x004fe200000000ff */
[----:B------:R-:W-:Y:S01]  /*5cd0*/  FMUL.FTZ R47, R234, R47 ;  /* 0x0000002fea2f7220 */ /* 0x000fe20000410000 */
[----:B----4-:R-:W-:Y:S01]  /*5ce0*/  F2FP.F16.F32.PACK_AB R42, R39, R42 ;  /* 0x0000002a272a723e */ /* 0x010fe200000000ff */
[----:B------:R-:W-:Y:S01]  /*5cf0*/  FMUL.FTZ R11, R11, R48 ;  /* 0x000000300b0b7220 */ /* 0x000fe20000410000 */
[----:B---3--:R-:W-:Y:S01]  /*5d00*/  F2FP.F16.F32.PACK_AB R30, R29, R30 ;  /* 0x0000001e1d1e723e */ /* 0x008fe200000000ff */
[----:B------:R-:W-:Y:S01]  /*5d10*/  FFMA.FTZ R13, -R13, R13, 1 ;  /* 0x3f8000000d0d7423 */ /* 0x000fe2000001010d */
[----:B------:R-:W-:Y:S01]  /*5d20*/  FADD.FTZ R219, R219, -R236 ;  /* 0x800000ecdbdb7221 */ /* 0x000fe20000010000 */
[----:B------:R-:W-:Y:S01]  /*5d30*/  FMUL.FTZ R45, R39, R52 ;  /* 0x00000034272d7220 */ /* 0x000fe20000410000 */
[----:B-1----:R-:W-:Y:S01]  /*5d40*/  FFMA.FTZ R32, -R9, R9, 1 ;  /* 0x3f80000009207423 */ /* 0x002fe20000010109 */
[----:B------:R-:W-:-:S02]  /*5d50*/  VIADD R9, R17, 0x2c500 ;  /* 0x0002c50011097836 */ /* 0x000fc40000000000 */
[----:B------:R-:W-:Y:S01]  /*5d60*/  FADD.FTZ R222, R222, -R236 ;  /* 0x800000ecdede7221 */ /* 0x000fe20000010000 */
[----:B------:R-:W-:Y:S01]  /*5d70*/  FMUL.FTZ R217, R29, R217 ;  /* 0x000000d91dd97220 */ /* 0x000fe20000410000 */
[----:B------:R-:W-:Y:S01]  /*5d80*/  FMUL.FTZ R25, R7, R220 ;  /* 0x000000dc07197220 */ /* 0x000fe20000410000 */
[----:B------:R-:W-:Y:S02]  /*5d90*/  SHF.R.U32.HI R9, RZ, 0x4, R9 ;  /* 0x00000004ff097819 */ /* 0x000fe40000011609 */
[----:B------:R-:W-:Y:S01]  /*5da0*/  F2FP.F16.F32.PACK_AB R36, R36, R7 ;  /* 0x000000072424723e */ /* 0x000fe200000000ff */
[----:B------:R-:W-:Y:S01]  /*5db0*/  FMUL.FTZ R25, R24, R25 ;  /* 0x0000001918197220 */ /* 0x000fe20000410000 */
[----:B------:R-:W-:Y:S01]  /*5dc0*/  LOP3.LUT R9, R9, 0x3fff, RZ, 0xc0, !PT ;  /* 0x00003fff09097812 */ /* 0x000fe200078ec0ff */
[----:B------:R-:W-:Y:S01]  /*5dd0*/  FMUL.FTZ R24, R22, R43 ;  /* 0x0000002b16187220 */ /* 0x000fe20000410000 */
[----:B------:R-:W-:Y:S01]  /*5de0*/  FFMA.FTZ R43, -R16, R16, 1 ;  /* 0x3f800000102b7423 */ /* 0x000fe20000010110 */
[----:B------:R1:W2:Y:S01]  /*5df0*/  MUFU.EX2 R22, R33 ;  /* 0x0000002100167308 */ /* 0x0002a20000000800 */
[----:B------:R-:W-:Y:S01]  /*5e00*/  LOP3.LUT R9, R9, 0x80000, RZ, 0xfc, !PT ;  /* 0x0008000009097812 */ /* 0x000fe200078efcff */
[----:B------:R-:W-:Y:S01]  /*5e10*/  STSM.16.M88.2 [R0+0x2cd00], R226 ;  /* 0x02cd00e200007844 */ /* 0x000fe20000000100 */
[----:B------:R-:W-:Y:S01]  /*5e20*/  FMUL.FTZ R46, R43, R46 ;  /* 0x0000002e2b2e7220 */ /* 0x000fe20000410000 */
[----:B------:R-:W-:Y:S01]  /*5e30*/  FMUL.FTZ R47, R32, R47 ;  /* 0x0000002f202f7220 */ /* 0x000fe20000410000 */
[----:B------:R-:W-:Y:S01]  /*5e40*/  FMUL.FTZ R48, R34, R51 ;  /* 0x0000003322307220 */ /* 0x000fe20000410000 */
[----:B------:R-:W-:Y:S01]  /*5e50*/  FMUL.FTZ R6, R6, R45 ;  /* 0x0000002d06067220 */ /* 0x000fe20000410000 */
[----:B------:R-:W-:Y:S01]  /*5e60*/  FFMA.FTZ R27, -R27, R27, 1 ;  /* 0x3f8000001b1b7423 */ /* 0x000fe2000001011b */
[----:B------:R-:W-:Y:S01]  /*5e70*/  FFMA.FTZ R28, -R28, R28, 1 ;  /* 0x3f8000001c1c7423 */ /* 0x000fe2000001011c */
[----:B-1----:R-:W-:Y:S01]  /*5e80*/  FMUL.FTZ R33, R37, R50 ;  /* 0x0000003225217220 */ /* 0x002fe20000410000 */
[----:B------:R-:W-:-:S02]  /*5e90*/  VIADD R43, R9, 0x100 ;  /* 0x00000100092b7836 */ /* 0x000fc40000000000 */
[----:B------:R-:W-:Y:S01]  /*5ea0*/  FMUL.FTZ R14, R14, R217 ;  /* 0x000000d90e0e7220 */ /* 0x000fe20000410000 */
[----:B------:R-:W-:Y:S01]  /*5eb0*/  F2FP.F16.F32.PACK_AB R44, R8, R44 ;  /* 0x0000002c082c723e */ /* 0x000fe200000000ff */
[----:B------:R-:W-:Y:S01]  /*5ec0*/  FMUL.FTZ R12, R12, R33 ;  /* 0x000000210c0c7220 */ /* 0x000fe20000410000 */
[----:B------:R-:W-:Y:S01]  /*5ed0*/  F2FP.F16.F32.PACK_AB R10, R11, R10 ;  /* 0x0000000a0b0a723e */ /* 0x000fe200000000ff */
[----:B------:R1:W3:Y:S01]  /*5ee0*/  MUFU.EX2 R33, R38 ;  /* 0x0000002600217308 */ /* 0x0002e20000000800 */
[----:B------:R-:W-:Y:S01]  /*5ef0*/  R2UR UR5, R43 ;  /* 0x000000002b0572ca */ /* 0x000fe200000e0000 */
[----:B------:R-:W-:Y:S01]  /*5f00*/  FMUL.FTZ R43, R41, R54 ;  /* 0x00000036292b7220 */ /* 0x000fe20000410000 */
[----:B------:R-:W-:Y:S01]  /*5f10*/  F2FP.F16.F32.PACK_AB R24, R24, R25 ;  /* 0x000000191818723e */ /* 0x000fe200000000ff */
[----:B------:R-:W-:Y:S01]  /*5f20*/  UMOV UR57, 0x40000040 ;  /* 0x4000004000397882 */ /* 0x000fe20000000000 */
[----:B------:R-:W-:Y:S01]  /*5f30*/  UMOV UR59, 0x40 ;  /* 0x00000040003b7882 */ /* 0x000fe20000000000 */
[----:B------:R-:W-:Y:S01]  /*5f40*/  FMUL.FTZ R20, R20, R43 ;  /* 0x0000002b14147220 */ /* 0x000fe20000410000 */
[----:B------:R-:W-:Y:S01]  /*5f50*/  FMUL.FTZ R43, R35, R218 ;  /* 0x000000da232b7220 */ /* 0x000fe20000410000 */
[----:B------:R-:W-:Y:S01]  /*5f60*/  UMOV UR15, 0x40 ;  /* 0x00000040000f7882 */ /* 0x000fe20000000000 */
[----:B-1----:R-:W-:Y:S01]  /*5f70*/  FMUL.FTZ R38, R224, R223 ;  /* 0x000000dfe0267220 */ /* 0x002fe20000410000 */
[----:B------:R-:W-:Y:S01]  /*5f80*/  UMOV UR11, 0x40 ;  /* 0x00000040000b7882 */ /* 0x000fe20000000000 */
[----:B------:R-:W-:Y:S01]  /*5f90*/  FMUL.FTZ R26, R26, R43 ;  /* 0x0000002b1a1a7220 */ /* 0x000fe20000410000 */
[----:B--2---:R-:W-:Y:S01]  /*5fa0*/  F2FP.F16.F32.PACK_AB R43, R22, R41 ;  /* 0x00000029162b723e */ /* 0x004fe200000000ff */
[----:B------:R-:W-:Y:S01]  /*5fb0*/  FMUL.FTZ R49, R31, R38 ;  /* 0x000000261f317220 */ /* 0x000fe20000410000 */
[----:B------:R-:W-:Y:S01]  /*5fc0*/  F2FP.F16.F32.PACK_AB R31, R40, R35 ;  /* 0x00000023281f723e */ /* 0x000fe200000000ff */
[----:B------:R-:W-:Y:S01]  /*5fd0*/  UMOV UR19, 0x40 ;  /* 0x0000004000137882 */ /* 0x000fe20000000000 */
[----:B------:R-:W-:Y:S01]  /*5fe0*/  UMOV UR49, 0x40000040 ;  /* 0x4000004000317882 */ /* 0x000fe20000000000 */
[----:B---3--:R-:W-:Y:S01]  /*5ff0*/  F2FP.F16.F32.PACK_AB R37, R224, R33 ;  /* 0x00000021e025723e */ /* 0x008fe200000000ff */
[----:B------:R-:W-:Y:S04]  /*6000*/  STSM.16.M88.2 [R0+0x2d500], R42 ;  /* 0x02d5002a00007844 */ /* 0x000fe80000000100 */
[----:B------:R-:W-:Y:S04]  /*6010*/  STSM.16.M88.2 [R0+0x2dd00], R30 ;  /* 0x02dd001e00007844 */ /* 0x000fe80000000100 */
[----:B------:R-:W-:Y:S01]  /*6020*/  STSM.16.M88.2 [R0+0x2e500], R36 ;  /* 0x02e5002400007844 */ /* 0x000fe20000000100 */
[----:B------:R1:W-:Y:S06]  /*6030*/  MEMBAR.ALL.CTA ;  /* 0x0000000000007992 */ /* 0x0003ec0000008000 */
[----:B-1----:R-:W1:Y:S01]  /*6040*/  FENCE.VIEW.ASYNC.S ;  /* 0x00000000000073c6 */ /* 0x002e620000000000 */
[----:B------:R-:W-:-:S02]  /*6050*/  VIADD R32, R9, 0x80 ;  /* 0x0000008009207836 */ /* 0x000fc40000000000 */
[----:B------:R-:W-:Y:S01]  /*6060*/  FMUL.FTZ R55, R22, R55 ;  /* 0x0000003716377220 */ /* 0x000fe20000410000 */
[----:B------:R-:W-:Y:S01]  /*6070*/  UMOV UR51, 0x40 ;  /* 0x0000004000337882 */ /* 0x000fe20000000000 */
[----:B------:R-:W-:Y:S01]  /*6080*/  UMOV UR55, 0x40 ;  /* 0x0000004000377882 */ /* 0x000fe20000000000 */
[----:B------:R-:W-:Y:S01]  /*6090*/  UMOV UR47, 0x40 ;  /* 0x00000040002f7882 */ /* 0x000fe20000000000 */
[----:B------:R-:W-:Y:S01]  /*60a0*/  R2UR UR4, R32 ;  /* 0x00000000200472ca */ /* 0x000fe200000e0000 */
[----:B------:R-:W-:Y:S01]  /*60b0*/  FFMA.FTZ R32, -R21, R21, 1 ;  /* 0x3f80000015207423 */ /* 0x000fe20000010115 */
[----:B------:R-:W-:Y:S01]  /*60c0*/  VIADD R21, R9, 0x180 ;  /* 0x0000018009157836 */ /* 0x000fe20000000000 */
[----:B------:R-:W-:Y:S01]  /*60d0*/  UMOV UR29, 0x40000040 ;  /* 0x40000040001d7882 */ /* 0x000fe20000000000 */
[----:B------:R-:W-:Y:S01]  /*60e0*/  IMAD R22, R4, 0x2000, R5 ;  /* 0x0000200004167824 */ /* 0x000fe200078e0205 */
[----:B------:R-:W-:Y:S01]  /*60f0*/  UMOV UR31, 0x40 ;  /* 0x00000040001f7882 */ /* 0x000fe20000000000 */
[----:B------:R-:W-:Y:S01]  /*6100*/  UMOV UR43, 0x40 ;  /* 0x00000040002b7882 */ /* 0x000fe20000000000 */
[----:B------:R-:W-:Y:S01]  /*6110*/  R2UR UR6, R21 ;  /* 0x00000000150672ca */ /* 0x000fe200000e0000 */
[----:B------:R-:W-:Y:S01]  /*6120*/  FMUL.FTZ R21, R13, R48 ;  /* 0x000000300d157220 */ /* 0x000fe20000410000 */
[----:B------:R-:W-:Y:S01]  /*6130*/  FMUL.FTZ R13, R32, R55 ;  /* 0x00000037200d7220 */ /* 0x000fe20000410000 */
[----:B------:R-:W-:Y:S01]  /*6140*/  FMUL.FTZ R32, R40, R219 ;  /* 0x000000db28207220 */ /* 0x000fe20000410000 */
[----:B------:R-:W-:Y:S01]  /*6150*/  SHF.R.U32.HI R7, RZ, 0x4, R22 ;  /* 0x00000004ff077819 */ /* 0x000fe20000011616 */
[----:B------:R-:W-:Y:S01]  /*6160*/  FMUL.FTZ R45, R33, R222 ;  /* 0x000000de212d7220 */ /* 0x000fe20000410000 */
[----:B------:R-:W-:Y:S01]  /*6170*/  UMOV UR39, 0x40 ;  /* 0x0000004000277882 */ /* 0x000fe20000000000 */
[----:B------:R-:W-:Y:S01]  /*6180*/  FMUL.FTZ R27, R27, R32 ;  /* 0x000000201b1b7220 */ /* 0x000fe20000410000 */
[----:B------:R-:W-:Y:S01]  /*6190*/  LOP3.LUT R7, R7, 0x3fff, RZ, 0xc0, !PT ;  /* 0x00003fff07077812 */ /* 0x000fe200078ec0ff */
[----:B------:R-:W-:Y:S01]  /*61a0*/  FMUL.FTZ R28, R28, R45 ;  /* 0x0000002d1c1c7220 */ /* 0x000fe20000410000 */
[----:B------:R-:W-:Y:S01]  /*61b0*/  F2FP.F16.F32.PACK_AB R45, R47, R46 ;  /* 0x0000002e2f2d723e */ /* 0x000fe200000000ff */
[----:B-1----:R-:W-:Y:S01]  /*61c0*/  BAR.SYNC.DEFER_BLOCKING 0x9, 0x100 ;  /* 0x0244000000007b1d */ /* 0x002fe20000010000 */
[----:B------:R-:W-:Y:S01]  /*61d0*/  F2FP.F16.F32.PACK_AB R11, R21, R12 ;  /* 0x0000000c150b723e */ /* 0x000fe200000000ff */
[----:B------:R-:W-:Y:S01]  /*61e0*/  VIADD R5, R9, 0x200 ;  /* 0x0000020009057836 */ /* 0x000fe20000000000 */
[----:B------:R-:W-:-:S02]  /*61f0*/  F2FP.F16.F32.PACK_AB R12, R6, R15 ;  /* 0x0000000f060c723e */ /* 0x000fc400000000ff */
[----:B------:R-:W-:Y:S02]  /*6200*/  F2FP.F16.F32.PACK_AB R13, R13, R20 ;  /* 0x000000140d0d723e */ /* 0x000fe400000000ff */
[----:B------:R-:W-:Y:S01]  /*6210*/  R2UR UR56, R7 ;  /* 0x00000000073872ca */ /* 0x000fe200000e0000 */
[----:B------:R-:W-:Y:S01]  /*6220*/  UMOV UR35, 0x40 ;  /* 0x0000004000237882 */ /* 0x000fe20000000000 */
[----:B------:R-:W-:Y:S01]  /*6230*/  F2FP.F16.F32.PACK_AB R14, R14, R23 ;  /* 0x000000170e0e723e */ /* 0x000fe200000000ff */
[----:B------:R-:W-:Y:S01]  /*6240*/  UMOV UR27, 0x40 ;  /* 0x00000040001b7882 */ /* 0x000fe20000000000 */
[----:B------:R-:W-:Y:S01]  /*6250*/  R2UR UR58, R9 ;  /* 0x00000000093a72ca */ /* 0x000fe200000e0000 */
[----:B------:R-:W-:Y:S01]  /*6260*/  UMOV UR23, 0x40 ;  /* 0x0000004000177882 */ /* 0x000fe20000000000 */
[----:B------:R-:W-:Y:S01]  /*6270*/  F2FP.F16.F32.PACK_AB R15, R27, R26 ;  /* 0x0000001a1b0f723e */ /* 0x000fe200000000ff */
[----:B------:R1:W5:Y:S01]  /*6280*/  LDL.LU R16, [R1+0x18] ;  /* 0x0000180001107983 */ /* 0x0003620000300800 */
[----:B------:R-:W-:-:S02]  /*6290*/  F2FP.F16.F32.PACK_AB R25, R49, R28 ;  /* 0x0000001c3119723e */ /* 0x000fc400000000ff */
[----:B------:R-:W-:Y:S01]  /*62a0*/  R2UR UR7, R5 ;  /* 0x00000000050772ca */ /* 0x000fe200000e0000 */
[----:B------:R-:W-:Y:S04]  /*62b0*/  STSM.16.M88.2 [R0+0x2ed00], R44 ;  /* 0x02ed002c00007844 */ /* 0x000fe80000000100 */
[----:B------:R-:W-:Y:S04]  /*62c0*/  STSM.16.M88.2 [R0+0x2f500], R10 ;  /* 0x02f5000a00007844 */ /* 0x000fe80000000100 */
[----:B------:R-:W-:Y:S04]  /*62d0*/  STSM.16.M88.2 [R0+0x2fd00], R12 ;  /* 0x02fd000c00007844 */ /* 0x000fe80000000100 */
[----:B------:R2:W-:Y:S04]  /*62e0*/  STSM.16.M88.2 [R0+0x30500], R14 ;  /* 0x0305000e00007844 */ /* 0x0005e80000000100 */
[----:B------:R3:W-:Y:S01]  /*62f0*/  STSM.16.M88.2 [R0+0x30d00], R24 ;  /* 0x030d001800007844 */ /* 0x0007e20000000100 */
[----:B------:R-:W-:Y:S01]  /*6300*/  WARPGROUP.ARRIVE ;  /* 0x00000000000079c5 */ /* 0x000fe20000000000 */
[----:B------:R-:W-:Y:S01]  /*6310*/  UMOV UR12, UR56 ;  /* 0x00000038000c7c82 */ /* 0x000fe20008000000 */
[----:B------:R-:W-:Y:S01]  /*6320*/  UMOV UR13, UR57 ;  /* 0x00000039000d7c82 */ /* 0x000fe20008000000 */
        /* <DEDUP_REMOVED lines=9> */
[----:B------:R-:W-:Y:S01]  /*63c0*/  VIADD R6, R9, 0x10 ;  /* 0x0000001009067836 */ /* 0x000fe20000000000 */
        /* <DEDUP_REMOVED lines=10> */
[----:B------:R-:W-:Y:S01]  /*6470*/  UMOV UR41, UR29 ;  /* 0x0000001d00297c82 */ /* 0x000fe20008000000 */
[----:B------:R-:W-:Y:S01]  /*6480*/  HGMMA.64x16x16.F32 R88, gdesc[UR16].tnspA.tnspB, R88 ;  /* 0x60200000105879f0 */ /* 0x000fe20008700858 */
[----:B------:R-:W-:Y:S01]  /*6490*/  VIADD R5, R7, 0x80 ;  /* 0x0000008007057836 */ /* 0x000fe20000000000 */
[----:B------:R-:W-:Y:S01]  /*64a0*/  UMOV UR37, UR29 ;  /* 0x0000001d00257c82 */ /* 0x000fe20008000000 */
[----:B------:R-:W-:Y:S01]  /*64b0*/  UMOV UR33, UR29 ;  /* 0x0000001d00217c82 */ /* 0x000fe20008000000 */
[----:B------:R-:W-:Y:S01]  /*64c0*/  UMOV UR25, UR29 ;  /* 0x0000001d00197c82 */ /* 0x000fe20008000000 */
[----:B------:R-:W-:Y:S01]  /*64d0*/  MOV R216, UR58 ;  /* 0x0000003a00d87c02 */ /* 0x000fe20008000f00 */
[----:B------:R-:W-:Y:S01]  /*64e0*/  VIADD R20, R9, 0xb0 ;  /* 0x000000b009147836 */ /* 0x000fe20000000000 */
[----:B------:R-:W-:Y:S01]  /*64f0*/  R2UR UR48, R5 ;  /* 0x00000000053072ca */ /* 0x000fe200000e0000 */
[C---:B------:R-:W-:Y:S01]  /*6500*/  VIADD R5, R9.reuse, 0x90 ;  /* 0x0000009009057836 */ /* 0x040fe20000000000 */
[----:B------:R-:W-:Y:S01]  /*6510*/  R2UR UR50, R6 ;  /* 0x00000000063272ca */ /* 0x000fe200000e0000 */
[----:B------:R-:W-:Y:S01]  /*6520*/  VIADD R6, R9, 0x110 ;  /* 0x0000011009067836 */ /* 0x000fe20000000000 */
[----:B------:R-:W-:Y:S01]  /*6530*/  MOV R217, UR59 ;  /* 0x0000003b00d97c02 */ /* 0x000fe20008000f00 */
[----:B------:R-:W4:Y:S01]  /*6540*/  LDL R234, [R1+0x4] ;  /* 0x0000040001ea7983 */ /* 0x000f220000100800 */
[----:B------:R-:W-:Y:S01]  /*6550*/  R2UR UR4, R5 ;  /* 0x00000000050472ca */ /* 0x000fe200000e0000 */
[----:B------:R-:W-:Y:S01]  /*6560*/  VIADD R5, R9, 0x190 ;  /* 0x0000019009057836 */ /* 0x000fe20000000000 */
[----:B------:R-:W-:Y:S01]  /*6570*/  R2UR UR5, R6 ;  /* 0x00000000060572ca */ /* 0x000fe200000e0000 */
[----:B------:R-:W-:Y:S01]  /*6580*/  UMOV UR6, UR18 ;  /* 0x0000001200067c82 */ /* 0x000fe20008000000 */
[----:B------:R-:W-:Y:S01]  /*6590*/  UMOV UR7, UR19 ;  /* 0x0000001300077c82 */ /* 0x000fe20008000000 */
[----:B------:R-:W-:Y:S01]  /*65a0*/  UMOV UR17, UR49 ;  /* 0x0000003100117c82 */ /* 0x000fe20008000000 */
[----:B------:R-:W-:Y:S01]  /*65b0*/  R2UR UR54, R5 ;  /* 0x00000000053672ca */ /* 0x000fe200000e0000 */
[----:B------:R-:W-:Y:S01]  /*65c0*/  VIADD R5, R9, 0x210 ;  /* 0x0000021009057836 */ /* 0x000fe20000000000 */
[----:B------:R-:W-:Y:S01]  /*65d0*/  UMOV UR16, UR48 ;  /* 0x0000003000107c82 */ /* 0x000fe20008000000 */
[----:B------:R-:W-:Y:S01]  /*65e0*/  UMOV UR19, 0x40 ;  /* 0x0000004000137882 */ /* 0x000fe20000000000 */
[----:B------:R-:W-:Y:S01]  /*65f0*/  UMOV UR52, UR48 ;  /* 0x0000003000347c82 */ /* 0x000fe20008000000 */
[----:B------:R-:W-:Y:S01]  /*6600*/  UMOV UR57, UR19 ;  /* 0x0000001300397c82 */ /* 0x000fe20008000000 */
[----:B------:R-:W-:Y:S01]  /*6610*/  R2UR UR46, R5 ;  /* 0x00000000052e72ca */ /* 0x000fe200000e0000 */
[----:B------:R-:W-:Y:S01]  /*6620*/  UMOV UR18, UR4 ;  /* 0x0000000400127c82 */ /* 0x000fe20008000000 */
[----:B------:R-:W-:Y:S01]  /*6630*/  UMOV UR44, UR48 ;  /* 0x00000030002c7c82 */ /* 0x000fe20008000000 */
[----:B------:R-:W-:Y:S01]  /*6640*/  UMOV UR56, UR18 ;  /* 0x0000001200387c82 */ /* 0x000fe20008000000 */
[----:B------:R-:W-:Y:S01]  /*6650*/  VIADD R5, R7, 0x100 ;  /* 0x0000010007057836 */ /* 0x000fe20000000000 */
[----:B------:R-:W-:Y:S01]  /*6660*/  UMOV UR12, UR14 ;  /* 0x0000000e000c7c82 */ /* 0x000fe20008000000 */
[----:B------:R-:W-:Y:S01]  /*6670*/  VIADD R6, R9, 0x20 ;  /* 0x0000002009067836 */ /* 0x000fe20000000000 */
[----:B------:R-:W-:Y:S01]  /*6680*/  MOV R8, UR56 ;  /* 0x0000003800087c02 */ /* 0x000fe20008000f00 */
[----:B--2---:R-:W-:Y:S01]  /*6690*/  VIADD R14, R7, 0x180 ;  /* 0x00000180070e7836 */ /* 0x004fe20000000000 */
[----:B------:R-:W-:Y:S01]  /*66a0*/  HGMMA.64x16x16.F32 R56, gdesc[UR48].tnspA.tnspB, R56 ;  /* 0x60200000303879f0 */ /* 0x000fe20008700838 */
[----:B------:R-:W-:Y:S01]  /*66b0*/  R2UR UR28, R5 ;  /* 0x00000000051c72ca */ /* 0x000fe200000e0000 */
[----:B------:R-:W-:Y:S01]  /*66c0*/  VIADD R5, R9, 0xa0 ;  /* 0x000000a009057836 */ /* 0x000fe20000000000 */
[----:B------:R-:W-:Y:S01]  /*66d0*/  R2UR UR30, R6 ;  /* 0x00000000061e72ca */ /* 0x000fe200000e0000 */
[----:B------:R-:W-:Y:S01]  /*66e0*/  HGMMA.64x16x16.F32 R64, gdesc[UR16].tnspA.tnspB, R64 ;  /* 0x60200000104079f0 */ /* 0x000fe20008700840 */
[----:B------:R-:W-:Y:S01]  /*66f0*/  UMOV UR16, UR48 ;  /* 0x0000003000107c82 */ /* 0x000fe20008000000 */
[----:B------:R-:W-:Y:S01]  /*6700*/  UMOV UR17, UR49 ;  /* 0x0000003100117c82 */ /* 0x000fe20008000000 */
[----:B------:R-:W-:Y:S01]  /*6710*/  UMOV UR18, UR5 ;  /* 0x0000000500127c82 */ /* 0x000fe20008000000 */
[----:B------:R-:W-:Y:S01]  /*6720*/  UMOV UR19, 0x40 ;  /* 0x0000004000137882 */ /* 0x000fe20000000000 */
[----:B------:R-:W-:Y:S01]  /*6730*/  R2UR UR42, R5 ;  /* 0x00000000052a72ca */ /* 0x000fe200000e0000 */
[----:B------:R-:W-:Y:S01]  /*6740*/  HGMMA.64x16x16.F32 R72, gdesc[UR16].tnspA.tnspB, R72 ;  /* 0x60200000104879f0 */ /* 0x000fe20008700848 */
[C---:B------:R-:W-:Y:S01]  /*6750*/  VIADD R5, R9.reuse, 0x1a0 ;  /* 0x000001a009057836 */ /* 0x040fe20000000000 */
[----:B------:R-:W-:Y:S01]  /*6760*/  UMOV UR58, UR18 ;  /* 0x00000012003a7c82 */ /* 0x000fe20008000000 */
[----:B------:R-:W-:Y:S01]  /*6770*/  VIADD R6, R9, 0x120 ;  /* 0x0000012009067836 */ /* 0x000fe20000000000 */
[----:B------:R-:W-:Y:S01]  /*6780*/  HGMMA.64x16x16.F32 R80, gdesc[UR52].tnspA.tnspB, R80 ;  /* 0x60200000345079f0 */ /* 0x000fe20008700850 */
[----:B------:R-:W-:Y:S01]  /*6790*/  UMOV UR40, UR28 ;  /* 0x0000001c00287c82 */ /* 0x000fe20008000000 */
[----:B------:R-:W-:Y:S01]  /*67a0*/  R2UR UR34, R5 ;  /* 0x00000000052272ca */ /* 0x000fe200000e0000 */
[----:B------:R-:W-:Y:S01]  /*67b0*/  VIADD R5, R9, 0x220 ;  /* 0x0000022009057836 */ /* 0x000fe20000000000 */
[----:B------:R-:W-:Y:S01]  /*67c0*/  HGMMA.64x16x16.F32 R88, gdesc[UR44].tnspA.tnspB, R88 ;  /* 0x602000002c5879f0 */ /* 0x000fe20008700858 */
[----:B------:R-:W-:Y:S01]  /*67d0*/  R2UR UR38, R6 ;  /* 0x00000000062672ca */ /* 0x000fe200000e0000 */
[----:B------:R-:W-:Y:S01]  /*67e0*/  UMOV UR36, UR28 ;  /* 0x0000001c00247c82 */ /* 0x000fe20008000000 */
[----:B------:R-:W-:Y:S01]  /*67f0*/  UMOV UR32, UR28 ;  /* 0x0000001c00207c82 */ /* 0x000fe20008000000 */
[----:B------:R-:W-:Y:S01]  /*6800*/  R2UR UR26, R5 ;  /* 0x00000000051a72ca */ /* 0x000fe200000e0000 */
[----:B------:R-:W-:Y:S01]  /*6810*/  UMOV UR24, UR28 ;  /* 0x0000001c00187c82 */ /* 0x000fe20008000000 */
[----:B------:R-:W-:Y:S01]  /*6820*/  VIADD R6, R17, 0x2ed00 ;  /* 0x0002ed0011067836 */ /* 0x000fe20000000000 */
[----:B------:R-:W-:Y:S01]  /*6830*/  MOV R219, UR58 ;  /* 0x0000003a00db7c02 */ /* 0x000fe20008000f00 */
[----:B------:R-:W-:Y:S01]  /*6840*/  IMAD R5, R4, 0x2800, R17 ;  /* 0x0000280004057824 */ /* 0x000fe200078e0211 */
[----:B------:R-:W-:Y:S01]  /*6850*/  UMOV UR58, UR6 ;  /* 0x00000006003a7c82 */ /* 0x000fe20008000000 */
[C---:B------:R-:W-:Y:S01]  /*6860*/  VIADD R15, R9.reuse, 0x30 ;  /* 0x00000030090f7836 */ /* 0x040fe20000000000 */
[----:B------:R-:W-:Y:S01]  /*6870*/  SHF.R.U32.HI R6, RZ, 0x4, R6 ;  /* 0x00000004ff067819 */ /* 0x000fe20000011606 */
[----:B------:R-:W-:Y:S01]  /*6880*/  UMOV UR52, UR8 ;  /* 0x0000000800347c82 */ /* 0x000fe20008000000 */
[----:B------:R-:W-:Y:S01]  /*6890*/  SHF.R.U32.HI R5, RZ, 0x4, R5 ;  /* 0x00000004ff057819 */ /* 0x000fe20000011605 */
[----:B------:R-:W-:Y:S01]  /*68a0*/  UMOV UR59, UR19 ;  /* 0x00000013003b7c82 */ /* 0x000fe20008000000 */
[----:B------:R-:W-:Y:S01]  /*68b0*/  LOP3.LUT R23, R6, 0x3fff, RZ, 0xc0, !PT ;  /* 0x00003fff06177812 */ /* 0x000fe200078ec0ff */
[----:B------:R-:W-:Y:S01]  /*68c0*/  UMOV UR53, UR9 ;  /* 0x0000000900357c82 */ /* 0x000fe20008000000 */
[----:B------:R-:W-:Y:S01]  /*68d0*/  MOV R10, UR58 ;  /* 0x0000003a000a7c02 */ /* 0x000fe20008000f00 */
[----:B------:R-:W-:Y:S01]  /*68e0*/  UMOV UR58, UR10 ;  /* 0x0000000a003a7c82 */ /* 0x000fe20008000000 */
[----:B------:R-:W-:Y:S01]  /*68f0*/  R2UR UR8, R14 ;  /* 0x000000000e0872ca */ /* 0x000fe200000e0000 */
[----:B------:R-:W-:Y:S01]  /*6900*/  VIADD R14, R9, 0x130 ;  /* 0x00000130090e7836 */ /* 0x000fe20000000000 */
[----:B------:R-:W-:Y:S01]  /*6910*/  R2UR UR10, R15 ;  /* 0x000000000f0a72ca */ /* 0x000fe200000e0000 */
[----:B------:R-:W-:Y:S01]  /*6920*/  VIADD R15, R9, 0x1b0 ;  /* 0x000001b0090f7836 */ /* 0x000fe20000000000 */
[----:B------:R-:W-:Y:S01]  /*6930*/  LOP3.LUT R5, R5, 0x3fff, RZ, 0xc0, !PT ;  /* 0x00003fff05057812 */ /* 0x000fe200078ec0ff */
[----:B------:R-:W-:Y:S01]  /*6940*/  VIADD R9, R9, 0x230 ;  /* 0x0000023009097836 */ /* 0x000fe20000000000 */
[----:B------:R-:W-:Y:S01]  /*6950*/  LOP3.LUT R6, R23, 0x400000, RZ, 0xfc, !PT ;  /* 0x0040000017067812 */ /* 0x000fe200078efcff */
[----:B------:R-:W-:Y:S01]  /*6960*/  UMOV UR9, 0x40000040 ;  /* 0x4000004000097882 */ /* 0x000fe20000000000 */
[----:B------:R-:W-:Y:S01]  /*6970*/  R2UR UR18, R20 ;  /* 0x00000000141272ca */ /* 0x000fe200000e0000 */
[----:B------:R-:W-:Y:S01]  /*6980*/  UMOV UR13, UR15 ;  /* 0x0000000f000d7c82 */ /* 0x000fe20008000000 */
[----:B------:R-:W-:Y:S01]  /*6990*/  R2UR UR5, R5 ;  /* 0x00000000050572ca */ /* 0x000fe200000e0000 */
[----:B------:R-:W-:Y:S01]  /*69a0*/  UMOV UR56, UR12 ;  /* 0x0000000c00387c82 */ /* 0x000fe20008000000 */
[----:B------:R-:W-:Y:S01]  /*69b0*/  R2UR UR4, R6 ;  /* 0x00000000060472ca */ /* 0x000fe200000e0000 */
[----:B------:R-:W-:Y:S01]  /*69c0*/  UMOV UR16, UR8 ;  /* 0x0000000800107c82 */ /* 0x000fe20008000000 */
[----:B------:R-:W-:Y:S01]  /*69d0*/  R2UR UR22, R14 ;  /* 0x000000000e1672ca */ /* 0x000fe200000e0000 */
[----:B------:R-:W-:Y:S01]  /*69e0*/  HGMMA.64x16x16.F32 R56, gdesc[UR28].tnspA.tnspB, R56 ;  /* 0x602000001c3879f0 */ /* 0x000fe20008700838 */
[----:B------:R-:W-:Y:S01]  /*69f0*/  R2UR UR14, R15 ;  /* 0x000000000f0e72ca */ /* 0x000fe200000e0000 */
[----:B------:R-:W-:Y:S01]  /*6a00*/  UMOV UR17, UR9 ;  /* 0x0000000900117c82 */ /* 0x000fe20008000000 */
[----:B------:R-:W-:Y:S01]  /*6a10*/  R2UR UR6, R9 ;  /* 0x00000000090672ca */ /* 0x000fe200000e0000 */
[----:B------:R-:W-:Y:S01]  /*6a20*/  HGMMA.64x16x16.F32 R64, gdesc[UR40].tnspA.tnspB, R64 ;  /* 0x60200000284079f0 */ /* 0x000fe20008700840 */
[----:B------:R-:W-:Y:S01]  /*6a30*/  MOV R218, UR59 ;  /* 0x0000003b00da7c02 */ /* 0x000fe20008000f00 */
[----:B------:R-:W-:Y:S01]  /*6a40*/  UMOV UR59, UR7 ;  /* 0x00000007003b7c82 */ /* 0x000fe20008000000 */
[----:B------:R-:W-:Y:S01]  /*6a50*/  MOV R220, UR57 ;  /* 0x0000003900dc7c02 */ /* 0x000fe20008000f00 */
[----:B------:R-:W-:Y:S01]  /*6a60*/  UMOV UR19, 0x40 ;  /* 0x0000004000137882 */ /* 0x000fe20000000000 */
[----:B------:R-:W-:Y:S01]  /*6a70*/  MOV R11, UR59 ;  /* 0x0000003b000b7c02 */ /* 0x000fe20008000f00 */
[----:B------:R-:W-:Y:S01]  /*6a80*/  HGMMA.64x16x16.F32 R72, gdesc[UR36].tnspA.tnspB, R72 ;  /* 0x60200000244879f0 */ /* 0x000fe20008700848 */
[----:B------:R-:W-:Y:S01]  /*6a90*/  UMOV UR59, UR11 ;  /* 0x0000000b003b7c82 */ /* 0x000fe20008000000 */
[----:B------:R-:W-:Y:S01]  /*6aa0*/  UMOV UR11, 0x40 ;  /* 0x00000040000b7882 */ /* 0x000fe20000000000 */
[----:B------:R-:W-:Y:S01]  /*6ab0*/  UMOV UR57, UR13 ;  /* 0x0000000d00397c82 */ /* 0x000fe20008000000 */
[----:B------:R-:W-:Y:S01]  /*6ac0*/  HGMMA.64x16x16.F32 R80, gdesc[UR32].tnspA.tnspB, R80 ;  /* 0x60200000205079f0 */ /* 0x000fe20008700850 */
[----:B------:R-:W-:Y:S01]  /*6ad0*/  MOV R221, UR58 ;  /* 0x0000003a00dd7c02 */ /* 0x000fe20008000f00 */
[----:B------:R-:W-:Y:S01]  /*6ae0*/  UMOV UR20, UR8 ;  /* 0x0000000800147c82 */ /* 0x000fe20008000000 */
[----:B------:R-:W-:Y:S01]  /*6af0*/  MOV R12, UR56 ;  /* 0x00000038000c7c02 */ /* 0x000fe20008000f00 */
        /* <DEDUP_REMOVED lines=9> */
[----:B------:R-:W-:Y:S01]  /*6b90*/  UMOV UR7, 0x40 ;  /* 0x0000004000077882 */ /* 0x000fe20000000000 */
[----:B------:R-:W-:Y:S01]  /*6ba0*/  MOV R222, UR59 ;  /* 0x0000003b00de7c02 */ /* 0x000fe20008000f00 */
[----:B------:R-:W-:Y:S01]  /*6bb0*/  UMOV UR59, 0x8 ;  /* 0x00000008003b7882 */ /* 0x000fe20000000000 */
[----:B------:R-:W-:Y:S01]  /*6bc0*/  MOV R13, UR57 ;  /* 0x00000039000d7c02 */ /* 0x000fe20008000f00 */
[----:B------:R-:W-:Y:S01]  /*6bd0*/  UMOV UR57, 0x40000040 ;  /* 0x4000004000397882 */ /* 0x000fe20000000000 */
[----:B------:R-:W-:Y:S01]  /*6be0*/  VIADD R9, R5, 0x80 ;  /* 0x0000008005097836 */ /* 0x000fe20000000000 */
[----:B------:R-:W-:Y:S01]  /*6bf0*/  UMOV UR40, UR52 ;  /* 0x0000003400287c82 */ /* 0x000fe20008000000 */
[----:B------:R-:W-:Y:S01]  /*6c00*/  VIADD R14, R6, 0x80 ;  /* 0x00000080060e7836 */ /* 0x000fe20000000000 */
[----:B------:R-:W-:Y:S01]  /*6c10*/  UMOV UR41, UR53 ;  /* 0x0000003500297c82 */ /* 0x000fe20008000000 */
[----:B------:R-:W-:Y:S01]  /*6c20*/  IMAD.U32 R20, RZ, RZ, UR58 ;  /* 0x0000003aff147e24 */ /* 0x000fe2000f8e00ff */
[----:B------:R-:W-:Y:S01]  /*6c30*/  UMOV UR29, 0x40000040 ;  /* 0x40000040001d7882 */ /* 0x000fe20000000000 */
[----:B------:R-:W-:Y:S01]  /*6c40*/  IMAD.U32 R21, RZ, RZ, UR59 ;  /* 0x0000003bff157e24 */ /* 0x000fe2000f8e00ff */
[----:B------:R-:W-:Y:S01]  /*6c50*/  UMOV UR25, UR29 ;  /* 0x0000001d00197c82 */ /* 0x000fe20008000000 */
        /* <DEDUP_REMOVED lines=10> */
[----:B--2---:R-:W2:Y:S01]  /*6d00*/  FENCE.VIEW.ASYNC.S ;  /* 0x00000000000073c6 */ /* 0x004ea20000000000 */
[----:B------:R-:W-:Y:S01]  /*6d10*/  R2UR UR4, R9 ;  /* 0x00000000090472ca */ /* 0x000fe200000e0000 */
[----:B------:R-:W-:Y:S01]  /*6d20*/  VIADD R9, R5, 0x100 ;  /* 0x0000010005097836 */ /* 0x000fe20000000000 */
[----:B------:R-:W-:Y:S01]  /*6d30*/  R2UR UR5, R14 ;  /* 0x000000000e0572ca */ /* 0x000fe200000e0000 */
[----:B--2---:R-:W-:Y:S06]  /*6d40*/  BAR.SYNC.DEFER_BLOCKING 0x9, 0x100 ;  /* 0x0244000000007b1d */ /* 0x004fec0000010000 */
[----:B---3--:R-:W-:-:S06]  /*6d50*/  WARPGROUP.ARRIVE ;  /* 0x00000000000079c5 */ /* 0x008fcc0000000000 */
        /* <DEDUP_REMOVED lines=41> */
[----:B------:R-:W-:Y:S02]  /*6ff0*/  IMAD.U32 R10, RZ, RZ, UR58 ;  /* 0x0000003aff0a7e24 */ /* 0x000fe4000f8e00ff */
[----:B------:R-:W-:Y:S01]  /*7000*/  VIADD R6, R7, 0x400 ;  /* 0x0000040007067836 */ /* 0x000fe20000000000 */
[----:B------:R-:W-:Y:S01]  /*7010*/  HGMMA.64x64x16.F32 R24, gdesc[UR56].tnspA, R24 ;  /* 0x20e00000381879f0 */ /* 0x000fe20008700818 */
[----:B------:R-:W-:Y:S01]  /*7020*/  R2UR UR56, R8 ;  /* 0x00000000083872ca */ /* 0x000fe200000e0000 */
[----:B------:R-:W-:Y:S01]  /*7030*/  VIADD R8, R5, 0x200 ;  /* 0x0000020005087836 */ /* 0x000fe20000000000 */
[----:B------:R-:W-:Y:S02]  /*7040*/  R2UR UR59, R218 ;  /* 0x00000000da3b72ca */ /* 0x000fe400000e0000 */
[----:B------:R-:W-:-:S02]  /*7050*/  R2UR UR58, R219 ;  /* 0x00000000db3a72ca */ /* 0x000fc400000e0000 */
[----:B------:R-:W-:Y:S02]  /*7060*/  R2UR UR57, R220 ;  /* 0x00000000dc3972ca */ /* 0x000fe400000e0000 */
        /* <DEDUP_REMOVED lines=43> */
[----:B----4-:R-:W-:Y:S01]  /*7320*/  LEA.HI.X.SX32 R7, R7, R234, 0x1, P1 ;  /* 0x000000ea07077211 */ /* 0x010fe200008f0eff */
        /* <DEDUP_REMOVED lines=44> */
[----:B--2---:R-:W-:Y:S01]  /*75f0*/  LOP3.LUT R24, R23, 0x80000, RZ, 0xfc, !PT ;  /* 0x0008000017187812 */ /* 0x004fe200078efcff */
        /* <DEDUP_REMOVED lines=19> */
[----:B------:R-:W-:Y:S01]  /*7730*/  UMOV UR7, 0x40 ;  /* 0x0000004000077882 */ /* 0x000fe20000000000 */
        /* <DEDUP_REMOVED lines=28> */
[C---:B------:R-:W-:Y:S01]  /*7900*/  VIADD R26, R24.reuse, 0x10 ;  /* 0x00000010181a7836 */ /* 0x040fe20000000000 */
[----:B------:R-:W-:Y:S01]  /*7910*/  UMOV UR49, UR45 ;  /* 0x0000002d00317c82 */ /* 0x000fe20008000000 */
[----:B------:R-:W-:Y:S01]  /*7920*/  UMOV UR41, UR25 ;  /* 0x0000001900297c82 */ /* 0x000fe20008000000 */
[----:B------:R-:W-:Y:S01]  /*7930*/  R2UR UR44, R25 ;  /* 0x00000000192c72ca */ /* 0x000fe200000e0000 */
[----:B------:R-:W-:Y:S01]  /*7940*/  VIADD R25, R24, 0x110 ;  /* 0x0000011018197836 */ /* 0x000fe20000000000 */
[----:B------:R-:W-:Y:S01]  /*7950*/  R2UR UR46, R26 ;  /* 0x000000001a2e72ca */ /* 0x000fe200000e0000 */
[C---:B------:R-:W-:Y:S01]  /*7960*/  VIADD R26, R24.reuse, 0x90 ;  /* 0x00000090181a7836 */ /* 0x040fe20000000000 */
[----:B------:R-:W-:Y:S01]  /*7970*/  UMOV UR37, UR25 ;  /* 0x0000001900257c82 */ /* 0x000fe20008000000 */
[----:B------:R-:W-:Y:S01]  /*7980*/  UMOV UR33, UR25 ;  /* 0x0000001900217c82 */ /* 0x000fe20008000000 */
[----:B------:R-:W-:Y:S01]  /*7990*/  R2UR UR5, R25 ;  /* 0x00000000190572ca */ /* 0x000fe200000e0000 */
[----:B------:R-:W-:Y:S01]  /*79a0*/  VIADD R25, R24, 0x190 ;  /* 0x0000019018197836 */ /* 0x000fe20000000000 */
[----:B------:R-:W-:Y:S01]  /*79b0*/  R2UR UR4, R26 ;  /* 0x000000001a0472ca */ /* 0x000fe200000e0000 */
[----:B------:R-:W-:Y:S01]  /*79c0*/  UMOV UR29, UR25 ;  /* 0x00000019001d7c82 */ /* 0x000fe20008000000 */
[----:B------:R-:W-:Y:S01]  /*79d0*/  UMOV UR15, 0x40 ;  /* 0x00000040000f7882 */ /* 0x000fe20000000000 */
[----:B------:R1:W-:Y:S01]  /*79e0*/  REDG.E.ADD.F32x4.FTZ.RN.STRONG.GPU desc[UR60][R6.64+0x1000], R32 ;  /* 0x00100020060079a6 */ /* 0x0003e2000c10f7bc */
[----:B------:R-:W-:Y:S01]  /*79f0*/  R2UR UR6, R25 ;  /* 0x00000000190672ca */ /* 0x000fe200000e0000 */
[----:B------:R-:W-:Y:S01]  /*7a00*/  VIADD R25, R24, 0x210 ;  /* 0x0000021018197836 */ /* 0x000fe20000000000 */
[----:B------:R-:W-:Y:S01]  /*7a10*/  UMOV UR8, UR44 ;  /* 0x0000002c00087c82 */ /* 0x000fe20008000000 */
[----:B------:R-:W-:Y:S01]  /*7a20*/  IMAD.U32 R220, RZ, RZ, UR10 ;  /* 0x0000000affdc7e24 */ /* 0x000fe2000f8e00ff */
[----:B------:R-:W-:Y:S01]  /*7a30*/  UMOV UR9, UR45 ;  /* 0x0000002d00097c82 */ /* 0x000fe20008000000 */
[----:B------:R-:W-:Y:S01]  /*7a40*/  IMAD.U32 R221, RZ, RZ, UR11 ;  /* 0x0000000bffdd7e24 */ /* 0x000fe2000f8e00ff */
[----:B------:R-:W-:Y:S01]  /*7a50*/  R2UR UR50, R25 ;  /* 0x00000000193272ca */ /* 0x000fe200000e0000 */
[----:B------:R-:W-:Y:S01]  /*7a60*/  UMOV UR11, 0x40 ;  /* 0x00000040000b7882 */ /* 0x000fe20000000000 */
[----:B------:R-:W-:Y:S01]  /*7a70*/  UMOV UR48, UR44 ;  /* 0x0000002c00307c82 */ /* 0x000fe20008000000 */
[----:B------:R-:W-:Y:S01]  /*7a80*/  UMOV UR10, UR4 ;  /* 0x00000004000a7c82 */ /* 0x000fe20008000000 */
[----:B------:R-:W-:Y:S01]  /*7a90*/  IMAD.U32 R223, RZ, RZ, UR11 ;  /* 0x0000000bffdf7e24 */ /* 0x000fe2000f8e00ff */
[----:B------:R1:W-:Y:S01]  /*7aa0*/  REDG.E.ADD.F32x4.FTZ.RN.STRONG.GPU desc[UR60][R6.64+0x1800], R36 ;  /* 0x00180024060079a6 */ /* 0x0003e2000c10f7bc */
        /* <DEDUP_REMOVED lines=16> */
[----:B------:R-:W-:Y:S01]  /*7bb0*/  R2UR UR24, R25 ;  /* 0x00000000191872ca */ /* 0x000fe200000e0000 */
[----:B------:R-:W-:Y:S01]  /*7bc0*/  HGMMA.64x16x16.F32 R160, gdesc[UR8].tnspA.tnspB, R160 ;  /* 0x6020000008a079f0 */ /* 0x000fe200087008a0 */
[C---:B------:R-:W-:Y:S01]  /*7bd0*/  VIADD R26, R24.reuse, 0x20 ;  /* 0x00000020181a7836 */ /* 0x040fe20000000000 */
[----:B------:R1:W-:Y:S02]  /*7be0*/  REDG.E.ADD.F32x4.FTZ.RN.STRONG.GPU desc[UR60][R6.64+0x2800], R44 ;  /* 0x0028002c060079a6 */ /* 0x0003e4000c10f7bc */
[----:B------:R-:W-:Y:S01]  /*7bf0*/  HGMMA.64x16x16.F32 R168, gdesc[UR48].tnspA.tnspB, R168 ;  /* 0x6020000030a879f0 */ /* 0x000fe200087008a8 */
[----:B------:R-:W-:Y:S01]  /*7c00*/  VIADD R25, R24, 0x120 ;  /* 0x0000012018197836 */ /* 0x000fe20000000000 */
[----:B------:R-:W-:Y:S01]  /*7c10*/  R2UR UR26, R26 ;  /* 0x000000001a1a72ca */ /* 0x000fe200000e0000 */
[----:B------:R-:W-:Y:S01]  /*7c20*/  IMAD.U32 R226, RZ, RZ, UR10 ;  /* 0x0000000affe27e24 */ /* 0x000fe2000f8e00ff */
[----:B------:R-:W-:Y:S01]  /*7c30*/  UMOV UR5, 0x40000040 ;  /* 0x4000004000057882 */ /* 0x000fe20000000000 */
[----:B------:R-:W-:Y:S01]  /*7c40*/  IMAD.U32 R227, RZ, RZ, UR11 ;  /* 0x0000000bffe37e24 */ /* 0x000fe2000f8e00ff */
[----:B------:R-:W-:Y:S01]  /*7c50*/  R2UR UR38, R25 ;  /* 0x00000000192672ca */ /* 0x000fe200000e0000 */
[C---:B------:R-:W-:Y:S01]  /*7c60*/  VIADD R25, R24.reuse, 0x1a0 ;  /* 0x000001a018197836 */ /* 0x040fe20000000000 */
[----:B------:R-:W-:Y:S01]  /*7c70*/  UMOV UR40, UR24 ;  /* 0x0000001800287c82 */ /* 0x000fe20008000000 */
[C---:B------:R-:W-:Y:S01]  /*7c80*/  VIADD R26, R24.reuse, 0xa0 ;  /* 0x000000a0181a7836 */ /* 0x040fe20000000000 */
[----:B------:R-:W-:Y:S01]  /*7c90*/  UMOV UR36, UR24 ;  /* 0x0000001800247c82 */ /* 0x000fe20008000000 */
[----:B------:R-:W-:Y:S01]  /*7ca0*/  UMOV UR32, UR24 ;  /* 0x0000001800207c82 */ /* 0x000fe20008000000 */
[----:B------:R-:W-:Y:S01]  /*7cb0*/  R2UR UR34, R25 ;  /* 0x00000000192272ca */ /* 0x000fe200000e0000 */
[----:B------:R-:W-:Y:S01]  /*7cc0*/  VIADD R25, R24, 0x220 ;  /* 0x0000022018197836 */ /* 0x000fe20000000000 */
[----:B------:R-:W-:Y:S01]  /*7cd0*/  R2UR UR42, R26 ;  /* 0x000000001a2a72ca */ /* 0x000fe200000e0000 */
[----:B------:R-:W-:Y:S01]  /*7ce0*/  UMOV UR28, UR24 ;  /* 0x00000018001c7c82 */ /* 0x000fe20008000000 */
[----:B------:R1:W-:Y:S02]  /*7cf0*/  REDG.E.ADD.F32x4.FTZ.RN.STRONG.GPU desc[UR60][R6.64+0x3000], R48 ;  /* 0x00300030060079a6 */ /* 0x0003e4000c10f7bc */
[----:B------:R-:W-:Y:S01]  /*7d00*/  R2UR UR30, R25 ;  /* 0x00000000191e72ca */ /* 0x000fe200000e0000 */
[----:B------:R-:W-:Y:S01]  /*7d10*/  HGMMA.64x16x16.F32 R136, gdesc[UR24].tnspA.tnspB, R136 ;  /* 0x60200000188879f0 */ /* 0x000fe20008700888 */
[----:B------:R-:W-:Y:S01]  /*7d20*/  VIADD R26, R24, 0x30 ;  /* 0x00000030181a7836 */ /* 0x000fe20000000000 */
[----:B------:R-:W-:Y:S01]  /*7d30*/  UMOV UR21, UR5 ;  /* 0x0000000500157c82 */ /* 0x000fe20008000000 */
[----:B------:R-:W-:-:S05]  /*7d40*/  UMOV UR17, UR5 ;  /* 0x0000000500117c82 */ /* 0x000fca0008000000 */
[----:B------:R-:W-:Y:S01]  /*7d50*/  HGMMA.64x16x16.F32 R144, gdesc[UR40].tnspA.tnspB, R144 ;  /* 0x60200000289079f0 */ /* 0x000fe20008700890 */
[----:B------:R-:W-:Y:S01]  /*7d60*/  UMOV UR13, UR5 ;  /* 0x00000005000d7c82 */ /* 0x000fe20008000000 */
[----:B------:R-:W-:Y:S01]  /*7d70*/  UMOV UR9, UR5 ;  /* 0x0000000500097c82 */ /* 0x000fe20008000000 */
[----:B------:R-:W-:Y:S01]  /*7d80*/  UMOV UR11, 0x40 ;  /* 0x00000040000b7882 */ /* 0x000fe20000000000 */
[----:B------:R1:W-:Y:S01]  /*7d90*/  REDG.E.ADD.F32x4.FTZ.RN.STRONG.GPU desc[UR60][R6.64+0x3800], R52 ;  /* 0x00380034060079a6 */ /* 0x0003e2000c10f7bc */
[----:B------:R-:W-:Y:S01]  /*7da0*/  VIADD R25, R234, 0x180 ;  /* 0x00000180ea197836 */ /* 0x000fe20000000000 */
[----:B------:R-:W-:Y:S01]  /*7db0*/  HGMMA.64x16x16.F32 R152, gdesc[UR36].tnspA.tnspB, R152 ;  /* 0x60200000249879f0 */ /* 0x000fe20008700898 */
[----:B------:R-:W-:Y:S01]  /*7dc0*/  R2UR UR6, R26 ;  /* 0x000000001a0672ca */ /* 0x000fe200000e0000 */
[C---:B------:R-:W-:Y:S02]  /*7dd0*/  VIADD R26, R24.reuse, 0xb0 ;  /* 0x000000b0181a7836 */ /* 0x040fe40000000000 */
[----:B------:R-:W-:Y:S01]  /*7de0*/  R2UR UR4, R25 ;  /* 0x00000000190472ca */ /* 0x000fe200000e0000 */
[----:B------:R-:W-:Y:S01]  /*7df0*/  VIADD R25, R24, 0x130 ;  /* 0x0000013018197836 */ /* 0x000fe20000000000 */
[----:B------:R-:W-:Y:S01]  /*7e00*/  HGMMA.64x16x16.F32 R160, gdesc[UR32].tnspA.tnspB, R160 ;  /* 0x6020000020a079f0 */ /* 0x000fe200087008a0 */
[----:B------:R-:W-:Y:S01]  /*7e10*/  R2UR UR22, R26 ;  /* 0x000000001a1672ca */ /* 0x000fe200000e0000 */
[----:B------:R-:W-:-:S02]  /*7e20*/  IMAD.U32 R22, RZ, RZ, UR58 ;  /* 0x0000003aff167e24 */ /* 0x000fc4000f8e00ff */
[----:B------:R-:W-:Y:S01]  /*7e30*/  R2UR UR18, R25 ;  /* 0x00000000191272ca */ /* 0x000fe200000e0000 */
[----:B------:R-:W-:Y:S01]  /*7e40*/  HGMMA.64x16x16.F32 R168, gdesc[UR28].tnspA.tnspB, R168 ;  /* 0x602000001ca879f0 */ /* 0x000fe200087008a8 */
[C---:B------:R-:W-:Y:S02]  /*7e50*/  VIADD R25, R24.reuse, 0x1b0 ;  /* 0x000001b018197836 */ /* 0x040fe40000000000 */
[----:B------:R-:W-:Y:S02]  /*7e60*/  VIADD R24, R24, 0x230 ;  /* 0x0000023018187836 */ /* 0x000fe40000000000 */
        /* <DEDUP_REMOVED lines=15> */
.L_x_812:
        /* <DEDUP_REMOVED lines=111> */
.L_x_813:
[----:B------:R-:W2:Y:S01]  /*8650*/  LDL R5, [R1+0x8] ;  /* 0x0000080001057983 */ /* 0x000ea20000100800 */
[----:B------:R-:W-:Y:S01]  /*8660*/  VIADD R3, R3, 0x1 ;  /* 0x0000000103037836 */ /* 0x000fe20000000000 */
[----:B------:R-:W-:Y:S01]  /*8670*/  LOP3.LUT R18, R18, 0x1, RZ, 0x3c, !PT ;  /* 0x0000000112127812 */ /* 0x000fe200078e3cff */
[----:B------:R-:W-:Y:S02]  /*8680*/  VIADD R2, R2, 0x1 ;  /* 0x0000000102027836 */ /* 0x000fe40000000000 */
[----:B-----5:R-:W-:-:S03]  /*8690*/  VIADD R16, R16, 0x31820 ;  /* 0x0003182010107836 */ /* 0x020fc60000000000 */
[C---:B------:R-:W-:Y:S02]  /*86a0*/  ISETP.NE.AND P0, PT, R2.reuse, 0x2, PT ;  /* 0x000000020200780c */ /* 0x040fe40003f05270 */
[----:B------:R-:W-:Y:S02]  /*86b0*/  PRMT R16, RZ, 0x654, R16 ;  /* 0x00000654ff107816 */ /* 0x000fe40000000010 */
[----:B------:R-:W-:Y:S02]  /*86c0*/  SEL R2, R2, RZ, P0 ;  /* 0x000000ff02027207 */ /* 0x000fe40000000000 */
[----:B------:R1:W-:Y:S01]  /*86d0*/  SYNCS.ARRIVE.TRANS64.RED.A1T0 RZ, [R16+URZ], RZ ;  /* 0x000000ff10ff79a7 */ /* 0x0003e2000810043f */
[----:B--2---:R-:W-:Y:S02]  /*86e0*/  R2UR UR4, R5 ;  /* 0x00000000050472ca */ /* 0x004fe400000e0000 */
[----:B------:R-:W-:-:S04]  /*86f0*/  SEL R5, RZ, 0x1, P0 ;  /* 0x00000001ff057807 */ /* 0x000fc80000000000 */
[----:B------:R-:W-:-:S07]  /*8700*/  LOP3.LUT R228, R228, R5, RZ, 0x3c, !PT ;  /* 0x00000005e4e47212 */ /* 0x000fce00078e3cff */
[----:B------:R-:W-:-:S13]  /*8710*/  ISETP.GE.AND P1, PT, R3, UR4, PT ;  /* 0x0000000403007c0c */ /* 0x000fda000bf26270 */
[----:B-1----:R-:W-:Y:S05]  /*8720*/  @!P1 BRA `(.L_x_814) ;  /* 0xffffff9000789947 */ /* 0x002fea000383ffff */
        /* <DEDUP_REMOVED lines=82> */
.L_x_801:
[----:B------:R-:W-:Y:S05]  /*8c50*/  @P0 BRA `(.L_x_800) ;  /* 0x0000002400400947 */ /* 0x000fea0003800000 */
[----:B------:R-:W2:Y:S01]  /*8c60*/  LDL.LU R3, [R1+0x10] ;  /* 0x0000100001037983 */ /* 0x000ea20000300800 */
[----:B------:R-:W3:Y:S01]  /*8c70*/  S2R R4, SR_TID.X ;  /* 0x0000000000047919 */ /* 0x000ee20000002100 */
[----:B------:R-:W4:Y:S01]  /*8c80*/  S2UR UR5, SR_CgaCtaId ;  /* 0x00000000000579c3 */ /* 0x000f220000008800 */
[----:B------:R-:W-:Y:S01]  /*8c90*/  ULDC UR4, c[0x0][0x850] ;  /* 0x0002140000047ab9 */ /* 0x000fe20000000800 */
[----:B------:R-:W-:Y:S01]  /*8ca0*/  ULDC.64 UR12, c[0x0][0x818] ;  /* 0x00020600000c7ab9 */ /* 0x000fe20000000a00 */
[----:B-1----:R-:W5:Y:S01]  /*8cb0*/  LDL.LU R2, [R1+0xc] ;  /* 0x00000c0001027983 */ /* 0x002f620000300800 */
[----:B------:R-:W-:-:S03]  /*8cc0*/  ULDC.64 UR14, c[0x0][0x848] ;  /* 0x00021200000e7ab9 */ /* 0x000fc60000000a00 */
[----:B------:R-:W5:Y:S01]  /*8cd0*/  LDL.LU R0, [R1+0x14] ;  /* 0x0000140001007983 */ /* 0x000f620000300800 */
[----:B------:R-:W-:Y:S01]  /*8ce0*/  UISETP.NE.AND UP0, UPT, UR4, 0x1, UPT ;  /* 0x000000010400788c */ /* 0x000fe2000bf05270 */
[----:B------:R-:W-:Y:S02]  /*8cf0*/  BSSY B1, `(.L_x_815) ;  /* 0x0000057000017945 */ /* 0x000fe40003800000 */
[----:B------:R-:W-:-:S08]  /*8d00*/  UMOV UR4, 0x400 ;  /* 0x0000040000047882 */ /* 0x000fd00000000000 */
[----:B------:R-:W-:Y:S01]  /*8d10*/  @UP0 ULDC UR6, c[0x0][0x854] ;  /* 0x0002150000060ab9 */ /* 0x000fe20000000800 */
[----:B----4-:R-:W-:-:S03]  /*8d20*/  ULEA UR4, UR5, UR4, 0x18 ;  /* 0x0000000405047291 */ /* 0x010fc6000f8ec03f */
[----:B------:R-:W-:Y:S01]  /*8d30*/  @UP0 ULDC UR5, c[0x0][0x858] ;  /* 0x0002160000050ab9 */ /* 0x000fe20000000800 */
[----:B------:R-:W-:Y:S01]  /*8d40*/  BAR.SYNC.DEFER_BLOCKING 0x1, 0x100 ;  /* 0x0044000000007b1d */ /* 0x000fe20000010000 */
[----:B--2---:R-:W-:Y:S01]  /*8d50*/  R2UR UR8, R3 ;  /* 0x00000000030872ca */ /* 0x004fe200000e0000 */
[----:B---3--:R-:W-:-:S05]  /*8d60*/  VIADD R3, R4, 0xffffff80 ;  /* 0xffffff8004037836 */ /* 0x008fca0000000000 */
[----:B------:R-:W-:Y:S02]  /*8d70*/  ISETP.NE.AND P0, PT, R3, RZ, PT ;  /* 0x000000ff0300720c */ /* 0x000fe40003f05270 */
[----:B-----5:R-:W-:Y:S02]  /*8d80*/  R2UR UR11, R2 ;  /* 0x00000000020b72ca */ /* 0x020fe400000e0000 */
[----:B------:R-:W-:-:S03]  /*8d90*/  R2UR UR17, R0 ;  /* 0x00000000001172ca */ /* 0x000fc600000e0000 */
[----:B------:R-:W-:Y:S01]  /*8da0*/  UIMAD UR8, UR8, 0x5000, URZ ;  /* 0x00005000080878a4 */ /* 0x000fe2000f8e023f */
[----:B------:R-:W-:-:S03]  /*8db0*/  SHF.R.S32.HI R0, RZ, 0x1f, R3 ;  /* 0x0000001fff007819 */ /* 0x000fc60000011403 */
[----:B------:R-:W-:Y:S01]  /*8dc0*/  USHF.R.S32.HI UR9, URZ, 0x1f, UR8 ;  /* 0x0000001f3f097899 */ /* 0x000fe20008011408 */
[----:B------:R-:W-:-:S03]  /*8dd0*/  LEA.HI R2, R0, R3, RZ, 0x7 ;  /* 0x0000000300027211 */ /* 0x000fc600078f38ff */
[----:B------:R-:W-:Y:S01]  /*8de0*/  UIMAD.WIDE.U32 UR6, UR11, UR6, URZ ;  /* 0x000000060b0672a5 */ /* 0x000fe2000f8e003f */
[----:B------:R-:W-:Y:S02]  /*8df0*/  LOP3.LUT R0, R2, 0x3fffff80, RZ, 0xc0, !PT ;  /* 0x3fffff8002007812 */ /* 0x000fe400078ec0ff */
[----:B------:R-:W-:Y:S01]  /*8e00*/  SHF.R.S32.HI R5, RZ, 0x7, R2 ;  /* 0x00000007ff057819 */ /* 0x000fe20000011402 */
[----:B------:R-:W-:Y:S02]  /*8e10*/  @UP0 USHF.R.U32.HI UR11, URZ, UR5, UR7 ;  /* 0x000000053f0b0299 */ /* 0x000fe40008011607 */
[----:B------:R-:W-:Y:S01]  /*8e20*/  IMAD.IADD R0, R3, 0x1, -R0 ;  /* 0x0000000103007824 */ /* 0x000fe200078e0a00 */
[----:B------:R-:W-:Y:S02]  /*8e30*/  USHF.R.S32.HI UR16, URZ, 0x1f, UR17 ;  /* 0x0000001f3f107899 */ /* 0x000fe40008011411 */
[----:B------:R-:W-:Y:S01]  /*8e40*/  USHF.R.S32.HI UR5, URZ, 0x1f, UR11 ;  /* 0x0000001f3f057899 */ /* 0x000fe2000801140b */
[----:B------:R-:W-:Y:S01]  /*8e50*/  IMAD R0, R5, 0xa00, R0 ;  /* 0x00000a0005007824 */ /* 0x000fe200078e0200 */
[----:B------:R-:W-:-:S02]  /*8e60*/  UIMAD.WIDE.U32 UR6, UR11, UR12, UR8 ;  /* 0x0000000c0b0672a5 */ /* 0x000fc4000f8e0008 */
[----:B------:R-:W-:Y:S01]  /*8e70*/  IMAD.U32 R2, RZ, RZ, UR11 ;  /* 0x0000000bff027e24 */ /* 0x000fe2000f8e00ff */
[----:B------:R-:W-:Y:S01]  /*8e80*/  UIMAD UR10, UR5, UR12, URZ ;  /* 0x0000000c050a72a4 */ /* 0x000fe2000f8e023f */
[----:B------:R-:W-:-:S03]  /*8e90*/  IMAD.SHL.U32 R0, R0, 0x4, RZ ;  /* 0x0000000400007824 */ /* 0x000fc600078e00ff */
[----:B------:R-:W-:Y:S01]  /*8ea0*/  UIMAD UR10, UR11, UR13, UR10 ;  /* 0x0000000d0b0a72a4 */ /* 0x000fe2000f8e020a */
[----:B------:R1:W-:Y:S01]  /*8eb0*/  STL [R1+0xc], R2 ;  /* 0x00000c0201007387 */ /* 0x0003e20000100800 */
[----:B------:R-:W-:Y:S01]  /*8ec0*/  LEA R0, R0, UR4, 0x2 ;  /* 0x0000000400007c11 */ /* 0x000fe2000f8e10ff */
[----:B------:R-:W-:Y:S01]  /*8ed0*/  ULDC.64 UR12, c[0x0][0x840] ;  /* 0x00021000000c7ab9 */ /* 0x000fe20000000a00 */
[----:B------:R-:W-:Y:S02]  /*8ee0*/  UIADD3 UR7, UR7, UR10, URZ ;  /* 0x0000000a07077290 */ /* 0x000fe4000fffe03f */
[----:B------:R-:W-:Y:S01]  /*8ef0*/  UIMAD UR5, UR5, UR12, URZ ;  /* 0x0000000c050572a4 */ /* 0x000fe2000f8e023f */
[----:B------:R1:W-:Y:S01]  /*8f00*/  STS.128 [R0], R56 ;  /* 0x0000003800007388 */ /* 0x0003e20000000c00 */
[----:B------:R-:W-:Y:S02]  /*8f10*/  UIMAD.WIDE.U32 UR8, UR11, UR12, UR8 ;  /* 0x0000000c0b0872a5 */ /* 0x000fe4000f8e0008 */
[----:B------:R-:W-:Y:S01]  /*8f20*/  UIMAD UR11, UR11, UR13, UR5 ;  /* 0x0000000d0b0b72a4 */ /* 0x000fe2000f8e0205 */
[----:B------:R1:W-:Y:S01]  /*8f30*/  STS.128 [R0+0x800], R60 ;  /* 0x0008003c00007388 */ /* 0x0003e20000000c00 */
[----:B------:R-:W-:Y:S01]  /*8f40*/  UIMAD UR10, UR16, UR14, URZ ;  /* 0x0000000e100a72a4 */ /* 0x000fe2000f8e023f */
[----:B------:R-:W-:-:S02]  /*8f50*/  ULDC.64 UR12, c[0x0][0x820] ;  /* 0x00020800000c7ab9 */ /* 0x000fc40000000a00 */
        /* <DEDUP_REMOVED lines=33> */
[----:B--2---:R-:W2:Y:S02]  /*9170*/  FENCE.VIEW.ASYNC.S ;  /* 0x00000000000073c6 */ /* 0x004ea40000000000 */
[----:B--2---:R-:W-:Y:S06]  /*9180*/  BAR.SYNC.DEFER_BLOCKING 0x1, 0x100 ;  /* 0x0044000000007b1d */ /* 0x004fec0000010000 */
[----:B------:R-:W-:Y:S05]  /*9190*/  @P0 BRA `(.L_x_816) ;  /* 0x0000000000300947 */ /* 0x000fea0003800000 */
[----:B------:R-:W-:Y:S01]  /*91a0*/  PLOP3.LUT P0, PT, PT, PT, PT, 0x80, 0x0 ;  /* 0x000000000000781c */ /* 0x000fe20003f0f070 */
[----:B------:R-:W-:Y:S01]  /*91b0*/  UMOV UR5, 0x1400 ;  /* 0x0000140000057882 */ /* 0x000fe20000000000 */
[----:B------:R-:W-:Y:S01]  /*91c0*/  UMOV UR8, 0x0 ;  /* 0x0000000000087882 */ /* 0x000fe20000000000 */
[----:B------:R-:W-:Y:S01]  /*91d0*/  UMOV UR9, 0x14f00000 ;  /* 0x14f0000000097882 */ /* 0x000fe20000000000 */
[----:B------:R-:W-:-:S09]  /*91e0*/  UMOV UR6, UR14 ;  /* 0x0000000e00067c82 */ /* 0x000fd20008000000 */
.L_x_817:
[----:B------:R-:W-:Y:S01]  /*91f0*/  @P0 ELECT P1, URZ, PT ;  /* 0x00000000003f082f */ /* 0x000fe20003820000 */
[----:B------:R2:W-:-:S12]  /*9200*/  UBLKRED.G.S.ADD.F32.RN [UR6], [UR4], UR5, desc[UR8] ;  /* 0x00000806040073bb */ /* 0x0005d800080a1405 */
[----:B------:R-:W-:Y:S02]  /*9210*/  @P1 PLOP3.LUT P0, PT, P1, PT, PT, 0x8, 0x0 ;  /* 0x000000000000181c */ /* 0x000fe40000f0e170 */
[----:B------:R-:W-:-:S11]  /*9220*/  PLOP3.LUT P1, PT, PT, PT, PT, 0x8, 0x0 ;  /* 0x000000000000781c */ /* 0x000fd60003f2e170 */
[----:B--2---:R-:W-:Y:S05]  /*9230*/  @P0 BRA.U.ANY `(.L_x_817) ;  /* 0xfffffffd00ec0947 */ /* 0x004fea000393ffff */
[----:B------:R0:W-:Y:S01]  /*9240*/  UTMACMDFLUSH ;  /* 0x00000000000079b7 */ /* 0x0001e20000000000 */
[----:B------:R-:W-:-:S04]  /*9250*/  DEPBAR.LE SB0, 0x0 ;  /* 0x000080000000791a */ /* 0x000fc80000000000 */
.L_x_816:
[----:B------:R-:W-:Y:S05]  /*9260*/  BSYNC B1 ;  /* 0x0000000000017941 */ /* 0x000fea0003800000 */
.L_x_815:
        /* <DEDUP_REMOVED lines=32> */
.L_x_818:
        /* <DEDUP_REMOVED lines=8> */
.L_x_796:
[----:B------:R-:W-:-:S08]  /*94f0*/  NOP ;  /* 0x0000000000007918 */ /* 0x000fd00000000000 */
[----:B------:R-:W1:-:S00]  /*9500*/  USETMAXREG.DEALLOC.CTAPOOL 0x18 ;  /* 0x00000018000079c8 */ /* 0x000e4000080e0500 */
[----:B-1----:R-:W-:-:S06]  /*9510*/  LOP3.LUT R2, R2, 0x3, RZ, 0xc0, !PT ;  /* 0x0000000302027812 */ /* 0x002fcc00078ec0ff */
        /* <DEDUP_REMOVED lines=24> */
.L_x_819:
[----:B------:R-:W-:Y:S01]  /*96a0*/  ULDC UR8, c[0x0][0x8cc] ;  /* 0x0002330000087ab9 */ /* 0x000fe20000000800 */
[----:B------:R-:W-:Y:S01]  /*96b0*/  UMOV UR11, UR7 ;  /* 0x00000007000b7c82 */ /* 0x000fe20008000000 */
[----:B------:R-:W-:-:S11]  /*96c0*/  UISETP.NE.AND UP0, UPT, UR8, 0x1, UPT ;  /* 0x000000010800788c */ /* 0x000fd6000bf05270 */
[----:B------:R-:W-:Y:S02]  /*96d0*/  @UP0 ULDC.64 UR12, c[0x0][0x8d0] ;  /* 0x00023400000c0ab9 */ /* 0x000fe40000000a00 */
[----:B------:R-:W-:-:S04]  /*96e0*/  UIMAD.WIDE.U32 UR4, UR7, UR12, URZ ;  /* 0x0000000c070472a5 */ /* 0x000fc8000f8e003f */
[----:B------:R-:W-:-:S04]  /*96f0*/  @UP0 USHF.R.U32.HI UR11, URZ, UR13, UR5 ;  /* 0x0000000d3f0b0299 */ /* 0x000fc80008011605 */
[----:B------:R-:W-:-:S12]  /*9700*/  UIMAD UR4, UR11, UR8, URZ ;  /* 0x000000080b0472a4 */ /* 0x000fd8000f8e023f */
.L_x_820:
        /* <DEDUP_REMOVED lines=38> */
[----:B------:R-:W-:Y:S01]  /*9970*/  IMAD.MOV.U32 R17, RZ, RZ, RZ ;  /* 0x000000ffff117224 */ /* 0x000fe200078e00ff */
[----:B------:R-:W-:Y:S02]  /*9980*/  SHF.R.S32.HI R5, RZ, 0x1f, R5 ;  /* 0x0000001fff057819 */ /* 0x000fe40000011405 */
[----:B------:R-:W-:Y:S01]  /*9990*/  ELECT P0, URZ, PT ;  /* 0x00000000003f782f */ /* 0x000fe20003800000 */
[----:B------:R-:W2:Y:S01]  /*99a0*/  LDC.64 R6, c[0x0][0x730] ;  /* 0x0001cc00ff067b82 */ /* 0x000ea20000000a00 */
[----:B------:R-:W-:Y:S01]  /*99b0*/  SHF.R.S32.HI R15, RZ, 0x1f, R15 ;  /* 0x0000001fff0f7819 */ /* 0x000fe2000001140f */
[----:B------:R-:W-:-:S04]  /*99c0*/  UMOV UR12, UR20 ;  /* 0x00000014000c7c82 */ /* 0x000fc80008000000 */
        /* <DEDUP_REMOVED lines=30> */
.L_x_837:
        /* <DEDUP_REMOVED lines=10> */
.L_x_823:
        /* <DEDUP_REMOVED lines=125> */
.L_x_829:
[----:B------:R-:W-:-:S04]  /*a420*/  SHF.L.U32 R10, R15, 0x1f, RZ ;  /* 0x0000001f0f0a7819 */ /* 0x000fc800000006ff */
[----:B------:R-:W1:Y:S02]  /*a430*/  SYNCS.PHASECHK.TRANS64.TRYWAIT P1, [R7+URZ+0x31838], R10 ;  /* 0x0318380a070075a7 */ /* 0x000e64000802017f */
[----:B-1---5:R-:W-:Y:S05]  /*a440*/  @!P1 BRA `(.L_x_825) ;  /* 0x0000000c009c9947 */ /* 0x022fea0003800000 */
.L_x_838:
[----:B------:R-:W-:Y:S05]  /*a450*/  @P0 BRA `(.L_x_826) ;  /* 0x0000000000140947 */ /* 0x000fea0003800000 */
[----:B------:R-:W-:Y:S01]  /*a460*/  ISETP.NE.AND P1, PT, R17, RZ, PT ;  /* 0x000000ff1100720c */ /* 0x000fe20003f25270 */
[----:B-1----:R-:W-:-:S04]  /*a470*/  IMAD.MOV.U32 R10, RZ, RZ, 0x8100 ;  /* 0x00008100ff0a7424 */ /* 0x002fc800078e00ff */
[----:B------:R2:W-:Y:S08]  /*a480*/  SYNCS.ARRIVE.TRANS64 RZ, [R7+URZ+0x31830], R10 ;  /* 0x0318300a07ff79a7 */ /* 0x0005f0000800003f */
[----:B------:R-:W-:Y:S05]  /*a490*/  @!P1 BRA `(.L_x_826) ;  /* 0x0000000000049947 */ /* 0x000fea0003800000 */
[----:B------:R-:W-:Y:S01]  /*a4a0*/  BPT.TRAP 0x1 ;  /* 0x000000040000795c */ /* 0x000fe20000300000 */
.L_x_826:
        /* <DEDUP_REMOVED lines=51> */
.L_x_840:
[----:B------:R-:W-:Y:S01]  /*a7e0*/  LOP3.LUT R15, R15, 0x1, RZ, 0x3c, !PT ;  /* 0x000000010f0f7812 */ /* 0x000fe200078e3cff */
[----:B------:R-:W-:Y:S06]  /*a7f0*/  @P2 BRA `(.L_x_828) ;  /* 0x0000000000142947 */ /* 0x000fec0003800000 */
[----:B------:R-:W-:Y:S01]  /*a800*/  ISETP.NE.AND P1, PT, R17, RZ, PT ;  /* 0x000000ff1100720c */ /* 0x000fe20003f25270 */
[----:B-1----:R-:W-:-:S04]  /*a810*/  IMAD.MOV.U32 R20, RZ, RZ, 0x8100 ;  /* 0x00008100ff147424 */ /* 0x002fc800078e00ff */
[----:B------:R2:W-:Y:S08]  /*a820*/  SYNCS.ARRIVE.TRANS64 RZ, [R19+URZ+0x31810], R20 ;  /* 0x0318101413ff79a7 */ /* 0x0005f0000800003f */
[----:B------:R-:W-:Y:S05]  /*a830*/  @!P1 BRA `(.L_x_828) ;  /* 0x0000000000049947 */ /* 0x000fea0003800000 */
[----:B------:R-:W-:Y:S01]  /*a840*/  BPT.TRAP 0x1 ;  /* 0x000000040000795c */ /* 0x000fe20000300000 */
.L_x_828:
        /* <DEDUP_REMOVED lines=52> */
.L_x_824:
[----:B------:R-:W-:-:S04]  /*ab90*/  SHF.L.U32 R4, R15, 0x1f, RZ ;  /* 0x0000001f0f047819 */ /* 0x000fc800000006ff */
[----:B------:R-:W1:Y:S02]  /*aba0*/  SYNCS.PHASECHK.TRANS64.TRYWAIT P1, [R7+URZ+0x31838], R4 ;  /* 0x03183804070075a7 */ /* 0x000e64000802017f */
[----:B-1----:R-:W-:Y:S05]  /*abb0*/  @!P1 BRA `(.L_x_830) ;  /* 0x0000000400ec9947 */ /* 0x002fea0003800000 */
.L_x_841:
[----:B------:R-:W-:Y:S05]  /*abc0*/  @P0 BRA `(.L_x_831) ;  /* 0x0000000000180947 */ /* 0x000fea0003800000 */
[----:B------:R-:W2:Y:S01]  /*abd0*/  S2R R5, SR_TID.X ;  /* 0x0000000000057919 */ /* 0x000ea20000002100 */
[----:B-1----:R-:W-:-:S04]  /*abe0*/  IMAD.MOV.U32 R4, RZ, RZ, 0x8100 ;  /* 0x00008100ff047424 */ /* 0x002fc800078e00ff */
[----:B------:R3:W-:Y:S01]  /*abf0*/  SYNCS.ARRIVE.TRANS64 RZ, [R7+URZ+0x31830], R4 ;  /* 0x0318300407ff79a7 */ /* 0x0007e2000800003f */
[----:B--2---:R-:W-:-:S13]  /*ac00*/  LOP3.LUT P0, RZ, R5, 0x1f, RZ, 0xc0, !PT ;  /* 0x0000001f05ff7812 */ /* 0x004fda000780c0ff */
[----:B---3--:R-:W-:Y:S05]  /*ac10*/  @!P0 BRA `(.L_x_831) ;  /* 0x0000000000048947 */ /* 0x008fea0003800000 */
[----:B------:R-:W-:Y:S01]  /*ac20*/  BPT.TRAP 0x1 ;  /* 0x000000040000795c */ /* 0x000fe20000300000 */
.L_x_831:
        /* <DEDUP_REMOVED lines=14> */
[----:B------:R-:W-:Y:S01]  /*ad10*/  LOP3.LUT R15, R15, 0x1, RZ, 0x3c, !PT ;  /* 0x000000010f0f7812 */ /* 0x000fe200078e3cff */
[----:B------:R-:W-:-:S02]  /*ad20*/  UIADD3 UR40, UR8, 0x24100, URZ ;  /* 0x0002410008287890 */ /* 0x000fc4000fffe03f */
        /* <DEDUP_REMOVED lines=36> */
.L_x_821:
[----:B------:R-:W-:Y:S05]  /*af70*/  WARPSYNC.ALL ;  /* 0x0000000000007948 */ /* 0x000fea0003800000 */
[----:B------:R-:W-:-:S13]  /*af80*/  ELECT P0, URZ, PT ;  /* 0x00000000003f782f */ /* 0x000fda0003800000 */
[----:B------:R-:W-:Y:S05]  /*af90*/  @!P0 BRA `(.L_x_800) ;  /* 0x0000000000708947 */ /* 0x000fea0003800000 */
[----:B------:R-:W-:-:S04]  /*afa0*/  LOP3.LUT R0, R0, 0x2, RZ, 0xfc, !PT ;  /* 0x0000000200007812 */ /* 0x000fc800078efcff */
[----:B------:R-:W-:-:S13]  /*afb0*/  ISETP.NE.AND P1, PT, R0, 0x3, PT ;  /* 0x000000030000780c */ /* 0x000fda0003f25270 */
[----:B------:R-:W-:Y:S05]  /*afc0*/  @!P1 BRA `(.L_x_832) ;  /* 0x0000000000049947 */ /* 0x000fea0003800000 */
[----:B------:R-:W-:Y:S01]  /*afd0*/  BPT.TRAP 0x1 ;  /* 0x000000040000795c */ /* 0x000fe20000300000 */
.L_x_832:
        /* <DEDUP_REMOVED lines=8> */
.L_x_842:
        /* <DEDUP_REMOVED lines=9> */
.L_x_843:
[----:B------:R-:W-:Y:S05]  /*b0f0*/  @!P1 BRA `(.L_x_835) ;  /* 0x0000000000049947 */ /* 0x000fea0003800000 */
[----:B------:R-:W-:Y:S01]  /*b100*/  BPT.TRAP 0x1 ;  /* 0x000000040000795c */ /* 0x000fe20000300000 */
.L_x_835:
[----:B------:R-:W-:-:S07]  /*b110*/  SHF.L.U32 R15, R15, 0x1f, RZ ;  /* 0x0000001f0f0f7819 */ /* 0x000fce00000006ff */
.L_x_836:
[----:B--2---:R2:W3:Y:S02]  /*b120*/  SYNCS.PHASECHK.TRANS64.TRYWAIT P0, [R4+URZ+0x31838], R15 ;  /* 0x0318380f040075a7 */ /* 0x0044e4000800017f */
[----:B---3--:R-:W-:Y:S05]  /*b130*/  @!P0 NANOSLEEP.SYNCS 0x989680 ;  /* 0x009896800000895d */ /* 0x008fea0003900000 */
[----:B------:R-:W3:Y:S02]  /*b140*/  @!P0 SYNCS.PHASECHK.TRANS64 P0, [R4+URZ+0x31838], R15 ;  /* 0x0318380f040085a7 */ /* 0x000ee4000800007f */
[----:B---3--:R-:W-:Y:S05]  /*b150*/  @!P0 BRA `(.L_x_836) ;  /* 0xfffffffc00f08947 */ /* 0x008fea000383ffff */
.L_x_800:
[----:B------:R-:W-:Y:S05]  /*b160*/  BSYNC B0 ;  /* 0x0000000000007941 */ /* 0x000fea0003800000 */
.L_x_795:
[----:B------:R-:W-:Y:S05]  /*b170*/  EXIT ;  /* 0x000000000000794d */ /* 0x000fea0003800000 */
.L_x_803:
[----:B-1----:R1:W2:Y:S02]  /*b180*/  SYNCS.PHASECHK.TRANS64.TRYWAIT P0, [R17+URZ+0x31800], R10 ;  /* 0x0318000a110075a7 */ /* 0x0022a4000800017f */
[----:B--2---:R-:W-:Y:S05]  /*b190*/  @!P0 NANOSLEEP.SYNCS 0x989680 ;  /* 0x009896800000895d */ /* 0x004fea0003900000 */
[----:B------:R-:W2:Y:S02]  /*b1a0*/  @!P0 SYNCS.PHASECHK.TRANS64 P0, [R17+URZ+0x31800], R10 ;  /* 0x0318000a110085a7 */ /* 0x000ea4000800007f */
[----:B--2---:R-:W-:Y:S05]  /*b1b0*/  @!P0 BRA `(.L_x_803) ;  /* 0xfffffffc00f08947 */ /* 0x004fea000383ffff */
[----:B------:R-:W-:Y:S05]  /*b1c0*/  BRA `(.L_x_802) ;  /* 0xffffff5c00ac7947 */ /* 0x000fea000383ffff */
.L_x_807:
[----:B--2---:R2:W3:Y:S02]  /*b1d0*/  SYNCS.PHASECHK.TRANS64.TRYWAIT P1, [R16+URZ+0x31810], R9 ;  /* 0x03181009100075a7 */ /* 0x0044e4000802017f */
[----:B---3--:R-:W-:Y:S05]  /*b1e0*/  @!P1 NANOSLEEP.SYNCS 0x989680 ;  /* 0x009896800000995d */ /* 0x008fea0003900000 */
[----:B------:R-:W3:Y:S02]  /*b1f0*/  @!P1 SYNCS.PHASECHK.TRANS64 P1, [R16+URZ+0x31810], R9 ;  /* 0x03181009100095a7 */ /* 0x000ee4000802007f */
[----:B---3--:R-:W-:Y:S05]  /*b200*/  @!P1 BRA `(.L_x_807) ;  /* 0xfffffffc00f09947 */ /* 0x008fea000383ffff */
[----:B------:R-:W-:Y:S05]  /*b210*/  BRA `(.L_x_806) ;  /* 0xffffff6800087947 */ /* 0x000fea000383ffff */
.L_x_811:
[----:B----4-:R4:W1:Y:S02]  /*b220*/  SYNCS.PHASECHK.TRANS64.TRYWAIT P1, [R17+URZ+0x31830], R10 ;  /* 0x0318300a110075a7 */ /* 0x010864000802017f */
[----:B-1----:R-:W-:Y:S05]  /*b230*/  @!P1 NANOSLEEP.SYNCS 0x989680 ;  /* 0x009896800000995d */ /* 0x002fea0003900000 */
[----:B------:R-:W1:Y:S02]  /*b240*/  @!P1 SYNCS.PHASECHK.TRANS64 P1, [R17+URZ+0x31830], R10 ;  /* 0x0318300a110095a7 */ /* 0x000e64000802007f */
[----:B-1----:R-:W-:Y:S05]  /*b250*/  @!P1 BRA `(.L_x_811) ;  /* 0xfffffffc00f09947 */ /* 0x002fea000383ffff */
[----:B------:R-:W-:Y:S05]  /*b260*/  BRA `(.L_x_810) ;  /* 0xffffff8400087947 */ /* 0x000fea000383ffff */
.L_x_822:
[----:B-1----:R1:W2:Y:S02]  /*b270*/  SYNCS.PHASECHK.TRANS64.TRYWAIT P1, [R7+URZ+0x31820], R6 ;  /* 0x03182006070075a7 */ /* 0x0022a4000802017f */
[----:B--2---:R-:W-:Y:S05]  /*b280*/  @!P1 NANOSLEEP.SYNCS 0x989680 ;  /* 0x009896800000995d */ /* 0x004fea0003900000 */
[----:B------:R-:W2:Y:S02]  /*b290*/  @!P1 SYNCS.PHASECHK.TRANS64 P1, [R7+URZ+0x31820], R6 ;  /* 0x03182006070095a7 */ /* 0x000ea4000802007f */
[----:B--2---:R-:W-:Y:S05]  /*b2a0*/  @!P1 BRA `(.L_x_822) ;  /* 0xfffffffc00f09947 */ /* 0x004fea000383ffff */
[----:B------:R-:W-:Y:S05]  /*b2b0*/  BRA `(.L_x_837) ;  /* 0xffffffe8003c7947 */ /* 0x000fea000383ffff */
.L_x_825:
[----:B-1----:R1:W2:Y:S02]  /*b2c0*/  SYNCS.PHASECHK.TRANS64.TRYWAIT P1, [R7+URZ+0x31838], R10 ;  /* 0x0318380a070075a7 */ /* 0x0022a4000802017f */
[----:B--2---:R-:W-:Y:S05]  /*b2d0*/  @!P1 NANOSLEEP.SYNCS 0x989680 ;  /* 0x009896800000995d */ /* 0x004fea0003900000 */
[----:B------:R-:W2:Y:S02]  /*b2e0*/  @!P1 SYNCS.PHASECHK.TRANS64 P1, [R7+URZ+0x31838], R10 ;  /* 0x0318380a070095a7 */ /* 0x000ea4000802007f */
[----:B--2---:R-:W-:Y:S05]  /*b2f0*/  @!P1 BRA `(.L_x_825) ;  /* 0xfffffffc00f09947 */ /* 0x004fea000383ffff */
[----:B------:R-:W-:Y:S05]  /*b300*/  BRA `(.L_x_838) ;  /* 0xfffffff000507947 */ /* 0x000fea000383ffff */
.L_x_827:
[----:B------:R-:W-:-:S07]  /*b310*/  SHF.L.U32 R20, R14, 0x1f, RZ ;  /* 0x0000001f0e147819 */ /* 0x000fce00000006ff */
.L_x_839:
[----:B-1----:R1:W2:Y:S02]  /*b320*/  SYNCS.PHASECHK.TRANS64.TRYWAIT P1, [R19+URZ+0x31820], R20 ;  /* 0x03182014130075a7 */ /* 0x0022a4000802017f */
[----:B--2---:R-:W-:Y:S05]  /*b330*/  @!P1 NANOSLEEP.SYNCS 0x989680 ;  /* 0x009896800000995d */ /* 0x004fea0003900000 */
[----:B------:R-:W2:Y:S02]  /*b340*/  @!P1 SYNCS.PHASECHK.TRANS64 P1, [R19+URZ+0x31820], R20 ;  /* 0x03182014130095a7 */ /* 0x000ea4000802007f */
[----:B--2---:R-:W-:Y:S05]  /*b350*/  @!P1 BRA `(.L_x_839) ;  /* 0xfffffffc00f09947 */ /* 0x004fea000383ffff */
[----:B------:R-:W-:Y:S05]  /*b360*/  BRA `(.L_x_840) ;  /* 0xfffffff4001c7947 */ /* 0x000fea000383ffff */
.L_x_830:
[----:B-1----:R1:W2:Y:S02]  /*b370*/  SYNCS.PHASECHK.TRANS64.TRYWAIT P1, [R7+URZ+0x31838], R4 ;  /* 0x03183804070075a7 */ /* 0x0022a4000802017f */
[----:B--2---:R-:W-:Y:S05]  /*b380*/  @!P1 NANOSLEEP.SYNCS 0x989680 ;  /* 0x009896800000995d */ /* 0x004fea0003900000 */
[----:B------:R-:W2:Y:S02]  /*b390*/  @!P1 SYNCS.PHASECHK.TRANS64 P1, [R7+URZ+0x31838], R4 ;  /* 0x03183804070095a7 */ /* 0x000ea4000802007f */
[----:B--2---:R-:W-:Y:S05]  /*b3a0*/  @!P1 BRA `(.L_x_830) ;  /* 0xfffffffc00f09947 */ /* 0x004fea000383ffff */
[----:B------:R-:W-:Y:S05]  /*b3b0*/  BRA `(.L_x_841) ;  /* 0xfffffff800007947 */ /* 0x000fea000383ffff */
.L_x_833:
[----:B-1----:R1:W2:Y:S02]  /*b3c0*/  SYNCS.PHASECHK.TRANS64.TRYWAIT P0, [R3+URZ], R2 ;  /* 0x00000002030075a7 */ /* 0x0022a4000800017f */
[----:B--2---:R-:W-:Y:S05]  /*b3d0*/  @!P0 NANOSLEEP.SYNCS 0x989680 ;  /* 0x009896800000895d */ /* 0x004fea0003900000 */
[----:B------:R-:W2:Y:S02]  /*b3e0*/  @!P0 SYNCS.PHASECHK.TRANS64 P0, [R3+URZ], R2 ;  /* 0x00000002030085a7 */ /* 0x000ea4000800007f */
[----:B--2---:R-:W-:Y:S05]  /*b3f0*/  @!P0 BRA `(.L_x_833) ;  /* 0xfffffffc00f08947 */ /* 0x004fea000383ffff */
[----:B------:R-:W-:Y:S05]  /*b400*/  BRA `(.L_x_842) ;  /* 0xfffffffc00147947 */ /* 0x000fea000383ffff */
.L_x_834:
[----:B-1----:R1:W2:Y:S02]  /*b410*/  SYNCS.PHASECHK.TRANS64.TRYWAIT P0, [R17+URZ], R0 ;  /* 0x00000000110075a7 */ /* 0x0022a4000800017f */
[----:B--2---:R-:W-:Y:S05]  /*b420*/  @!P0 NANOSLEEP.SYNCS 0x989680 ;  /* 0x009896800000895d */ /* 0x004fea0003900000 */
[----:B------:R-:W2:Y:S02]  /*b430*/  @!P0 SYNCS.PHASECHK.TRANS64 P0, [R17+URZ], R0 ;  /* 0x00000000110085a7 */ /* 0x000ea4000800007f */
[----:B--2---:R-:W-:Y:S05]  /*b440*/  @!P0 BRA `(.L_x_834) ;  /* 0xfffffffc00f08947 */ /* 0x004fea000383ffff */
[----:B------:R-:W-:Y:S05]  /*b450*/  BRA `(.L_x_843) ;  /* 0xfffffffc00247947 */ /* 0x000fea000383ffff */
.L_x_844:
        /* <DEDUP_REMOVED lines=10> */
.L_x_2206:


//--------------------- .text._ZN7cutlass13device_kernelIN5flash11enable_sm90INS1_16FlashAttnBwdSm90INS1_25CollectiveMainloopBwdSm90ILi2ELi1ELi1EN4cute5tupleIJNS5_1CILi1EEES8_S8_EEENS6_IJNS7_ILi64EEENS7_ILi80EEENS7_ILi256EEEEEENS_6half_tEfNS_4arch4Sm90ELb1ELb0ELb1ELb1ELb0ELb0ELb1ELb1ELi2ELi1ELi1ELi1ELb0EEENS1_21CollectiveEpilogueBwdISD_SE_SG_Li256ELb1ELb1ELi2EEENS1_25SingleTileBwdLPTSchedulerILb1ELi80ELb0EEEEEEEEEvNT_6ParamsE --------------------------
	.section	.text._ZN7cutlass13device_kernelIN5flash11enable_sm90INS1_16FlashAttnBwdSm90INS1_25CollectiveMainloopBwdSm90ILi2ELi1ELi1EN4cute5tupleIJNS5_1CILi1EEES8_S8_EEENS6_IJNS7_ILi64EEENS7_ILi80EEENS7_ILi256EEEEEENS_6half_tEfNS_4arch4Sm90ELb1ELb0ELb1ELb1ELb0ELb0ELb1ELb1ELi2ELi1ELi1ELi1ELb0EEENS1_21CollectiveEpilogueBwdISD_SE_SG_Li256ELb1ELb1ELi2EEENS1_25SingleTileBwdLPTSchedulerILb1ELi80ELb0EEEEEEEEEvNT_6ParamsE,"ax",@progbits
	.align	128
.text._ZN7cutlass13device_kernelIN5flash11enable_sm90INS1_16FlashAttnBwdSm90INS1_25CollectiveMainloopBwdSm90ILi2ELi1ELi1EN4cute5tupleIJNS5_1CILi1EEES8_S8_EEENS6_IJNS7_ILi64EEENS7_ILi80EEENS7_ILi256EEEEEENS_6half_tEfNS_4arch4Sm90ELb1ELb0ELb1ELb1ELb0ELb0ELb1ELb1ELi2ELi1ELi1ELi1ELb0EEENS1_21CollectiveEpilogueBwdISD_SE_SG_Li256ELb1ELb1ELi2EEENS1_25SingleTileBwdLPTSchedulerILb1ELi80ELb0EEEEEEEEEvNT_6ParamsE:
        .type           _ZN7cutlass13device_kernelIN5flash11enable_sm90INS1_16FlashAttnBwdSm90INS1_25CollectiveMainloopBwdSm90ILi2ELi1ELi1EN4cute5tupleIJNS5_1CILi1EEES8_S8_EEENS6_IJNS7_ILi64EEENS7_ILi80EEENS7_ILi256EEEEEENS_6half_tEfNS_4arch4Sm90ELb1ELb0ELb1ELb1ELb0ELb0ELb1ELb1ELi2ELi1ELi1ELi1ELb0EEENS1_21CollectiveEpilogueBwdISD_SE_SG_Li256ELb1ELb1ELi2EEENS1_25SingleTileBwdLPTSchedulerILb1ELi80ELb0EEEEEEEEEvNT_6ParamsE,@function
        .size           _ZN7cutlass13device_kernelIN5flash11enable_sm90INS1_16FlashAttnBwdSm90INS1_25CollectiveMainloopBwdSm90ILi2ELi1ELi1EN4cute5tupleIJNS5_1CILi1EEES8_S8_EEENS6_IJNS7_ILi64EEENS7_ILi80EEENS7_ILi256EEEEEENS_6half_tEfNS_4arch4Sm90ELb1ELb0ELb1ELb1ELb0ELb0ELb1ELb1ELi2ELi1ELi1ELi1ELb0EEENS1_21CollectiveEpilogueBwdISD_SE_SG_Li256ELb1ELb1ELi2EEENS1_25SingleTileBwdLPTSchedulerILb1ELi80ELb0EEEEEEEEEvNT_6ParamsE,(.L_x_2207 - _ZN7cutlass13device_kernelIN5flash11enable_sm90INS1_16FlashAttnBwdSm90INS1_25CollectiveMainloopBwdSm90ILi2ELi1ELi1EN4cute5tupleIJNS5_1CILi1EEES8_S8_EEENS6_IJNS7_ILi64EEENS7_ILi80EEENS7_ILi256EEEEEENS_6half_tEfNS_4arch4Sm90ELb1ELb0ELb1ELb1ELb0ELb0ELb1ELb1ELi2ELi1ELi1ELi1ELb0EEENS1_21CollectiveEpilogueBwdISD_SE_SG_Li256ELb1ELb1ELi2EEENS1_25SingleTileBwdLPTSchedulerILb1ELi80ELb0EEEEEEEEEvNT_6ParamsE)
        .other          _ZN7cutlass13device_kernelIN5flash11enable_sm90INS1_16FlashAttnBwdSm90INS1_25CollectiveMainloopBwdSm90ILi2ELi1ELi1EN4cute5tupleIJNS5_1CILi1EEES8_S8_EEENS6_IJNS7_ILi64EEENS7_ILi80EEENS7_ILi256EEEEEENS_6half_tEfNS_4arch4Sm90ELb1ELb0ELb1ELb1ELb0ELb0ELb1ELb1ELi2ELi1ELi1ELi1ELb0EEENS1_21CollectiveEpilogueBwdISD_SE_SG_Li256ELb1ELb1ELi2EEENS1_25SingleTileBwdLPTSchedulerILb1ELi80ELb0EEEEEEEEEvNT_6ParamsE,@"STO_CUDA_ENTRY STV_DEFAULT"
_ZN7cutlass13device_kernelIN5flash11enable_sm90INS1_16FlashAttnBwdSm90INS1_25CollectiveMainloopBwdSm90ILi2ELi1ELi1EN4cute5tupleIJNS5_1CILi1EEES8_S8_EEENS6_IJNS7_ILi64EEENS7_ILi80EEENS7_ILi256EEEEEENS_6half_tEfNS_4arch4Sm90ELb1ELb0ELb1ELb1ELb0ELb0ELb1ELb1ELi2ELi1ELi1ELi1ELb0EEENS1_21CollectiveEpilogueBwdISD_SE_SG_Li256ELb1ELb1ELi2EEENS1_25SingleTileBwdLPTSchedulerILb1ELi80ELb0EEEEEEEEEvNT_6ParamsE:
        /* <DEDUP_REMOVED lines=24> */
.L_x_846:
[----:B------:R-:W-:Y:S05]  /*0180*/  BSYNC B0 ;  /* 0x0000000000007941 */ /* 0x000fea0003800000 */
.L_x_845:
        /* <DEDUP_REMOVED lines=19> */
[----:B------:R0:W-:Y:S01]  /*02c0*/  STL [R1+0x14], R2 ;  /* 0x0000140201007387 */ /* 0x0001e20000100800 */
        /* <DEDUP_REMOVED lines=19> */
.L_x_847:
        /* <DEDUP_REMOVED lines=20> */
.L_x_848:
[----:B------:R-:W-:Y:S01]  /*0540*/  PLOP3.LUT P0, PT, PT, PT, UP0, 0x80, 0x0 ;  /* 0x000000000000781c */ /* 0x000fe20003f0f008 */
[----:B------:R-:W-:Y:S01]  /*0550*/  NOP ;  /* 0x0000000000007918 */ /* 0x000fe20000000000 */
[----:B------:R-:W-:Y:S01]  /*0560*/  BSSY B0, `(.L_x_849) ;  /* 0x0000f55000007945 */ /* 0x000fe20003800000 */
[----:B------:R-:W-:Y:S01]  /*0570*/  LOP3.LUT R11, R21, 0x7f, RZ, 0xc0, !PT ;  /* 0x0000007f150b7812 */ /* 0x000fe200078ec0ff */
[----:B01234-:R-:W-:Y:S09]  /*0580*/  BAR.SYNC.DEFER_BLOCKING 0x0 ;  /* 0x0000000000007b1d */ /* 0x01fff20000010000 */
[----:B------:R-:W-:Y:S05]  /*0590*/  @!P0 BRA `(.L_x_850) ;  /* 0x000000cc00fc8947 */ /* 0x000fea0003800000 */
.L_x_851:
[----:B------:R-:W-:-:S08]  /*05a0*/  NOP ;  /* 0x0000000000007918 */ /* 0x000fd00000000000 */
[----:B------:R-:W0:Y:S02]  /*05b0*/  USETMAXREG.TRY_ALLOC.CTAPOOL UP0, 0xf0 ;  /* 0x000000f0000079c8 */ /* 0x000e240008000600 */
[----:B0-----:R-:W-:-:S13]  /*05c0*/  PLOP3.LUT P0, PT, PT, PT, UP0, 0x80, 0x0 ;  /* 0x000000000000781c */ /* 0x001fda0003f0f008 */
[----:B------:R-:W-:Y:S05]  /*05d0*/  @!P0 BRA `(.L_x_851) ;  /* 0xfffffffc00f08947 */ /* 0x000fea000383ffff */
[----:B------:R-:W0:Y:S01]  /*05e0*/  S2UR UR7, SR_CTAID.X ;  /* 0x00000000000779c3 */ /* 0x000e220000002500 */
[----:B------:R-:W-:Y:S02]  /*05f0*/  ULDC UR8, c[0x0][0x8d0] ;  /* 0x0002340000087ab9 */ /* 0x000fe40000000800 */
[----:B------:R-:W-:-:S05]  /*0600*/  UISETP.NE.AND UP0, UPT, UR8, 0x1, UPT ;  /* 0x000000010800788c */ /* 0x000fca000bf05270 */
[----:B------:R-:W1:Y:S06]  /*0610*/  LDC R0, c[0x0][0x8e8] ;  /* 0x00023a00ff007b82 */ /* 0x000e6c0000000800 */
[----:B------:R-:W-:Y:S01]  /*0620*/  @UP0 ULDC UR4, c[0x0][0x8d4] ;  /* 0x0002350000040ab9 */ /* 0x000fe20000000800 */
[----:B------:R-:W-:Y:S01]  /*0630*/  @UP0 ULDC UR9, c[0x0][0x8d8] ;  /* 0x0002360000090ab9 */ /* 0x000fe20000000800 */
[----:B0-----:R-:W-:Y:S02]  /*0640*/  UIMAD.WIDE.U32 UR4, UR7, UR4, URZ ;  /* 0x00000004070472a5 */ /* 0x001fe4000f8e003f */
[----:B------:R-:W-:-:S02]  /*0650*/  UMOV UR6, UR7 ;  /* 0x0000000700067c82 */ /* 0x000fc40008000000 */
[----:B------:R-:W-:-:S04]  /*0660*/  @UP0 USHF.R.U32.HI UR6, URZ, UR9, UR5 ;  /* 0x000000093f060299 */ /* 0x000fc80008011605 */
[----:B------:R-:W-:Y:S02]  /*0670*/  UIADD3 UR4, -UR6, URZ, URZ ;  /* 0x0000003f06047290 */ /* 0x000fe4000fffe13f */
[----:B-1----:R-:W-:Y:S02]  /*0680*/  ISETP.LE.AND P0, PT, R0, UR6, PT ;  /* 0x0000000600007c0c */ /* 0x002fe4000bf03270 */
        /* <DEDUP_REMOVED lines=9> */
[----:B------:R-:W-:-:S04]  /*0720*/  IMAD.U32 R2, RZ, RZ, UR11 ;  /* 0x0000000bff027e24 */ /* 0x000fc8000f8e00ff */
[----:B------:R-:W-:Y:S01]  /*0730*/  IMAD.U32 R0, RZ, RZ, UR4 ;  /* 0x00000004ff007e24 */ /* 0x000fe2000f8e00ff */
[----:B------:R0:W-:Y:S01]  /*0740*/  STL [R1+0xc], R2 ;  /* 0x00000c0201007387 */ /* 0x0001e20000100800 */
[----:B------:R-:W-:Y:S05]  /*0750*/  BRA `(.L_x_853) ;  /* 0x0000000000287947 */ /* 0x000fea0003800000 */
.L_x_852:
        /* <DEDUP_REMOVED lines=9> */
[----:B------:R1:W-:Y:S06]  /*07f0*/  STL [R1+0xc], R2 ;  /* 0x00000c0201007387 */ /* 0x0003ec0000100800 */
.L_x_853:
[----:B01----:R-:W0:Y:S01]  /*0800*/  LDC R2, c[0x0][0x8b8] ;  /* 0x00022e00ff027b82 */ /* 0x003e220000000800 */
[----:B------:R-:W-:Y:S01]  /*0810*/  IADD3 R0, -R0, UR10, RZ ;  /* 0x0000000a00007c10 */ /* 0x000fe2000fffe1ff */
[----:B------:R-:W-:Y:S02]  /*0820*/  ULDC.64 UR4, c[0x0][0x8f8] ;  /* 0x00023e0000047ab9 */ /* 0x000fe40000000a00 */
[----:B------:R-:W-:-:S04]  /*0830*/  ISETP.NE.U32.AND P0, PT, RZ, UR4, PT ;  /* 0x00000004ff007c0c */ /* 0x000fc8000bf05070 */
[----:B------:R-:W1:Y:S01]  /*0840*/  LDC R5, c[0x0][0x8c4] ;  /* 0x00023100ff057b82 */ /* 0x000e620000000800 */
[----:B------:R-:W-:Y:S02]  /*0850*/  ISETP.NE.AND.EX P0, PT, RZ, UR5, PT, P0 ;  /* 0x00000005ff007c0c */ /* 0x000fe4000bf05300 */
[----:B0-----:R-:W-:Y:S01]  /*0860*/  ISETP.NE.AND P1, PT, R2, 0x1, PT ;  /* 0x000000010200780c */ /* 0x001fe20003f25270 */
[----:B-1----:R-:W-:-:S04]  /*0870*/  IMAD R4, R5, UR6, R0 ;  /* 0x0000000605047c24 */ /* 0x002fc8000f8e0200 */
[----:B------:R-:W-:-:S08]  /*0880*/  IMAD.MOV.U32 R5, RZ, RZ, R4 ;  /* 0x000000ffff057224 */ /* 0x000fd000078e0004 */
[----:B------:R-:W0:Y:S08]  /*0890*/  @P1 LDC R3, c[0x0][0x8bc] ;  /* 0x00022f00ff031b82 */ /* 0x000e300000000800 */
[----:B------:R-:W1:Y:S01]  /*08a0*/  @P1 LDC R7, c[0x0][0x8c0] ;  /* 0x00023000ff071b82 */ /* 0x000e620000000800 */
[----:B0-----:R-:W-:-:S05]  /*08b0*/  @P1 IMAD.HI.U32 R0, R4, R3, RZ ;  /* 0x0000000304001227 */ /* 0x001fca00078e00ff */
[----:B-1----:R-:W-:-:S05]  /*08c0*/  @P1 SHF.R.U32.HI R5, RZ, R7, R0 ;  /* 0x00000007ff051219 */ /* 0x002fca0000011600 */
[----:B------:R-:W-:-:S04]  /*08d0*/  IMAD.MOV R3, RZ, RZ, -R5 ;  /* 0x000000ffff037224 */ /* 0x000fc800078e0a05 */
[----:B------:R-:W-:-:S05]  /*08e0*/  IMAD R10, R2, R3, R4 ;  /* 0x00000003020a7224 */ /* 0x000fca00078e0204 */
[----:B------:R0:W-:Y:S01]  /*08f0*/  STL [R1+0x8], R10 ;  /* 0x0000080a01007387 */ /* 0x0001e20000100800 */
[----:B------:R-:W-:Y:S05]  /*0900*/  @!P0 BRA `(.L_x_854) ;  /* 0x0000000000148947 */ /* 0x000fea0003800000 */
[----:B------:R-:W1:Y:S01]  /*0910*/  LDC.64 R2, c[0x0][0x8f8] ;  /* 0x00023e00ff027b82 */ /* 0x000e620000000a00 */
[----:B------:R-:W-:Y:S01]  /*0920*/  ULDC.64 UR4, c[0x0][0x208] ;  /* 0x0000820000047ab9 */ /* 0x000fe20000000a00 */
[----:B-1----:R-:W-:-:S05]  /*0930*/  IMAD.WIDE R2, R5, 0x4, R2 ;  /* 0x0000000405027825 */ /* 0x002fca00078e0202 */
[----:B------:R2:W5:Y:S01]  /*0940*/  LDG.E R0, desc[UR4][R2.64] ;  /* 0x0000000402007981 */ /* 0x000562000c1e1900 */
[----:B------:R-:W-:Y:S05]  /*0950*/  BRA `(.L_x_855) ;  /* 0x0000000000307947 */ /* 0x000fea0003800000 */
.L_x_854:
        /* <DEDUP_REMOVED lines=11> */
.L_x_856:
[----:B------:R-:W1:Y:S02]  /*0a10*/  LDC R0, c[0x0][0x8ec] ;  /* 0x00023b00ff007b82 */ /* 0x000e640000000800 */
.L_x_855:
[----:B------:R-:W3:Y:S01]  /*0a20*/  LDL R8, [R1+0xc] ;  /* 0x00000c0001087983 */ /* 0x000ee20000100800 */
[----:B-1---5:R-:W-:-:S04]  /*0a30*/  VIADD R0, R0, 0x4f ;  /* 0x0000004f00007836 */ /* 0x022fc80000000000 */
[----:B------:R-:W-:-:S05]  /*0a40*/  IMAD.HI R0, R0, 0x66666667, RZ ;  /* 0x6666666700007827 */ /* 0x000fca00078e02ff */
[----:B--2---:R-:W-:-:S04]  /*0a50*/  SHF.R.U32.HI R3, RZ, 0x1f, R0 ;  /* 0x0000001fff037819 */ /* 0x004fc80000011600 */
[----:B------:R-:W-:Y:S02]  /*0a60*/  LEA.HI.SX32 R3, R0, R3, 0x1b ;  /* 0x0000000300037211 */ /* 0x000fe400078fdaff */
[----:B---3--:R-:W-:-:S13]  /*0a70*/  R2UR UR4, R8 ;  /* 0x00000000080472ca */ /* 0x008fda00000e0000 */
[----:B------:R-:W-:-:S04]  /*0a80*/  ISETP.LE.AND P0, PT, R3, UR4, PT ;  /* 0x0000000403007c0c */ /* 0x000fc8000bf03270 */
        /* <DEDUP_REMOVED lines=8> */
[----:B------:R-:W-:Y:S02]  /*0b10*/  ISETP.NE.AND.EX P0, PT, R5, RZ, PT, P0 ;  /* 0x000000ff0500720c */ /* 0x000fe40003f05300 */
[----:B--2---:R-:W-:-:S04]  /*0b20*/  ISETP.NE.U32.AND P1, PT, R6, RZ, PT ;  /* 0x000000ff0600720c */ /* 0x004fc80003f25070 */
[----:B------:R-:W-:Y:S01]  /*0b30*/  ISETP.NE.AND.EX P1, PT, R7, RZ, PT, P1 ;  /* 0x000000ff0700720c */ /* 0x000fe20003f25310 */
[----:B---3--:R-:W-:-:S06]  /*0b40*/  IMAD.WIDE R6, R236, 0x4, R2 ;  /* 0x00000004ec067825 */ /* 0x008fcc00078e0202 */
[----:B------:R-:W1:Y:S06]  /*0b50*/  @P0 LDC.64 R4, c[0x0][0x780] ;  /* 0x0001e000ff040b82 */ /* 0x000e6c0000000a00 */
[----:B------:R-:W2:Y:S01]  /*0b60*/  @P1 LDG.E R9, desc[UR4][R6.64] ;  /* 0x0000000406091981 */ /* 0x000ea2000c1e1900 */
[----:B-1----:R-:W-:-:S06]  /*0b70*/  @P0 IMAD.WIDE R2, R236, 0x4, R4 ;  /* 0x00000004ec020825 */ /* 0x002fcc00078e0204 */
[----:B------:R-:W3:Y:S01]  /*0b80*/  @P0 LDG.E R2, desc[UR4][R2.64] ;  /* 0x0000000402020981 */ /* 0x000ee2000c1e1900 */
[----:B------:R-:W-:Y:S02]  /*0b90*/  ULDC.64 UR4, c[0x0][0x788] ;  /* 0x0001e20000047ab9 */ /* 0x000fe40000000a00 */
[----:B------:R-:W-:Y:S01]  /*0ba0*/  ISETP.NE.U32.AND P2, PT, RZ, UR4, PT ;  /* 0x00000004ff007c0c */ /* 0x000fe2000bf45070 */
[----:B------:R-:W-:-:S03]  /*0bb0*/  ULDC UR4, c[0x0][0x280] ;  /* 0x0000a00000047ab9 */ /* 0x000fc60000000800 */
[----:B------:R-:W-:Y:S01]  /*0bc0*/  ISETP.NE.AND.EX P2, PT, RZ, UR5, PT, P2 ;  /* 0x00000005ff007c0c */ /* 0x000fe2000bf45320 */
[----:B--2---:R-:W-:-:S05]  /*0bd0*/  @P1 IMAD R9, R236, 0x40, R9 ;  /* 0x00000040ec091824 */ /* 0x004fca00078e0209 */
[----:B------:R-:W-:-:S04]  /*0be0*/  @P1 SHF.R.S32.HI R0, RZ, 0x1f, R9 ;  /* 0x0000001fff001819 */ /* 0x000fc80000011409 */
[----:B------:R-:W-:Y:S01]  /*0bf0*/  @P1 LEA.HI R9, R0, R9, RZ, 0x6 ;  /* 0x0000000900091211 */ /* 0x000fe200078f30ff */
[----:B------:R-:W-:-:S04]  /*0c00*/  IMAD.MOV.U32 R0, RZ, RZ, RZ ;  /* 0x000000ffff007224 */ /* 0x000fc800078e00ff */
[----:B------:R-:W-:Y:S01]  /*0c10*/  @P1 IMAD.SHL.U32 R9, R9, 0x100, RZ ;  /* 0x0000010009091824 */ /* 0x000fe200078e00ff */
[----:B---3--:R-:W-:Y:S01]  /*0c20*/  @P0 R2UR UR4, R2 ;  /* 0x00000000020402ca */ /* 0x008fe200000e0000 */
[----:B------:R-:W-:-:S14]  /*0c30*/  @P0 BRA `(.L_x_858) ;  /* 0x00000000001c0947 */ /* 0x000fdc0003800000 */
[----:B------:R-:W-:Y:S05]  /*0c40*/  @!P1 BRA `(.L_x_858) ;  /* 0x0000000000189947 */ /* 0x000fea0003800000 */
[----:B------:R-:W-:Y:S02]  /*0c50*/  ULDC.64 UR4, c[0x0][0x208] ;  /* 0x0000820000047ab9 */ /* 0x000fe40000000a00 */
[----:B------:R-:W2:Y:S04]  /*0c60*/  LDG.E R3, desc[UR4][R6.64] ;  /* 0x0000000406037981 */ /* 0x000ea8000c1e1900 */
[----:B------:R-:W3:Y:S01]  /*0c70*/  LDG.E R2, desc[UR4][R6.64+0x4] ;  /* 0x0000040406027981 */ /* 0x000ee2000c1e1900 */
[----:B--2---:R-:W-:Y:S02]  /*0c80*/  R2UR UR5, R3 ;  /* 0x00000000030572ca */ /* 0x004fe400000e0000 */
[----:B---3--:R-:W-:-:S13]  /*0c90*/  R2UR UR4, R2 ;  /* 0x00000000020472ca */ /* 0x008fda00000e0000 */
[----:B------:R-:W-:-:S12]  /*0ca0*/  UIADD3 UR4, -UR5, UR4, URZ ;  /* 0x0000000405047290 */ /* 0x000fd8000fffe13f */
.L_x_858:
[----:B------:R-:W-:Y:S01]  /*0cb0*/  SHF.R.S32.HI R2, RZ, 0x1f, R10 ;  /* 0x0000001fff027819 */ /* 0x000fe2000001140a */
[----:B------:R-:W-:Y:S01]  /*0cc0*/  ULDC UR5, c[0x0][0x290] ;  /* 0x0000a40000057ab9 */ /* 0x000fe20000000800 */
[----:B------:R-:W-:-:S03]  /*0cd0*/  @P1 LOP3.LUT R0, R9, 0xffffc000, RZ, 0xc0, !PT ;  /* 0xffffc00009001812 */ /* 0x000fc600078ec0ff */
[----:B------:R1:W-:Y:S01]  /*0ce0*/  STL [R1+0x10], R2 ;  /* 0x0000100201007387 */ /* 0x0003e20000100800 */
[----:B------:R-:W-:Y:S05]  /*0cf0*/  @!P2 BRA `(.L_x_859) ;  /* 0x000000000018a947 */ /* 0x000fea0003800000 */
[----:B-1----:R-:W1:Y:S01]  /*0d00*/  LDC.64 R2, c[0x0][0x788] ;  /* 0x0001e200ff027b82 */ /* 0x002e620000000a00 */
[----:B------:R-:W-:Y:S01]  /*0d10*/  ULDC.64 UR6, c[0x0][0x208] ;  /* 0x0000820000067ab9 */ /* 0x000fe20000000a00 */
[----:B-1----:R-:W-:-:S06]  /*0d20*/  IMAD.WIDE R2, R236, 0x4, R2 ;  /* 0x00000004ec027825 */ /* 0x002fcc00078e0202 */
[----:B------:R-:W2:Y:S02]  /*0d30*/  LDG.E R2, desc[UR6][R2.64] ;  /* 0x0000000602027981 */ /* 0x000ea4000c1e1900 */
[----:B--2---:R-:W-:Y:S01]  /*0d40*/  R2UR UR5, R2 ;  /* 0x00000000020572ca */ /* 0x004fe200000e0000 */
[----:B------:R-:W-:-:S14]  /*0d50*/  BRA `(.L_x_860) ;  /* 0x0000000000307947 */ /* 0x000fdc0003800000 */
.L_x_859:
[----:B------:R-:W-:Y:S02]  /*0d60*/  ULDC.64 UR6, c[0x0][0x778] ;  /* 0x0001de0000067ab9 */ /* 0x000fe40000000a00 */
[----:B------:R-:W-:-:S04]  /*0d70*/  ISETP.NE.U32.AND P0, PT, RZ, UR6, PT ;  /* 0x00000006ff007c0c */ /* 0x000fc8000bf05070 */
[----:B------:R-:W-:-:S13]  /*0d80*/  ISETP.NE.AND.EX P0, PT, RZ, UR7, PT, P0 ;  /* 0x00000007ff007c0c */ /* 0x000fda000bf05300 */
[----:B------:R-:W-:Y:S05]  /*0d90*/  @!P0 BRA `(.L_x_860) ;  /* 0x0000000000208947 */ /* 0x000fea0003800000 */
[----:B-1----:R-:W1:Y:S01]  /*0da0*/  LDC.64 R2, c[0x0][0x778] ;  /* 0x0001de00ff027b82 */ /* 0x002e620000000a00 */
[----:B------:R-:W-:Y:S01]  /*0db0*/  ULDC.64 UR6, c[0x0][0x208] ;  /* 0x0000820000067ab9 */ /* 0x000fe20000000a00 */
[----:B-1----:R-:W-:-:S05]  /*0dc0*/  IMAD.WIDE R2, R236, 0x4, R2 ;  /* 0x00000004ec027825 */ /* 0x002fca00078e0202 */
[----:B------:R-:W2:Y:S04]  /*0dd0*/  LDG.E R5, desc[UR6][R2.64] ;  /* 0x0000000602057981 */ /* 0x000ea8000c1e1900 */
[----:B------:R-:W3:Y:S01]  /*0de0*/  LDG.E R4, desc[UR6][R2.64+0x4] ;  /* 0x0000040602047981 */ /* 0x000ee2000c1e1900 */
[----:B--2---:R-:W-:Y:S02]  /*0df0*/  R2UR UR5, R5 ;  /* 0x00000000050572ca */ /* 0x004fe400000e0000 */
[----:B---3--:R-:W-:-:S13]  /*0e00*/  R2UR UR6, R4 ;  /* 0x00000000040672ca */ /* 0x008fda00000e0000 */
[----:B------:R-:W-:-:S12]  /*0e10*/  UIADD3 UR5, -UR5, UR6, URZ ;  /* 0x0000000605057290 */ /* 0x000fd8000fffe13f */
.L_x_860:
[----:B------:R-:W-:Y:S01]  /*0e20*/  R2UR UR9, R8 ;  /* 0x00000000080972ca */ /* 0x000fe200000e0000 */
[----:B------:R-:W-:Y:S01]  /*0e30*/  UIADD3 UR7, -UR5, UR4, URZ ;  /* 0x0000000405077290 */ /* 0x000fe2000fffe13f */
[----:B------:R-:W-:Y:S01]  /*0e40*/  PLOP3.LUT P0, PT, PT, PT, PT, 0x80, 0x0 ;  /* 0x000000000000781c */ /* 0x000fe20003f0f070 */
[----:B------:R-:W-:Y:S01]  /*0e50*/  ULDC UR8, c[0x0][0x74c] ;  /* 0x0001d30000087ab9 */ /* 0x000fe20000000800 */
[----:B------:R-:W-:Y:S01]  /*0e60*/  UIADD3 UR6, UR4, 0x3f, URZ ;  /* 0x0000003f04067890 */ /* 0x000fe2000fffe03f */
        /* <DEDUP_REMOVED lines=8> */
[----:B------:R-:W-:Y:S01]  /*0ef0*/  UIMAD UR7, UR9, 0x50, UR7 ;  /* 0x00000050090778a4 */ /* 0x000fe2000f8e0207 */
[----:B------:R-:W-:Y:S02]  /*0f00*/  CS2R R126, SRZ ;  /* 0x00000000007e7805 */ /* 0x000fe4000001ff00 */
[----:B------:R-:W-:-:S02]  /*0f10*/  CS2R R124, SRZ ;  /* 0x00000000007c7805 */ /* 0x000fc4000001ff00 */
[----:B------:R-:W-:Y:S01]  /*0f20*/  CS2R R122, SRZ ;  /* 0x00000000007a7805 */ /* 0x000fe2000001ff00 */
[----:B------:R-:W-:Y:S01]  /*0f30*/  UIADD3 UR7, UR7, -UR8, URZ ;  /* 0x8000000807077290 */ /* 0x000fe2000fffe03f */
[----:B------:R-:W-:Y:S02]  /*0f40*/  CS2R R120, SRZ ;  /* 0x0000000000787805 */ /* 0x000fe4000001ff00 */
[----:B------:R-:W-:Y:S02]  /*0f50*/  CS2R R86, SRZ ;  /* 0x0000000000567805 */ /* 0x000fe4000001ff00 */
[----:B------:R-:W-:Y:S01]  /*0f60*/  CS2R R84, SRZ ;  /* 0x0000000000547805 */ /* 0x000fe2000001ff00 */
[----:B------:R-:W-:Y:S01]  /*0f70*/  USHF.R.S32.HI UR8, URZ, 0x1f, UR7 ;  /* 0x0000001f3f087899 */ /* 0x000fe20008011407 */
[----:B------:R-:W-:Y:S02]  /*0f80*/  CS2R R82, SRZ ;  /* 0x0000000000527805 */ /* 0x000fe4000001ff00 */
[----:B------:R-:W-:-:S02]  /*0f90*/  CS2R R80, SRZ ;  /* 0x0000000000507805 */ /* 0x000fc4000001ff00 */
[----:B------:R-:W-:Y:S01]  /*0fa0*/  CS2R R118, SRZ ;  /* 0x0000000000767805 */ /* 0x000fe2000001ff00 */
[----:B------:R-:W-:Y:S01]  /*0fb0*/  ULEA.HI UR8, UR8, UR7, URZ, 0x6 ;  /* 0x0000000708087291 */ /* 0x000fe2000f8f303f */
[----:B------:R-:W-:Y:S01]  /*0fc0*/  CS2R R116, SRZ ;  /* 0x0000000000747805 */ /* 0x000fe2000001ff00 */
[----:B------:R-:W-:Y:S01]  /*0fd0*/  USHF.R.S32.HI UR7, URZ, 0x1f, UR6 ;  /* 0x0000001f3f077899 */ /* 0x000fe20008011406 */
[----:B------:R-:W-:Y:S01]  /*0fe0*/  CS2R R114, SRZ ;  /* 0x0000000000727805 */ /* 0x000fe2000001ff00 */
[----:B------:R-:W-:Y:S01]  /*0ff0*/  USHF.R.S32.HI UR8, URZ, 0x6, UR8 ;  /* 0x000000063f087899 */ /* 0x000fe20008011408 */
[----:B------:R-:W-:Y:S01]  /*1000*/  CS2R R112, SRZ ;  /* 0x0000000000707805 */ /* 0x000fe2000001ff00 */
[----:B------:R-:W-:Y:S01]  /*1010*/  ULEA.HI UR7, UR7, UR6, URZ, 0x6 ;  /* 0x0000000607077291 */ /* 0x000fe2000f8f303f */
[----:B------:R-:W-:Y:S01]  /*1020*/  CS2R R78, SRZ ;  /* 0x00000000004e7805 */ /* 0x000fe2000001ff00 */
[----:B------:R-:W-:Y:S01]  /*1030*/  UISETP.LT.AND UP0, UPT, URZ, UR8, UPT ;  /* 0x000000083f00728c */ /* 0x000fe2000bf01270 */
[----:B------:R-:W-:Y:S01]  /*1040*/  CS2R R76, SRZ ;  /* 0x00000000004c7805 */ /* 0x000fe2000001ff00 */
[----:B------:R-:W-:Y:S01]  /*1050*/  USHF.R.S32.HI UR61, URZ, 0x6, UR7 ;  /* 0x000000063f3d7899 */ /* 0x000fe20008011407 */
[----:B------:R-:W-:Y:S01]  /*1060*/  CS2R R74, SRZ ;  /* 0x00000000004a7805 */ /* 0x000fe2000001ff00 */
[----:B------:R-:W-:Y:S01]  /*1070*/  USEL UR60, URZ, UR8, !UP0 ;  /* 0x000000083f3c7287 */ /* 0x000fe2000c000000 */
[----:B------:R-:W-:-:S02]  /*1080*/  CS2R R72, SRZ ;  /* 0x0000000000487805 */ /* 0x000fc4000001ff00 */
[----:B------:R-:W-:Y:S02]  /*1090*/  CS2R R110, SRZ ;  /* 0x00000000006e7805 */ /* 0x000fe4000001ff00 */
[----:B------:R-:W-:Y:S01]  /*10a0*/  CS2R R108, SRZ ;  /* 0x00000000006c7805 */ /* 0x000fe2000001ff00 */
[----:B------:R-:W-:Y:S01]  /*10b0*/  UISETP.GT.AND UP0, UPT, UR61, UR60, UPT ;  /* 0x0000003c3d00728c */ /* 0x000fe2000bf04270 */
[----:B------:R-:W-:Y:S02]  /*10c0*/  CS2R R106, SRZ ;  /* 0x00000000006a7805 */ /* 0x000fe4000001ff00 */
[----:B------:R-:W-:Y:S02]  /*10d0*/  CS2R R104, SRZ ;  /* 0x0000000000687805 */ /* 0x000fe4000001ff00 */
[----:B------:R-:W-:Y:S02]  /*10e0*/  CS2R R70, SRZ ;  /* 0x0000000000467805 */ /* 0x000fe4000001ff00 */
[----:B------:R-:W-:-:S02]  /*10f0*/  CS2R R68, SRZ ;  /* 0x0000000000447805 */ /* 0x000fc4000001ff00 */
[----:B------:R-:W-:Y:S02]  /*1100*/  CS2R R66, SRZ ;  /* 0x0000000000427805 */ /* 0x000fe4000001ff00 */
[----:B------:R-:W-:Y:S02]  /*1110*/  PLOP3.LUT P2, PT, PT, PT, UP0, 0x80, 0x0 ;  /* 0x000000000000781c */ /* 0x000fe40003f4f008 */
        /* <DEDUP_REMOVED lines=49> */
[----:B------:R-:W-:Y:S06]  /*1430*/  @!P2 BRA `(.L_x_861) ;  /* 0x0000007c007ca947 */ /* 0x000fec0003800000 */
[----:B------:R-:W2:Y:S01]  /*1440*/  S2R R4, SR_CgaCtaId ;  /* 0x0000000000047919 */ /* 0x000ea20000008800 */
[----:B------:R-:W-:Y:S01]  /*1450*/  VIADD R21, R21, 0xffffff80 ;  /* 0xffffff8015157836 */ /* 0x000fe20000000000 */
[----:B------:R-:W-:Y:S02]  /*1460*/  MOV R225, 0x400 ;  /* 0x0000040000e17802 */ /* 0x000fe40000000f00 */
[----:B0-----:R-:W-:Y:S02]  /*1470*/  SHF.L.U32 R10, RZ, 0x1f, RZ ;  /* 0x0000001fff0a7819 */ /* 0x001fe400000006ff */
[----:B-1----:R-:W-:-:S04]  /*1480*/  SHF.R.S32.HI R2, RZ, 0x1f, R21 ;  /* 0x0000001fff027819 */ /* 0x002fc80000011415 */
[CC--:B------:R-:W-:Y:S02]  /*1490*/  LEA.HI R3, R2.reuse, R21.reuse, RZ, 0x7 ;  /* 0x0000001502037211 */ /* 0x0c0fe400078f38ff */
[CC--:B------:R-:W-:Y:S02]  /*14a0*/  LEA.HI R6, R2.reuse, R21.reuse, RZ, 0x5 ;  /* 0x0000001502067211 */ /* 0x0c0fe400078f28ff */
[----:B------:R-:W-:Y:S02]  /*14b0*/  LEA.HI R7, R2, R21, RZ, 0x4 ;  /* 0x0000001502077211 */ /* 0x000fe400078f20ff */
[----:B------:R-:W-:Y:S02]  /*14c0*/  LOP3.LUT R2, R3, 0xffffff80, RZ, 0xc0, !PT ;  /* 0xffffff8003027812 */ /* 0x000fe400078ec0ff */
[----:B------:R-:W-:-:S03]  /*14d0*/  LOP3.LUT R8, R7, 0xffffff0, RZ, 0xc0, !PT ;  /* 0x0ffffff007087812 */ /* 0x000fc600078ec0ff */
[C---:B------:R-:W-:Y:S02]  /*14e0*/  IMAD.IADD R7, R21.reuse, 0x1, -R2 ;  /* 0x0000000115077824 */ /* 0x040fe400078e0a02 */
[----:B------:R-:W-:Y:S01]  /*14f0*/  IMAD.IADD R21, R21, 0x1, -R8 ;  /* 0x0000000115157824 */ /* 0x000fe200078e0a08 */
[----:B--2---:R-:W-:Y:S02]  /*1500*/  LEA R225, R4, R225, 0x18 ;  /* 0x000000e104e17211 */ /* 0x004fe400078ec0ff */
[----:B------:R-:W-:Y:S02]  /*1510*/  SHF.R.S32.HI R4, RZ, 0x7, R3 ;  /* 0x00000007ff047819 */ /* 0x000fe40000011403 */
[----:B------:R-:W0:Y:S01]  /*1520*/  SYNCS.PHASECHK.TRANS64.TRYWAIT P0, [R225+URZ+0x31600], R10 ;  /* 0x0316000ae10075a7 */ /* 0x000e22000800017f */
[--C-:B------:R-:W-:Y:S02]  /*1530*/  SHF.R.S32.HI R3, RZ, 0x5, R6.reuse ;  /* 0x00000005ff037819 */ /* 0x100fe40000011406 */
[----:B------:R-:W1:Y:S01]  /*1540*/  SHFL.IDX PT, R5, R4, RZ, 0x1f ;  /* 0x00001fff04057589 */ /* 0x000e6200000e0000 */
[----:B------:R-:W-:Y:S01]  /*1550*/  SHF.R.S32.HI R6, RZ, 0x1f, R6 ;  /* 0x0000001fff067819 */ /* 0x000fe20000011406 */
[C---:B------:R-:W-:Y:S01]  /*1560*/  IMAD R21, R4.reuse, 0x40, R21 ;  /* 0x0000004004157824 */ /* 0x040fe200078e0215 */
[----:B------:R-:W-:-:S02]  /*1570*/  LEA.HI R9, R4, R4, RZ, 0x1 ;  /* 0x0000000404097211 */ /* 0x000fc400078f08ff */
[----:B------:R-:W-:Y:S02]  /*1580*/  LEA.HI R6, R6, R3, RZ, 0x2 ;  /* 0x0000000306067211 */ /* 0x000fe400078f10ff */
[----:B------:R-:W-:Y:S02]  /*1590*/  LOP3.LUT R9, R9, 0x1ffffffe, RZ, 0xc0, !PT ;  /* 0x1ffffffe09097812 */ /* 0x000fe400078ec0ff */
[----:B------:R-:W-:-:S03]  /*15a0*/  LOP3.LUT R6, R6, 0xfffffc, RZ, 0xc0, !PT ;  /* 0x00fffffc06067812 */ /* 0x000fc600078ec0ff */
[C---:B------:R-:W-:Y:S02]  /*15b0*/  IMAD.IADD R11, R4.reuse, 0x1, -R9 ;  /* 0x00000001040b7824 */ /* 0x040fe400078e0a09 */
[----:B------:R-:W-:Y:S02]  /*15c0*/  IMAD R9, R4, 0x800, R7 ;  /* 0x0000080004097824 */ /* 0x000fe400078e0207 */
[----:B------:R-:W-:Y:S02]  /*15d0*/  IMAD.IADD R6, R3, 0x1, -R6 ;  /* 0x0000000103067824 */ /* 0x000fe400078e0a06 */
[----:B------:R-:W-:Y:S01]  /*15e0*/  IMAD.SHL.U32 R9, R9, 0x4, RZ ;  /* 0x0000000409097824 */ /* 0x000fe200078e00ff */
[----:B-1----:R-:W-:-:S04]  /*15f0*/  LEA.HI R2, R5, R5, RZ, 0x1 ;  /* 0x0000000505027211 */ /* 0x002fc800078f08ff */
[----:B------:R-:W-:-:S05]  /*1600*/  LOP3.LUT R2, R2, 0xfffffffe, RZ, 0xc0, !PT ;  /* 0xfffffffe02027812 */ /* 0x000fca00078ec0ff */
[----:B------:R-:W-:Y:S01]  /*1610*/  IMAD.IADD R3, R5, 0x1, -R2 ;  /* 0x0000000105037824 */ /* 0x000fe200078e0a02 */
[----:B------:R-:W-:Y:S01]  /*1620*/  SHF.R.S32.HI R2, RZ, 0x1f, R7 ;  /* 0x0000001fff027819 */ /* 0x000fe20000011407 */
[----:B0-----:R-:W-:Y:S06]  /*1630*/  @P0 BRA `(.L_x_862) ;  /* 0x0000000000080947 */ /* 0x001fec0003800000 */
[----:B------:R-:W0:Y:S02]  /*1640*/  SYNCS.PHASECHK.TRANS64.TRYWAIT P0, [R225+URZ+0x31600], R10 ;  /* 0x0316000ae10075a7 */ /* 0x000e24000800017f */
[----:B0-----:R-:W-:Y:S05]  /*1650*/  @!P0 BRA `(.L_x_863) ;  /* 0x000000e4001c8947 */ /* 0x001fea0003800000 */
.L_x_862:
[----:B------:R-:W2:Y:S04]  /*1660*/  LDL R4, [R1+0x14] ;  /* 0x0000140001047983 */ /* 0x000ea80000100800 */
[----:B------:R-:W3:Y:S04]  /*1670*/  LDL R14, [R1+0x10] ;  /* 0x00001000010e7983 */ /* 0x000ee80000100800 */
[----:B------:R-:W4:Y:S04]  /*1680*/  LDL R12, [R1+0x8] ;  /* 0x00000800010c7983 */ /* 0x000f280000100800 */
[----:B0-----:R-:W5:Y:S01]  /*1690*/  LDL R10, [R1+0xc] ;  /* 0x00000c00010a7983 */ /* 0x001f620000100800 */
[----:B------:R-:W-:Y:S01]  /*16a0*/  LEA.HI R5, R2, R7, RZ, 0x2 ;  /* 0x0000000702057211 */ /* 0x000fe200078f10ff */
[----:B------:R-:W-:Y:S01]  /*16b0*/  IMAD R21, R6, 0x10, R21 ;  /* 0x0000001006157824 */ /* 0x000fe200078e0215 */
[----:B------:R-:W-:Y:S01]  /*16c0*/  SHF.R.S32.HI R13, RZ, 0x1f, R9 ;  /* 0x0000001fff0d7819 */ /* 0x000fe20000011409 */
[----:B------:R-:W-:Y:S01]  /*16d0*/  ULDC.64 UR6, c[0x0][0x2d8] ;  /* 0x0000b60000067ab9 */ /* 0x000fe20000000a00 */
[----:B------:R-:W-:-:S02]  /*16e0*/  LOP3.LUT R8, R5, 0x7ffffffc, RZ, 0xc0, !PT ;  /* 0x7ffffffc05087812 */ /* 0x000fc400078ec0ff */
[----:B------:R-:W-:Y:S02]  /*16f0*/  SHF.R.S32.HI R6, RZ, 0x2, R5 ;  /* 0x00000002ff067819 */ /* 0x000fe40000011405 */
[----:B------:R-:W-:Y:S01]  /*1700*/  LEA.HI R2, R2, R7, RZ, 0x5 ;  /* 0x0000000702027211 */ /* 0x000fe200078f28ff */
[----:B------:R-:W-:Y:S01]  /*1710*/  IMAD.IADD R8, R7, 0x1, -R8 ;  /* 0x0000000107087824 */ /* 0x000fe200078e0a08 */
[----:B------:R-:W-:-:S03]  /*1720*/  SEL R233, R236, RZ, !P1 ;  /* 0x000000ffece97207 */ /* 0x000fc60004800000 */
[----:B------:R-:W-:Y:S01]  /*1730*/  IMAD R8, R11, 0x4, R8 ;  /* 0x000000040b087824 */ /* 0x000fe200078e0208 */
[----:B------:R-:W-:-:S03]  /*1740*/  SHF.R.S32.HI R2, RZ, 0x5, R2 ;  /* 0x00000005ff027819 */ /* 0x000fc60000011402 */
[----:B------:R-:W-:Y:S01]  /*1750*/  IMAD.SHL.U32 R229, R8, 0x2, RZ ;  /* 0x0000000208e57824 */ /* 0x000fe200078e00ff */
[----:B------:R-:W-:Y:S01]  /*1760*/  CS2R R134, SRZ ;  /* 0x0000000000867805 */ /* 0x000fe2000001ff00 */
[----:B------:R-:W-:Y:S01]  /*1770*/  IMAD.MOV.U32 R228, RZ, RZ, RZ ;  /* 0x000000ffffe47224 */ /* 0x000fe200078e00ff */
[----:B------:R-:W-:Y:S01]  /*1780*/  CS2R R132, SRZ ;  /* 0x0000000000847805 */ /* 0x000fe2000001ff00 */
[----:B------:R-:W-:Y:S01]  /*1790*/  IMAD.MOV.U32 R226, RZ, RZ, RZ ;  /* 0x000000ffffe27224 */ /* 0x000fe200078e00ff */
        /* <DEDUP_REMOVED lines=78> */
[----:B--2---:R-:W-:Y:S02]  /*1c80*/  R2UR UR8, R4 ;  /* 0x00000000040872ca */ /* 0x004fe400000e0000 */
[----:B------:R-:W-:Y:S02]  /*1c90*/  IADD3 R4, P0, R9, R0, RZ ;  /* 0x0000000009047210 */ /* 0x000fe40007f1e0ff */
[----:B------:R-:W-:Y:S02]  /*1ca0*/  SHF.R.S32.HI R9, RZ, 0x1f, R5 ;  /* 0x0000001fff097819 */ /* 0x000fe40000011405 */
[----:B------:R-:W-:-:S02]  /*1cb0*/  LEA.HI.X.SX32 R5, R0, R13, 0x1, P0 ;  /* 0x0000000d00057211 */ /* 0x000fc400000f0eff */
[----:B------:R-:W-:Y:S01]  /*1cc0*/  SHF.R.S32.HI R0, RZ, 0x1f, R236 ;  /* 0x0000001fff007819 */ /* 0x000fe200000114ec */
[----:B---3--:R-:W-:-:S03]  /*1cd0*/  IMAD R7, R14, UR6, RZ ;  /* 0x000000060e077c24 */ /* 0x008fc6000f8e02ff */
[----:B------:R-:W-:Y:S01]  /*1ce0*/  SEL R0, R0, RZ, !P1 ;  /* 0x000000ff00007207 */ /* 0x000fe20004800000 */
[----:B----4-:R-:W-:-:S04]  /*1cf0*/  IMAD.WIDE.U32 R4, R12, UR6, R4 ;  /* 0x000000060c047c25 */ /* 0x010fc8000f8e0004 */
[----:B------:R-:W-:Y:S01]  /*1d00*/  IMAD R7, R12, UR7, R7 ;  /* 0x000000070c077c24 */ /* 0x000fe2000f8e0207 */
[----:B------:R-:W-:Y:S02]  /*1d10*/  ULDC.64 UR6, c[0x0][0x2e0] ;  /* 0x0000b80000067ab9 */ /* 0x000fe40000000a00 */
[----:B------:R-:W-:Y:S02]  /*1d20*/  IMAD R0, R0, UR6, RZ ;  /* 0x0000000600007c24 */ /* 0x000fe4000f8e02ff */
[----:B------:R-:W-:Y:S02]  /*1d30*/  IMAD.IADD R5, R5, 0x1, R7 ;  /* 0x0000000105057824 */ /* 0x000fe400078e0207 */
[C---:B------:R-:W-:Y:S01]  /*1d40*/  IMAD R7, R233.reuse, UR7, R0 ;  /* 0x00000007e9077c24 */ /* 0x040fe2000f8e0200 */
[----:B------:R-:W-:Y:S01]  /*1d50*/  ULOP3.LUT UR7, UR8, 0x1, URZ, 0xfc, !UPT ;  /* 0x0000000108077892 */ /* 0x000fe2000f8efc3f */
[----:B------:R-:W-:Y:S01]  /*1d60*/  IMAD.WIDE.U32 R232, R233, UR6, R4 ;  /* 0x00000006e9e87c25 */ /* 0x000fe2000f8e0004 */
[----:B-----5:R-:W-:-:S03]  /*1d70*/  R2UR UR6, R10 ;  /* 0x000000000a0672ca */ /* 0x020fc600000e0000 */
[----:B------:R-:W-:Y:S02]  /*1d80*/  IMAD.IADD R4, R233, 0x1, R7 ;  /* 0x00000001e9047824 */ /* 0x000fe400078e0207 */
[----:B------:R-:W-:-:S05]  /*1d90*/  IMAD.U32 R0, RZ, RZ, UR7 ;  /* 0x00000007ff007e24 */ /* 0x000fca000f8e00ff */
[----:B------:R0:W-:Y:S04]  /*1da0*/  STL [R1+0x4], R0 ;  /* 0x0000040001007387 */ /* 0x0001e80000100800 */
[----:B------:R1:W-:Y:S01]  /*1db0*/  STL [R1], R4 ;  /* 0x0000000401007387 */ /* 0x0003e20000100800 */
[----:B------:R-:W-:Y:S01]  /*1dc0*/  LEA.HI R9, R9, R6, RZ, 0x3 ;  /* 0x0000000609097211 */ /* 0x000fe200078f18ff */
[----:B------:R-:W-:-:S03]  /*1dd0*/  UIMAD UR5, UR6, -0x50, UR5 ;  /* 0xffffffb0060578a4 */ /* 0x000fc6000f8e0205 */
[----:B------:R-:W-:Y:S01]  /*1de0*/  LOP3.LUT R9, R9, 0xfffffff8, RZ, 0xc0, !PT ;  /* 0xfffffff809097812 */ /* 0x000fe200078ec0ff */
[----:B------:R-:W-:Y:S01]  /*1df0*/  UIADD3 UR4, -UR4, 0x1, UR5 ;  /* 0x0000000104047890 */ /* 0x000fe2000fffe105 */
[----:B0-----:R-:W-:-:S03]  /*1e00*/  IMAD.SHL.U32 R0, R21, 0x8, RZ ;  /* 0x0000000815007824 */ /* 0x001fc600078e00ff */
[----:B------:R-:W-:Y:S01]  /*1e10*/  IMAD.IADD R9, R6, 0x1, -R9 ;  /* 0x0000000106097824 */ /* 0x000fe200078e0a09 */
[C---:B------:R-:W-:Y:S01]  /*1e20*/  IADD3 R230, -R229.reuse, UR5, RZ ;  /* 0x00000005e5e67c10 */ /* 0x040fe2000fffe1ff */
[----:B------:R-:W-:Y:S01]  /*1e30*/  IMAD R0, R0, 0x2, R225 ;  /* 0x0000000200007824 */ /* 0x000fe200078e02e1 */
[----:B------:R-:W-:Y:S01]  /*1e40*/  IADD3 R229, -R229, UR4, RZ ;  /* 0x00000004e5e57c10 */ /* 0x000fe2000fffe1ff */
[----:B------:R-:W-:Y:S02]  /*1e50*/  IMAD R227, R2, 0x10, R9 ;  /* 0x0000001002e37824 */ /* 0x000fe400078e0209 */
[----:B-1----:R-:W-:-:S07]  /*1e60*/  IMAD.MOV.U32 R2, RZ, RZ, RZ ;  /* 0x000000ffff027224 */ /* 0x002fce00078e00ff */
.L_x_874:
[----:B------:R-:W2:Y:S02]  /*1e70*/  LDL R4, [R1+0x4] ;  /* 0x0000040001047983 */ /* 0x000ea40000100800 */
[----:B--2---:R-:W-:-:S13]  /*1e80*/  R2UR UR4, R4 ;  /* 0x00000000040472ca */ /* 0x004fda00000e0000 */
[----:B------:R-:W-:-:S06]  /*1e90*/  UISETP.NE.AND UP0, UPT, UR4, 0x3, UPT ;  /* 0x000000030400788c */ /* 0x000fcc000bf05270 */
[----:B------:R-:W-:-:S13]  /*1ea0*/  PLOP3.LUT P0, PT, PT, PT, UP0, 0x80, 0x0 ;  /* 0x000000000000781c */ /* 0x000fda0003f0f008 */
[----:B------:R-:W-:Y:S05]  /*1eb0*/  @!P0 BRA `(.L_x_864) ;  /* 0x0000000000048947 */ /* 0x000fea0003800000 */
[----:B------:R-:W-:Y:S01]  /*1ec0*/  BPT.TRAP 0x1 ;  /* 0x000000040000795c */ /* 0x000fe20000300000 */
.L_x_864:
[----:B------:R-:W-:Y:S01]  /*1ed0*/  IMAD R224, R2, 0x8, R225 ;  /* 0x0000000802e07824 */ /* 0x000fe200078e02e1 */
[----:B------:R-:W-:-:S04]  /*1ee0*/  SHF.L.U32 R7, R228, 0x1f, RZ ;  /* 0x0000001fe4077819 */ /* 0x000fc800000006ff */
[----:B------:R0:W1:Y:S01]  /*1ef0*/  SYNCS.PHASECHK.TRANS64.TRYWAIT P1, [R224+URZ+0x31610], R7 ;  /* 0x03161007e00075a7 */ /* 0x000062000802017f */
[----:B------:R-:W-:Y:S05]  /*1f00*/  @!P0 BRA `(.L_x_865) ;  /* 0x0000000000048947 */ /* 0x000fea0003800000 */
[----:B------:R-:W-:Y:S01]  /*1f10*/  BPT.TRAP 0x1 ;  /* 0x000000040000795c */ /* 0x000fe20000300000 */
.L_x_865:
        /* <DEDUP_REMOVED lines=11> */
.L_x_866:
        /* <DEDUP_REMOVED lines=436> */
[----:B0-----:R-:W-:Y:S05]  /*3b10*/  @!P0 BRA `(.L_x_868) ;  /* 0x0000000000048947 */ /* 0x001fea0003800000 */
[----:B------:R-:W-:Y:S01]  /*3b20*/  BPT.TRAP 0x1 ;  /* 0x000000040000795c */ /* 0x000fe20000300000 */
.L_x_868:
[----:B------:R-:W-:-:S04]  /*3b30*/  SHF.L.U32 R10, R226, 0x1f, RZ ;  /* 0x0000001fe20a7819 */ /* 0x000fc800000006ff */
[----:B------:R0:W3:Y:S01]  /*3b40*/  SYNCS.PHASECHK.TRANS64.TRYWAIT P1, [R225+URZ+0x31630], R10 ;  /* 0x0316300ae10075a7 */ /* 0x0000e2000802017f */
[----:B------:R-:W-:Y:S05]  /*3b50*/  @!P0 BRA `(.L_x_869) ;  /* 0x0000000000048947 */ /* 0x000fea0003800000 */
[----:B------:R-:W-:Y:S01]  /*3b60*/  BPT.TRAP 0x1 ;  /* 0x000000040000795c */ /* 0x000fe20000300000 */
.L_x_869:
        /* <DEDUP_REMOVED lines=11> */
.L_x_870:
        /* <DEDUP_REMOVED lines=14> */
[----:B------:R-:W-:-:S02]  /*3d00*/  VIADD R10, R7, 0x82 ;  /* 0x00000082070a7836 */ /* 0x000fc40000000000 */
        /* <DEDUP_REMOVED lines=10> */
[----:B------:R-:W-:Y:S01]  /*3db0*/  UMOV UR7, 0x40000000 ;  /* 0x4000000000077882 */ /* 0x000fe20000000000 */
[----:B------:R-:W-:Y:S01]  /*3dc0*/  IMAD R234, R227, 0x4, R225 ;  /* 0x00000004e3ea7824 */ /* 0x000fe200078e02e1 */
        /* <DEDUP_REMOVED lines=9> */
[----:B------:R-:W-:-:S02]  /*3e60*/  VIADD R10, R7, 0x84 ;  /* 0x00000084070a7836 */ /* 0x000fc40000000000 */
        /* <DEDUP_REMOVED lines=402> */
[----:B------:R-:W-:Y:S02]  /*5790*/  IMAD.U32 R24, RZ, RZ, UR60 ;  /* 0x0000003cff187e24 */ /* 0x000fe4000f8e00ff */
[----:B------:R-:W-:Y:S01]  /*57a0*/  FMUL.FTZ R15, R32, UR8 ;  /* 0x00000008200f7c20 */ /* 0x000fe20008410000 */
[----:B------:R-:W0:Y:S01]  /*57b0*/  MUFU.TANH R7, R7 ;  /* 0x0000000700077308 */ /* 0x000e220000002400 */
[----:B------:R-:W-:Y:S01]  /*57c0*/  FMUL.FTZ R16, R33, UR8 ;  /* 0x0000000821107c20 */ /* 0x000fe20008410000 */
[----:B------:R-:W-:Y:S02]  /*57d0*/  IMAD R24, R24, 0x40, R227 ;  /* 0x0000004018187824 */ /* 0x000fe400078e02e3 */
[----:B------:R-:W-:Y:S01]  /*57e0*/  FMUL.FTZ R19, R36, UR8 ;  /* 0x0000000824137c20 */ /* 0x000fe20008410000 */
[----:B------:R-:W-:Y:S01]  /*57f0*/  FMUL.FTZ R20, R37, UR8 ;  /* 0x0000000825147c20 */ /* 0x000fe20008410000 */
[----:B------:R-:W-:Y:S01]  /*5800*/  FMUL.FTZ R10, R27, UR8 ;  /* 0x000000081b0a7c20 */ /* 0x000fe20008410000 */
[----:B------:R-:W-:Y:S01]  /*5810*/  FMUL.FTZ R18, R35, UR8 ;  /* 0x0000000823127c20 */ /* 0x000fe20008410000 */
[----:B------:R-:W-:Y:S01]  /*5820*/  VIADDMNMX R22, R24, R229, R230, PT ;  /* 0x000000e518167246 */ /* 0x000fe200038001e6 */
[----:B------:R-:W3:Y:S01]  /*5830*/  MUFU.TANH R8, R8 ;  /* 0x0000000800087308 */ /* 0x000ee20000002400 */
[----:B------:R-:W-:Y:S01]  /*5840*/  FMUL.FTZ R9, R26, UR8 ;  /* 0x000000081a097c20 */ /* 0x000fe20008410000 */
[----:B------:R-:W-:Y:S01]  /*5850*/  FMUL.FTZ R13, R30, UR8 ;  /* 0x000000081e0d7c20 */ /* 0x000fe20008410000 */
[C---:B------:R-:W-:Y:S01]  /*5860*/  ISETP.GT.AND P6, PT, R22.reuse, RZ, PT ;  /* 0x000000ff1600720c */ /* 0x040fe20003fc4270 */
[----:B------:R-:W-:Y:S01]  /*5870*/  FMUL.FTZ R14, R31, UR8 ;  /* 0x000000081f0e7c20 */ /* 0x000fe20008410000 */
[----:B------:R-:W-:Y:S01]  /*5880*/  ISETP.GT.AND P1, PT, R22, 0x1, PT ;  /* 0x000000011600780c */ /* 0x000fe20003f24270 */
[----:B------:R-:W-:Y:S01]  /*5890*/  FMUL.FTZ R21, R40, UR8 ;  /* 0x0000000828157c20 */ /* 0x000fe20008410000 */
[C---:B------:R-:W-:Y:S01]  /*58a0*/  ISETP.GT.AND P2, PT, R22.reuse, 0x10, PT ;  /* 0x000000101600780c */ /* 0x040fe20003f44270 */
[----:B------:R-:W4:Y:S01]  /*58b0*/  MUFU.TANH R11, R11 ;  /* 0x0000000b000b7308 */ /* 0x000f220000002400 */
[----:B------:R-:W-:Y:S01]  /*58c0*/  ISETP.GT.AND P3, PT, R22, 0x11, PT ;  /* 0x000000111600780c */ /* 0x000fe20003f64270 */
[----:B------:R-:W-:Y:S01]  /*58d0*/  FMUL.FTZ R17, R34, UR8 ;  /* 0x0000000822117c20 */ /* 0x000fe20008410000 */
[C---:B0-----:R-:W-:Y:S01]  /*58e0*/  FSEL R235, R7.reuse, -INF , P6 ;  /* 0xff80000007eb7808 */ /* 0x041fe20003000000 */
[----:B------:R-:W-:Y:S01]  /*58f0*/  FMUL.FTZ R25, R42, UR8 ;  /* 0x000000082a197c20 */ /* 0x000fe20008410000 */
[C---:B------:R-:W-:Y:S01]  /*5900*/  ISETP.GT.AND P4, PT, R22.reuse, 0x20, PT ;  /* 0x000000201600780c */ /* 0x040fe20003f84270 */
[----:B------:R-:W-:Y:S01]  /*5910*/  FFMA.FTZ R7, -R7, R7, 1 ;  /* 0x3f80000007077423 */ /* 0x000fe20000010107 */
[----:B------:R-:W-:Y:S01]  /*5920*/  ISETP.GT.AND P5, PT, R22, 0x21, PT ;  /* 0x000000211600780c */ /* 0x000fe20003fa4270 */
[----:B------:R-:W0:Y:S01]  /*5930*/  MUFU.TANH R12, R12 ;  /* 0x0000000c000c7308 */ /* 0x000e220000002400 */
[----:B---3--:R-:W-:Y:S01]  /*5940*/  FSEL R37, R8, -INF , P1 ;  /* 0xff80000008257808 */ /* 0x008fe20000800000 */
[----:B-1----:R-:W-:Y:S01]  /*5950*/  FFMA.FTZ R235, R235, UR4, -R6 ;  /* 0x00000004ebeb7c23 */ /* 0x002fe20008010806 */
[----:B------:R-:W-:Y:S01]  /*5960*/  ISETP.GT.AND P6, PT, R22, 0x30, PT ;  /* 0x000000301600780c */ /* 0x000fe20003fc4270 */
[----:B------:R-:W-:Y:S01]  /*5970*/  FFMA.FTZ R8, -R8, R8, 1 ;  /* 0x3f80000008087423 */ /* 0x000fe20000010108 */
[----:B------:R-:W-:-:S02]  /*5980*/  ISETP.GT.AND P1, PT, R22, 0x31, PT ;  /* 0x000000311600780c */ /* 0x000fc40003f24270 */
[----:B------:R-:W-:Y:S01]  /*5990*/  IADD3 R23, R229, 0x8, R24 ;  /* 0x00000008e5177810 */ /* 0x000fe20007ffe018 */
[----:B------:R-:W1:Y:S01]  /*59a0*/  MUFU.TANH R15, R15 ;  /* 0x0000000f000f7308 */ /* 0x000e620000002400 */
[----:B----4-:R-:W-:Y:S01]  /*59b0*/  FSEL R35, R11, -INF , P2 ;  /* 0xff8000000b237808 */ /* 0x010fe20001000000 */
[----:B------:R-:W-:Y:S01]  /*59c0*/  FMUL.FTZ R24, R39, UR8 ;  /* 0x0000000827187c20 */ /* 0x000fe20008410000 */
[----:B------:R-:W-:Y:S01]  /*59d0*/  ISETP.GT.AND P2, PT, R22, 0x40, PT ;  /* 0x000000401600780c */ /* 0x000fe20003f44270 */
[----:B------:R-:W-:Y:S01]  /*59e0*/  FFMA.FTZ R11, -R11, R11, 1 ;  /* 0x3f8000000b0b7423 */ /* 0x000fe2000001010b */
[----:B------:R-:W-:Y:S01]  /*59f0*/  VIMNMX R28, R230, R23, PT ;  /* 0x00000017e61c7248 */ /* 0x000fe20003fe0100 */
[----:B------:R-:W-:Y:S01]  /*5a00*/  FMUL.FTZ R23, R38, UR8 ;  /* 0x0000000826177c20 */ /* 0x000fe20008410000 */
[----:B------:R-:W-:Y:S01]  /*5a10*/  FFMA.FTZ R42, R35, UR4, -R6 ;  /* 0x00000004232a7c23 */ /* 0x000fe20008010806 */
[----:B------:R-:W3:Y:S01]  /*5a20*/  MUFU.TANH R16, R16 ;  /* 0x0000001000107308 */ /* 0x000ee20000002400 */
[----:B0-----:R-:W-:-:S02]  /*5a30*/  FSEL R27, R12, -INF , P3 ;  /* 0xff8000000c1b7808 */ /* 0x001fc40001800000 */
[----:B------:R-:W-:Y:S01]  /*5a40*/  ISETP.GT.AND P3, PT, R22, 0x41, PT ;  /* 0x000000411600780c */ /* 0x000fe20003f64270 */
[----:B------:R-:W-:Y:S02]  /*5a50*/  FMUL.FTZ R22, R41, UR8 ;  /* 0x0000000829167c20 */ /* 0x000fe40008410000 */
[----:B------:R-:W-:Y:S02]  /*5a60*/  FFMA.FTZ R41, R27, UR4, -R6 ;  /* 0x000000041b297c23 */ /* 0x000fe40008010806 */
[----:B------:R-:W0:Y:S01]  /*5a70*/  MUFU.TANH R19, R19 ;  /* 0x0000001300137308 */ /* 0x000e220000002400 */
[----:B-1----:R-:W-:Y:S02]  /*5a80*/  FSEL R39, R15, -INF , P4 ;  /* 0xff8000000f277808 */ /* 0x002fe40002000000 */
[----:B------:R-:W-:-:S03]  /*5a90*/  ISETP.GT.AND P4, PT, R28, RZ, PT ;  /* 0x000000ff1c00720c */ /* 0x000fc60003f84270 */
[----:B------:R-:W-:Y:S02]  /*5aa0*/  FFMA.FTZ R39, R39, UR4, -R6 ;  /* 0x0000000427277c23 */ /* 0x000fe40008010806 */
[----:B------:R-:W1:Y:S01]  /*5ab0*/  MUFU.TANH R20, R20 ;  /* 0x0000001400147308 */ /* 0x000e620000002400 */
[----:B---3--:R-:W-:Y:S02]  /*5ac0*/  FSEL R36, R16, -INF , P5 ;  /* 0xff80000010247808 */ /* 0x008fe40002800000 */
[----:B------:R-:W-:-:S03]  /*5ad0*/  ISETP.GT.AND P5, PT, R28, 0x1, PT ;  /* 0x000000011c00780c */ /* 0x000fc60003fa4270 */
[----:B------:R-:W-:Y:S02]  /*5ae0*/  FFMA.FTZ R36, R36, UR4, -R6 ;  /* 0x0000000424247c23 */ /* 0x000fe40008010806 */
[----:B------:R-:W3:Y:S01]  /*5af0*/  MUFU.TANH R9, R9 ;  /* 0x0000000900097308 */ /* 0x000ee20000002400 */
[----:B0-----:R-:W-:Y:S02]  /*5b00*/  FSEL R32, R19, -INF , P6 ;  /* 0xff80000013207808 */ /* 0x001fe40003000000 */
[----:B------:R-:W-:-:S03]  /*5b10*/  ISETP.GT.AND P6, PT, R28, 0x10, PT ;  /* 0x000000101c00780c */ /* 0x000fc60003fc4270 */
[----:B------:R-:W-:Y:S02]  /*5b20*/  FFMA.FTZ R27, R32, UR4, -R6 ;  /* 0x00000004201b7c23 */ /* 0x000fe40008010806 */
[----:B------:R-:W0:Y:S01]  /*5b30*/  MUFU.TANH R10, R10 ;  /* 0x0000000a000a7308 */ /* 0x000e220000002400 */
[----:B-1----:R-:W-:Y:S02]  /*5b40*/  FSEL R26, R20, -INF , P1 ;  /* 0xff800000141a7808 */ /* 0x002fe40000800000 */
[----:B------:R-:W-:-:S03]  /*5b50*/  ISETP.GT.AND P1, PT, R28, 0x11, PT ;  /* 0x000000111c00780c */ /* 0x000fc60003f24270 */
[----:B------:R-:W-:Y:S02]  /*5b60*/  FFMA.FTZ R26, R26, UR4, -R6 ;  /* 0x000000041a1a7c23 */ /* 0x000fe40008010806 */
[----:B------:R-:W1:Y:S01]  /*5b70*/  MUFU.TANH R13, R13 ;  /* 0x0000000d000d7308 */ /* 0x000e620000002400 */
[----:B---3--:R-:W-:Y:S02]  /*5b80*/  FSEL R30, R9, -INF , P4 ;  /* 0xff800000091e7808 */ /* 0x008fe40002000000 */
[----:B------:R-:W-:-:S05]  /*5b90*/  ISETP.GT.AND P4, PT, R28, 0x30, PT ;  /* 0x000000301c00780c */ /* 0x000fca0003f84270 */
[----:B------:R-:W3:Y:S01]  /*5ba0*/  MUFU.TANH R14, R14 ;  /* 0x0000000e000e7308 */ /* 0x000ee20000002400 */
[----:B0-----:R-:W-:Y:S02]  /*5bb0*/  FSEL R231, R10, -INF , P5 ;  /* 0xff8000000ae77808 */ /* 0x001fe40002800000 */
[----:B------:R-:W-:-:S03]  /*5bc0*/  ISETP.GT.AND P5, PT, R28, 0x31, PT ;  /* 0x000000311c00780c */ /* 0x000fc60003fa4270 */
[----:B--2---:R-:W-:Y:S02]  /*5bd0*/  FFMA.FTZ R231, R231, UR4, -R5 ;  /* 0x00000004e7e77c23 */ /* 0x004fe40008010805 */
[----:B------:R-:W0:Y:S01]  /*5be0*/  MUFU.TANH R21, R21 ;  /* 0x0000001500157308 */ /* 0x000e220000002400 */
[----:B-1----:R-:W-:Y:S02]  /*5bf0*/  FSEL R34, R13, -INF , P6 ;  /* 0xff8000000d227808 */ /* 0x002fe40003000000 */
[----:B------:R-:W-:-:S03]  /*5c00*/  ISETP.GT.AND P6, PT, R28, 0x40, PT ;  /* 0x000000401c00780c */ /* 0x000fc60003fc4270 */
[----:B------:R-:W-:Y:S02]  /*5c10*/  FFMA.FTZ R34, R34, UR4, -R5 ;  /* 0x0000000422227c23 */ /* 0x000fe40008010805 */
[----:B------:R-:W1:Y:S01]  /*5c20*/  MUFU.TANH R22, R22 ;  /* 0x0000001600167308 */ /* 0x000e620000002400 */
[----:B---3--:R-:W-:Y:S02]  /*5c30*/  FSEL R31, R14, -INF , P1 ;  /* 0xff8000000e1f7808 */ /* 0x008fe40000800000 */
[----:B------:R-:W-:-:S03]  /*5c40*/  ISETP.GT.AND P1, PT, R28, 0x41, PT ;  /* 0x000000411c00780c */ /* 0x000fc60003f24270 */
[----:B------:R-:W-:Y:S02]  /*5c50*/  FFMA.FTZ R31, R31, UR4, -R5 ;  /* 0x000000041f1f7c23 */ /* 0x000fe40008010805 */
[----:B------:R-:W2:Y:S01]  /*5c60*/  MUFU.TANH R17, R17 ;  /* 0x0000001100117308 */ /* 0x000ea20000002400 */
[----:B0-----:R-:W-:Y:S02]  /*5c70*/  FSEL R29, R21, -INF , P2 ;  /* 0xff800000151d7808 */ /* 0x001fe40001000000 */
[----:B------:R-:W-:-:S03]  /*5c80*/  ISETP.GT.AND P2, PT, R28, 0x20, PT ;  /* 0x000000201c00780c */ /* 0x000fc60003f44270 */
[--C-:B------:R-:W-:Y:S02]  /*5c90*/  FFMA.FTZ R29, R29, UR4, -R6.reuse ;  /* 0x000000041d1d7c23 */ /* 0x100fe40008010806 */
[----:B------:R-:W0:Y:S01]  /*5ca0*/  MUFU.TANH R18, R18 ;  /* 0x0000001200127308 */ /* 0x000e220000002400 */
[----:B-1----:R-:W-:Y:S02]  /*5cb0*/  FSEL R33, R22, -INF , P3 ;  /* 0xff80000016217808 */ /* 0x002fe40001800000 */
[----:B------:R-:W-:Y:S01]  /*5cc0*/  ISETP.GT.AND P3, PT, R28, 0x21, PT ;  /* 0x000000211c00780c */ /* 0x000fe20003f64270 */
[----:B------:R-:W-:Y:S01]  /*5cd0*/  FMUL.FTZ R28, R43, UR8 ;  /* 0x000000082b1c7c20 */ /* 0x000fe20008410000 */
[--C-:B------:R-:W-:Y:S01]  /*5ce0*/  FFMA.FTZ R43, R37, UR4, -R6.reuse ;  /* 0x00000004252b7c23 */ /* 0x100fe20008010806 */
[----:B------:R-:W-:Y:S01]  /*5cf0*/  FFMA.FTZ R33, R33, UR4, -R6 ;  /* 0x0000000421217c23 */ /* 0x000fe20008010806 */
[----:B------:R-:W-:Y:S01]  /*5d00*/  FFMA.FTZ R6, R30, UR4, -R5 ;  /* 0x000000041e067c23 */ /* 0x000fe20008010805 */
[----:B------:R-:W1:Y:S01]  /*5d10*/  MUFU.TANH R23, R23 ;  /* 0x0000001700177308 */ /* 0x000e620000002400 */
[----:B--2---:R-:W-:-:S05]  /*5d20*/  FSEL R38, R17, -INF , P2 ;  /* 0xff80000011267808 */ /* 0x004fca0001000000 */
[----:B------:R-:W-:Y:S02]  /*5d30*/  FFMA.FTZ R38, R38, UR4, -R5 ;  /* 0x0000000426267c23 */ /* 0x000fe40008010805 */
[----:B------:R-:W2:Y:S01]  /*5d40*/  MUFU.TANH R24, R24 ;  /* 0x0000001800187308 */ /* 0x000ea20000002400 */
[----:B0-----:R-:W-:-:S05]  /*5d50*/  FSEL R30, R18, -INF , P3 ;  /* 0xff800000121e7808 */ /* 0x001fca0001800000 */
[----:B------:R-:W-:Y:S02]  /*5d60*/  FFMA.FTZ R30, R30, UR4, -R5 ;  /* 0x000000041e1e7c23 */ /* 0x000fe40008010805 */
[----:B------:R-:W0:Y:S01]  /*5d70*/  MUFU.TANH R25, R25 ;  /* 0x0000001900197308 */ /* 0x000e220000002400 */
[----:B-1----:R-:W-:-:S05]  /*5d80*/  FSEL R32, R23, -INF , P4 ;  /* 0xff80000017207808 */ /* 0x002fca0002000000 */
[----:B------:R-:W-:Y:S02]  /*5d90*/  FFMA.FTZ R32, R32, UR4, -R5 ;  /* 0x0000000420207c23 */ /* 0x000fe40008010805 */
[----:B------:R-:W1:Y:S01]  /*5da0*/  MUFU.TANH R28, R28 ;  /* 0x0000001c001c7308 */ /* 0x000e620000002400 */
[----:B--2---:R-:W-:-:S05]  /*5db0*/  FSEL R37, R24, -INF , P5 ;  /* 0xff80000018257808 */ /* 0x004fca0002800000 */
[----:B------:R-:W-:Y:S02]  /*5dc0*/  FFMA.FTZ R37, R37, UR4, -R5 ;  /* 0x0000000425257c23 */ /* 0x000fe40008010805 */
[----:B------:R-:W-:Y:S01]  /*5dd0*/  MUFU.EX2 R235, R235 ;  /* 0x000000eb00eb7308 */ /* 0x000fe20000000800 */
[----:B0-----:R-:W-:-:S05]  /*5de0*/  FSEL R35, R25, -INF , P6 ;  /* 0xff80000019237808 */ /* 0x001fca0003000000 */
[----:B------:R-:W-:Y:S02]  /*5df0*/  FFMA.FTZ R35, R35, UR4, -R5 ;  /* 0x0000000423237c23 */ /* 0x000fe40008010805 */
[----:B------:R-:W0:Y:S01]  /*5e00*/  MUFU.EX2 R43, R43 ;  /* 0x0000002b002b7308 */ /* 0x000e220000000800 */
[----:B-1----:R-:W-:-:S05]  /*5e10*/  FSEL R40, R28, -INF , P1 ;  /* 0xff8000001c287808 */ /* 0x002fca0000800000 */
[----:B------:R-:W-:Y:S02]  /*5e20*/  FFMA.FTZ R40, R40, UR4, -R5 ;  /* 0x0000000428287c23 */ /* 0x000fe40008010805 */
[----:B------:R-:W1:Y:S01]  /*5e30*/  LDS R5, [R234+0x2c300] ;  /* 0x02c30000ea057984 */ /* 0x000e620000000800 */
[----:B------:R0:W-:Y:S03]  /*5e40*/  MUFU.EX2 R237, R6 ;  /* 0x0000000600ed7308 */ /* 0x0001e60000000800 */
[----:B------:R-:W2:Y:S01]  /*5e50*/  LDS R234, [R234+0x2c320] ;  /* 0x02c32000eaea7984 */ /* 0x000ea20000000800 */
[----:B------:R-:W-:-:S04]  /*5e60*/  WARPGROUP.DEPBAR.LE gsb0, 0x0 ;  /* 0x00008000000079c5 */ /* 0x000fc80000010000 */
[----:B------:R-:W-:Y:S01]  /*5e70*/  MUFU.EX2 R231, R231 ;  /* 0x000000e700e77308 */ /* 0x000fe20000000800 */
[----:B0-----:R-:W-:-:S07]  /*5e80*/  F2FP.F16.F32.PACK_AB R6, R43, R235 ;  /* 0x000000eb2b06723e */ /* 0x001fce00000000ff */
[----:B------:R-:W0:Y:S08]  /*5e90*/  MUFU.EX2 R42, R42 ;  /* 0x0000002a002a7308 */ /* 0x000e300000000800 */
[----:B------:R-:W3:Y:S08]  /*5ea0*/  MUFU.EX2 R41, R41 ;  /* 0x0000002900297308 */ /* 0x000ef00000000800 */
[----:B------:R-:W4:Y:S01]  /*5eb0*/  MUFU.EX2 R39, R39 ;  /* 0x0000002700277308 */ /* 0x000f220000000800 */
[--C-:B-1----:R-:W-:Y:S01]  /*5ec0*/  FADD.FTZ R44, R44, -R5.reuse ;  /* 0x800000052c2c7221 */ /* 0x102fe20000010000 */
[--C-:B------:R-:W-:Y:S01]  /*5ed0*/  FADD.FTZ R48, R48, -R5.reuse ;  /* 0x8000000530307221 */ /* 0x100fe20000010000 */
[----:B------:R-:W-:-:S02]  /*5ee0*/  FADD.FTZ R45, R45, -R5 ;  /* 0x800000052d2d7221 */ /* 0x000fc40000010000 */
[----:B------:R-:W-:Y:S01]  /*5ef0*/  FMUL.FTZ R44, R235, R44 ;  /* 0x0000002ceb2c7220 */ /* 0x000fe20000410000 */
[----:B0-----:R-:W-:Y:S02]  /*5f00*/  FMUL.FTZ R48, R42, R48 ;  /* 0x000000302a307220 */ /* 0x001fe40000410000 */
[----:B------:R-:W0:Y:S01]  /*5f10*/  MUFU.EX2 R36, R36 ;  /* 0x0000002400247308 */ /* 0x000e220000000800 */
[----:B------:R-:W-:Y:S01]  /*5f20*/  FMUL.FTZ R45, R43, R45 ;  /* 0x0000002d2b2d7220 */ /* 0x000fe20000410000 */
[----:B------:R-:W-:Y:S01]  /*5f30*/  FMUL.FTZ R44, R7, R44 ;  /* 0x0000002c072c7220 */ /* 0x000fe20000410000 */
[----:B------:R-:W-:Y:S01]  /*5f40*/  F2FP.F16.F32.PACK_AB R7, R231, R237 ;  /* 0x000000ede707723e */ /* 0x000fe200000000ff */
[----:B------:R-:W-:Y:S01]  /*5f50*/  BAR.SYNC.DEFER_BLOCKING 0x9, 0x100 ;  /* 0x0244000000007b1d */ /* 0x000fe20000010000 */
[----:B------:R-:W-:Y:S01]  /*5f60*/  FMUL.FTZ R11, R11, R48 ;  /* 0x000000300b0b7220 */ /* 0x000fe20000410000 */
[----:B------:R-:W-:-:S04]  /*5f70*/  FADD.FTZ R48, R49, -R5 ;  /* 0x8000000531307221 */ /* 0x000fc80000010000 */
[----:B------:R-:W1:Y:S01]  /*5f80*/  MUFU.EX2 R27, R27 ;  /* 0x0000001b001b7308 */ /* 0x000e620000000800 */
[----:B---3--:R-:W-:Y:S01]  /*5f90*/  FMUL.FTZ R48, R41, R48 ;  /* 0x0000003029307220 */ /* 0x008fe20000410000 */
[----:B------:R-:W-:-:S06]  /*5fa0*/  FADD.FTZ R52, R52, -R5 ;  /* 0x8000000534347221 */ /* 0x000fcc0000010000 */
[----:B------:R-:W-:Y:S01]  /*5fb0*/  MUFU.EX2 R29, R29 ;  /* 0x0000001d001d7308 */ /* 0x000fe20000000800 */
[--C-:B------:R-:W-:Y:S01]  /*5fc0*/  FADD.FTZ R53, R53, -R5.reuse ;  /* 0x8000000535357221 */ /* 0x100fe20000010000 */
[----:B------:R-:W-:Y:S01]  /*5fd0*/  FFMA.FTZ R15, -R15, R15, 1 ;  /* 0x3f8000000f0f7423 */ /* 0x000fe2000001010f */
[----:B------:R-:W-:Y:S01]  /*5fe0*/  FFMA.FTZ R10, -R10, R10, 1 ;  /* 0x3f8000000a0a7423 */ /* 0x000fe2000001010a */
[--C-:B------:R-:W-:Y:S01]  /*5ff0*/  FADD.FTZ R216, R216, -R5.reuse ;  /* 0x80000005d8d87221 */ /* 0x100fe20000010000 */
[--C-:B------:R-:W-:Y:S01]  /*6000*/  FADD.FTZ R217, R217, -R5.reuse ;  /* 0x80000005d9d97221 */ /* 0x100fe20000010000 */
[----:B------:R-:W-:Y:S01]  /*6010*/  FADD.FTZ R220, R220, -R5 ;  /* 0x80000005dcdc7221 */ /* 0x000fe20000010000 */
[----:B--2---:R-:W-:Y:S01]  /*6020*/  FADD.FTZ R50, R50, -R234 ;  /* 0x800000ea32327221 */ /* 0x004fe20000010000 */
[----:B------:R-:W2:Y:S01]  /*6030*/  MUFU.EX2 R43, R34 ;  /* 0x00000022002b7308 */ /* 0x000ea20000000800 */
[----:B------:R-:W-:Y:S01]  /*6040*/  FFMA.FTZ R19, -R19, R19, 1 ;  /* 0x3f80000013137423 */ /* 0x000fe20000010113 */
[----:B------:R3:W-:Y:S01]  /*6050*/  STSM.16.M88.2 [R0+0x2c500], R6 ;  /* 0x02c5000600007844 */ /* 0x0007e20000000100 */
[----:B------:R-:W-:-:S05]  /*6060*/  FFMA.FTZ R21, -R21, R21, 1 ;  /* 0x3f80000015157423 */ /* 0x000fca0000010115 */
[----:B------:R-:W-:Y:S08]  /*6070*/  MUFU.EX2 R26, R26 ;  /* 0x0000001a001a7308 */ /* 0x000ff00000000800 */
[----:B------:R-:W-:Y:S01]  /*6080*/  MUFU.EX2 R30, R30 ;  /* 0x0000001e001e7308 */ /* 0x000fe20000000800 */
[----:B---3--:R-:W-:Y:S01]  /*6090*/  FFMA.FTZ R7, -R12, R12, 1 ;  /* 0x3f8000000c077423 */ /* 0x008fe2000001010c */
[----:B------:R-:W-:-:S06]  /*60a0*/  FADD.FTZ R6, R47, -R234 ;  /* 0x800000ea2f067221 */ /* 0x000fcc0000010000 */
[----:B------:R-:W-:Y:S01]  /*60b0*/  MUFU.EX2 R40, R40 ;  /* 0x0000002800287308 */ /* 0x000fe20000000800 */
[--C-:B------:R-:W-:Y:S01]  /*60c0*/  FADD.FTZ R222, R222, -R234.reuse ;  /* 0x800000eadede7221 */ /* 0x100fe20000010000 */
[----:B------:R-:W-:Y:S01]  /*60d0*/  F2FP.F16.F32.PACK_AB R42, R41, R42 ;  /* 0x0000002a292a723e */ /* 0x000fe200000000ff */
[--C-:B------:R-:W-:Y:S01]  /*60e0*/  FADD.FTZ R46, R46, -R234.reuse ;  /* 0x800000ea2e2e7221 */ /* 0x100fe20000010000 */
[----:B------:R-:W-:Y:S01]  /*60f0*/  FFMA.FTZ R9, -R9, R9, 1 ;  /* 0x3f80000009097423 */ /* 0x000fe20000010109 */
[--C-:B------:R-:W-:Y:S01]  /*6100*/  FADD.FTZ R51, R51, -R234.reuse ;  /* 0x800000ea33337221 */ /* 0x100fe20000010000 */
[----:B------:R-:W-:Y:S01]  /*6110*/  FMUL.FTZ R8, R8, R45 ;  /* 0x0000002d08087220 */ /* 0x000fe20000410000 */
[--C-:B------:R-:W-:Y:S01]  /*6120*/  FADD.FTZ R54, R54, -R234.reuse ;  /* 0x800000ea36367221 */ /* 0x100fe20000010000 */
[----:B------:R3:W5:Y:S01]  /*6130*/  MUFU.EX2 R12, R33 ;  /* 0x00000021000c7308 */ /* 0x0007620000000800 */
[----:B------:R-:W-:Y:S01]  /*6140*/  FMUL.FTZ R231, R231, R6 ;  /* 0x00000006e7e77220 */ /* 0x000fe20000410000 */
[----:B------:R-:W-:Y:S01]  /*6150*/  FMUL.FTZ R6, R7, R48 ;  /* 0x0000003007067220 */ /* 0x000fe20000410000 */
[----:B------:R-:W-:Y:S01]  /*6160*/  FFMA.FTZ R7, -R16, R16, 1 ;  /* 0x3f80000010077423 */ /* 0x000fe20000010110 */
[----:B----4-:R-:W-:Y:S01]  /*6170*/  FMUL.FTZ R16, R39, R52 ;  /* 0x0000003427107220 */ /* 0x010fe20000410000 */
[----:B------:R-:W-:Y:S01]  /*6180*/  FADD.FTZ R5, R221, -R5 ;  /* 0x80000005dd057221 */ /* 0x000fe20000010000 */
[----:B0-----:R-:W-:Y:S01]  /*6190*/  FMUL.FTZ R48, R36, R53 ;  /* 0x0000003524307220 */ /* 0x001fe20000410000 */
[----:B------:R-:W-:Y:S01]  /*61a0*/  FMUL.FTZ R231, R10, R231 ;  /* 0x000000e70ae77220 */ /* 0x000fe20000410000 */
[----:B------:R-:W-:Y:S01]  /*61b0*/  FMUL.FTZ R16, R15, R16 ;  /* 0x000000100f107220 */ /* 0x000fe20000410000 */
[----:B------:R-:W-:Y:S01]  /*61c0*/  FFMA.FTZ R15, -R20, R20, 1 ;  /* 0x3f800000140f7423 */ /* 0x000fe20000010114 */
[----:B------:R-:W-:Y:S01]  /*61d0*/  FFMA.FTZ R10, -R13, R13, 1 ;  /* 0x3f8000000d0a7423 */ /* 0x000fe2000001010d */
[----:B-1----:R-:W-:Y:S01]  /*61e0*/  FMUL.FTZ R20, R27, R216 ;  /* 0x000000d81b147220 */ /* 0x002fe20000410000 */
[----:B---3--:R-:W-:Y:S01]  /*61f0*/  FFMA.FTZ R33, -R22, R22, 1 ;  /* 0x3f80000016217423 */ /* 0x008fe20000010116 */
[----:B--2---:R-:W-:Y:S01]  /*6200*/  FMUL.FTZ R13, R43, R50 ;  /* 0x000000322b0d7220 */ /* 0x004fe20000410000 */
[----:B------:R-:W-:Y:S01]  /*6210*/  FMUL.FTZ R22, R29, R220 ;  /* 0x000000dc1d167220 */ /* 0x000fe20000410000 */
[----:B------:R-:W-:Y:S01]  /*6220*/  FADD.FTZ R55, R55, -R234 ;  /* 0x800000ea37377221 */ /* 0x000fe20000010000 */
[----:B------:R-:W-:-:S02]  /*6230*/  IMAD R4, R3, 0x2000, R4 ;  /* 0x0000200003047824 */ /* 0x000fc400078e0204 */
[----:B-----5:R-:W-:Y:S01]  /*6240*/  FMUL.FTZ R34, R12, R5 ;  /* 0x000000050c227220 */ /* 0x020fe20000410000 */
[----:B------:R-:W-:Y:S01]  /*6250*/  FMUL.FTZ R7, R7, R48 ;  /* 0x0000003007077220 */ /* 0x000fe20000410000 */
[----:B------:R-:W-:Y:S01]  /*6260*/  FMUL.FTZ R20, R19, R20 ;  /* 0x0000001413147220 */ /* 0x000fe20000410000 */
[----:B------:R-:W0:Y:S01]  /*6270*/  MUFU.EX2 R48, R31 ;  /* 0x0000001f00307308 */ /* 0x000e220000000800 */
[----:B------:R-:W-:Y:S01]  /*6280*/  FMUL.FTZ R22, R21, R22 ;  /* 0x0000001615167220 */ /* 0x000fe20000410000 */
[----:B------:R-:W-:Y:S01]  /*6290*/  FMUL.FTZ R5, R33, R34 ;  /* 0x0000002221057220 */ /* 0x000fe20000410000 */
[----:B------:R-:W-:Y:S01]  /*62a0*/  FMUL.FTZ R10, R10, R13 ;  /* 0x0000000d0a0a7220 */ /* 0x000fe20000410000 */
[--C-:B------:R-:W-:Y:S01]  /*62b0*/  FADD.FTZ R218, R218, -R234.reuse ;  /* 0x800000eadada7221 */ /* 0x100fe20000010000 */
[--C-:B------:R-:W-:Y:S01]  /*62c0*/  FADD.FTZ R219, R219, -R234.reuse ;  /* 0x800000eadbdb7221 */ /* 0x100fe20000010000 */
[----:B------:R-:W-:Y:S01]  /*62d0*/  FADD.FTZ R223, R223, -R234 ;  /* 0x800000eadfdf7221 */ /* 0x000fe20000010000 */
[----:B------:R-:W-:Y:S01]  /*62e0*/  FFMA.FTZ R17, -R17, R17, 1 ;  /* 0x3f80000011117423 */ /* 0x000fe20000010111 */
[----:B------:R-:W1:Y:S01]  /*62f0*/  MUFU.EX2 R19, R38 ;  /* 0x0000002600137308 */ /* 0x000e620000000800 */
[----:B------:R-:W-:Y:S01]  /*6300*/  FFMA.FTZ R28, -R28, R28, 1 ;  /* 0x3f8000001c1c7423 */ /* 0x000fe2000001011c */
[----:B------:R-:W-:Y:S01]  /*6310*/  UMOV UR57, 0x40000040 ;  /* 0x4000004000397882 */ /* 0x000fe20000000000 */
[----:B------:R-:W-:Y:S01]  /*6320*/  UMOV UR59, 0x40 ;  /* 0x00000040003b7882 */ /* 0x000fe20000000000 */
[----:B------:R-:W-:Y:S01]  /*6330*/  UMOV UR15, 0x40 ;  /* 0x00000040000f7882 */ /* 0x000fe20000000000 */
[----:B------:R-:W-:Y:S01]  /*6340*/  UMOV UR19, 0x40 ;  /* 0x0000004000137882 */ /* 0x000fe20000000000 */
[----:B------:R-:W-:Y:S01]  /*6350*/  UMOV UR45, 0x40000040 ;  /* 0x40000040002d7882 */ /* 0x000fe20000000000 */
[----:B------:R-:W-:Y:S01]  /*6360*/  UMOV UR47, 0x40 ;  /* 0x00000040002f7882 */ /* 0x000fe20000000000 */
[----:B------:R-:W-:Y:S01]  /*6370*/  MUFU.EX2 R21, R32 ;  /* 0x0000002000157308 */ /* 0x000fe20000000800 */
[----:B------:R-:W-:Y:S01]  /*6380*/  UMOV UR55, 0x40 ;  /* 0x0000004000377882 */ /* 0x000fe20000000000 */
[----:B------:R-:W-:Y:S01]  /*6390*/  UMOV UR51, 0x40 ;  /* 0x0000004000337882 */ /* 0x000fe20000000000 */
[----:B------:R-:W-:Y:S01]  /*63a0*/  UMOV UR43, 0x40 ;  /* 0x00000040002b7882 */ /* 0x000fe20000000000 */
[----:B------:R-:W-:Y:S01]  /*63b0*/  UMOV UR25, 0x40000040 ;  /* 0x4000004000197882 */ /* 0x000fe20000000000 */
[----:B------:R-:W-:Y:S01]  /*63c0*/  UMOV UR27, 0x40 ;  /* 0x00000040001b7882 */ /* 0x000fe20000000000 */
[----:B------:R-:W-:Y:S01]  /*63d0*/  UMOV UR39, 0x40 ;  /* 0x0000004000277882 */ /* 0x000fe20000000000 */
[----:B------:R-:W-:Y:S01]  /*63e0*/  UMOV UR35, 0x40 ;  /* 0x0000004000237882 */ /* 0x000fe20000000000 */
[----:B------:R1:W2:Y:S01]  /*63f0*/  MUFU.EX2 R34, R37 ;  /* 0x0000002500227308 */ /* 0x0002a20000000800 */
[----:B------:R-:W-:Y:S01]  /*6400*/  UMOV UR31, 0x40 ;  /* 0x00000040001f7882 */ /* 0x000fe20000000000 */
[----:B------:R-:W-:Y:S01]  /*6410*/  UMOV UR23, 0x40 ;  /* 0x0000004000177882 */ /* 0x000fe20000000000 */
[----:B------:R-:W3:Y:S01]  /*6420*/  LDL R235, [R1] ;  /* 0x0000000001eb7983 */ /* 0x000ee20000100800 */
[----:B------:R-:W-:Y:S01]  /*6430*/  FMUL.FTZ R52, R26, R217 ;  /* 0x000000d91a347220 */ /* 0x000fe20000410000 */
[----:B0-----:R-:W-:Y:S01]  /*6440*/  F2FP.F16.F32.PACK_AB R43, R48, R43 ;  /* 0x0000002b302b723e */ /* 0x001fe200000000ff */
[----:B------:R-:W-:Y:S01]  /*6450*/  FMUL.FTZ R46, R237, R46 ;  /* 0x0000002eed2e7220 */ /* 0x000fe20000410000 */
[----:B------:R-:W-:Y:S01]  /*6460*/  F2FP.F16.F32.PACK_AB R36, R36, R39 ;  /* 0x000000272424723e */ /* 0x000fe200000000ff */
[----:B------:R-:W0:Y:S01]  /*6470*/  MUFU.EX2 R13, R35 ;  /* 0x00000023000d7308 */ /* 0x000e220000000800 */
[----:B-1----:R-:W-:Y:S01]  /*6480*/  F2FP.F16.F32.PACK_AB R37, R30, R19 ;  /* 0x000000131e25723e */ /* 0x002fe200000000ff */
[----:B------:R-:W-:Y:S01]  /*6490*/  STSM.16.M88.2 [R0+0x2cd00], R42 ;  /* 0x02cd002a00007844 */ /* 0x000fe20000000100 */
[----:B------:R-:W-:Y:S01]  /*64a0*/  F2FP.F16.F32.PACK_AB R26, R26, R27 ;  /* 0x0000001b1a1a723e */ /* 0x000fe200000000ff */
[----:B------:R-:W-:Y:S01]  /*64b0*/  FMUL.FTZ R46, R9, R46 ;  /* 0x0000002e092e7220 */ /* 0x000fe20000410000 */
[----:B------:R-:W-:Y:S01]  /*64c0*/  F2FP.F16.F32.PACK_AB R12, R12, R29 ;  /* 0x0000001d0c0c723e */ /* 0x000fe200000000ff */
[----:B------:R-:W-:Y:S01]  /*64d0*/  STSM.16.M88.2 [R0+0x2d500], R36 ;  /* 0x02d5002400007844 */ /* 0x000fe20000000100 */
[----:B------:R-:W-:-:S02]  /*64e0*/  VIADD R9, R225, 0x2c500 ;  /* 0x0002c500e1097836 */ /* 0x000fc40000000000 */
[----:B------:R-:W-:Y:S01]  /*64f0*/  FMUL.FTZ R54, R19, R54 ;  /* 0x0000003613367220 */ /* 0x000fe20000410000 */
[----:B--2---:R-:W-:Y:S01]  /*6500*/  F2FP.F16.F32.PACK_AB R27, R34, R21 ;  /* 0x00000015221b723e */ /* 0x004fe200000000ff */
[----:B------:R-:W-:Y:S01]  /*6510*/  FMUL.FTZ R55, R30, R55 ;  /* 0x000000371e377220 */ /* 0x000fe20000410000 */
[----:B------:R-:W-:Y:S01]  /*6520*/  F2FP.F16.F32.PACK_AB R44, R8, R44 ;  /* 0x0000002c082c723e */ /* 0x000fe200000000ff */
[C---:B------:R-:W-:Y:S01]  /*6530*/  FMUL.FTZ R223, R40.reuse, R223 ;  /* 0x000000df28df7220 */ /* 0x040fe20000410000 */
[----:B------:R-:W-:Y:S01]  /*6540*/  SHF.R.U32.HI R9, RZ, 0x4, R9 ;  /* 0x00000004ff097819 */ /* 0x000fe20000011609 */
[----:B------:R-:W-:Y:S01]  /*6550*/  STSM.16.M88.2 [R0+0x2dd00], R26 ;  /* 0x02dd001a00007844 */ /* 0x000fe20000000100 */
[----:B------:R-:W-:Y:S01]  /*6560*/  SHF.R.U32.HI R8, RZ, 0x4, R4 ;  /* 0x00000004ff087819 */ /* 0x000fe20000011604 */
[----:B------:R-:W-:Y:S01]  /*6570*/  FMUL.FTZ R17, R17, R54 ;  /* 0x0000003611117220 */ /* 0x000fe20000410000 */
[----:B0-----:R-:W-:Y:S01]  /*6580*/  FMUL.FTZ R33, R13, R222 ;  /* 0x000000de0d217220 */ /* 0x001fe20000410000 */
[----:B------:R-:W-:Y:S01]  /*6590*/  F2FP.F16.F32.PACK_AB R13, R40, R13 ;  /* 0x0000000d280d723e */ /* 0x000fe200000000ff */
[----:B------:R-:W-:Y:S01]  /*65a0*/  FMUL.FTZ R15, R15, R52 ;  /* 0x000000340f0f7220 */ /* 0x000fe20000410000 */
[----:B------:R-:W-:Y:S01]  /*65b0*/  LOP3.LUT R9, R9, 0x3fff, RZ, 0xc0, !PT ;  /* 0x00003fff09097812 */ /* 0x000fe200078ec0ff */
[----:B------:R-:W-:Y:S01]  /*65c0*/  FMUL.FTZ R223, R28, R223 ;  /* 0x000000df1cdf7220 */ /* 0x000fe20000410000 */
[----:B------:R-:W-:Y:S01]  /*65d0*/  F2FP.F16.F32.PACK_AB R30, R6, R11 ;  /* 0x0000000b061e723e */ /* 0x000fe200000000ff */
[----:B------:R0:W-:Y:S01]  /*65e0*/  STSM.16.M88.2 [R0+0x2e500], R12 ;  /* 0x02e5000c00007844 */ /* 0x0001e20000000100 */
[----:B------:R-:W-:Y:S01]  /*65f0*/  LOP3.LUT R9, R9, 0x80000, RZ, 0xfc, !PT ;  /* 0x0008000009097812 */ /* 0x000fe200078efcff */
[----:B------:R-:W-:Y:S01]  /*6600*/  UMOV UR13, UR57 ;  /* 0x00000039000d7c82 */ /* 0x000fe20008000000 */
[----:B------:R-:W-:Y:S01]  /*6610*/  LOP3.LUT R6, R8, 0x3fff, RZ, 0xc0, !PT ;  /* 0x00003fff08067812 */ /* 0x000fe200078ec0ff */
[----:B------:R1:W-:Y:S06]  /*6620*/  MEMBAR.ALL.CTA ;  /* 0x0000000000007992 */ /* 0x0003ec0000008000 */
[----:B-1----:R-:W1:Y:S01]  /*6630*/  FENCE.VIEW.ASYNC.S ;  /* 0x00000000000073c6 */ /* 0x002e620000000000 */
[----:B------:R-:W-:Y:S01]  /*6640*/  F2FP.F16.F32.PACK_AB R45, R231, R46 ;  /* 0x0000002ee72d723e */ /* 0x000fe200000000ff */
[----:B------:R-:W-:Y:S01]  /*6650*/  VIADD R31, R9, 0x80 ;  /* 0x00000080091f7836 */ /* 0x000fe20000000000 */
[----:B------:R-:W-:Y:S01]  /*6660*/  F2FP.F16.F32.PACK_AB R16, R7, R16 ;  /* 0x000000100710723e */ /* 0x000fe200000000ff */
[----:B------:R-:W-:Y:S01]  /*6670*/  VIADD R32, R9, 0x100 ;  /* 0x0000010009207836 */ /* 0x000fe20000000000 */
[----:B------:R-:W-:Y:S01]  /*6680*/  R2UR UR56, R6 ;  /* 0x00000000063872ca */ /* 0x000fe200000e0000 */
[----:B------:R-:W-:Y:S01]  /*6690*/  UMOV UR11, UR15 ;  /* 0x0000000f000b7c82 */ /* 0x000fe20008000000 */
[----:B------:R-:W-:Y:S01]  /*66a0*/  R2UR UR4, R31 ;  /* 0x000000001f0472ca */ /* 0x000fe200000e0000 */
[----:B------:R-:W-:Y:S01]  /*66b0*/  FFMA.FTZ R31, -R14, R14, 1 ;  /* 0x3f8000000e1f7423 */ /* 0x000fe2000001010e */
[----:B------:R-:W-:Y:S01]  /*66c0*/  FFMA.FTZ R14, -R18, R18, 1 ;  /* 0x3f800000120e7423 */ /* 0x000fe20000010112 */
[----:B------:R-:W-:Y:S01]  /*66d0*/  FMUL.FTZ R18, R48, R51 ;  /* 0x0000003330127220 */ /* 0x000fe20000410000 */
[----:B------:R-:W-:Y:S01]  /*66e0*/  R2UR UR5, R32 ;  /* 0x00000000200572ca */ /* 0x000fe200000e0000 */
[----:B------:R-:W-:-:S02]  /*66f0*/  VIADD R32, R9, 0x180 ;  /* 0x0000018009207836 */ /* 0x000fc40000000000 */
[----:B------:R-:W-:Y:S01]  /*6700*/  FMUL.FTZ R14, R14, R55 ;  /* 0x000000370e0e7220 */ /* 0x000fe20000410000 */
[----:B------:R-:W-:Y:S01]  /*6710*/  FMUL.FTZ R31, R31, R18 ;  /* 0x000000121f1f7220 */ /* 0x000fe20000410000 */
[----:B------:R-:W-:Y:S01]  /*6720*/  FFMA.FTZ R18, -R23, R23, 1 ;  /* 0x3f80000017127423 */ /* 0x000fe20000010117 */
[----:B------:R-:W-:Y:S01]  /*6730*/  FFMA.FTZ R23, -R24, R24, 1 ;  /* 0x3f80000018177423 */ /* 0x000fe20000010118 */
[----:B------:R-:W-:Y:S01]  /*6740*/  R2UR UR6, R32 ;  /* 0x00000000200672ca */ /* 0x000fe200000e0000 */
[----:B------:R-:W-:Y:S01]  /*6750*/  FFMA.FTZ R24, -R25, R25, 1 ;  /* 0x3f80000019187423 */ /* 0x000fe20000010119 */
[----:B------:R-:W-:Y:S01]  /*6760*/  FMUL.FTZ R25, R21, R218 ;  /* 0x000000da15197220 */ /* 0x000fe20000410000 */
[----:B------:R-:W-:Y:S01]  /*6770*/  FMUL.FTZ R32, R34, R219 ;  /* 0x000000db22207220 */ /* 0x000fe20000410000 */
[----:B------:R-:W-:Y:S01]  /*6780*/  F2FP.F16.F32.PACK_AB R31, R31, R10 ;  /* 0x0000000a1f1f723e */ /* 0x000fe200000000ff */
[----:B------:R-:W-:Y:S01]  /*6790*/  FMUL.FTZ R24, R24, R33 ;  /* 0x0000002118187220 */ /* 0x000fe20000410000 */
[----:B------:R-:W-:Y:S01]  /*67a0*/  FMUL.FTZ R18, R18, R25 ;  /* 0x0000001912127220 */ /* 0x000fe20000410000 */
[----:B-1----:R-:W-:Y:S01]  /*67b0*/  BAR.SYNC.DEFER_BLOCKING 0x9, 0x100 ;  /* 0x0244000000007b1d */ /* 0x002fe20000010000 */
[----:B------:R-:W-:Y:S01]  /*67c0*/  FMUL.FTZ R23, R23, R32 ;  /* 0x0000002017177220 */ /* 0x000fe20000410000 */
[----:B------:R-:W-:Y:S01]  /*67d0*/  F2FP.F16.F32.PACK_AB R17, R14, R17 ;  /* 0x000000110e11723e */ /* 0x000fe200000000ff */
[----:B------:R-:W-:Y:S01]  /*67e0*/  VIADD R7, R9, 0x10 ;  /* 0x0000001009077836 */ /* 0x000fe20000000000 */
[----:B------:R-:W-:Y:S01]  /*67f0*/  F2FP.F16.F32.PACK_AB R20, R15, R20 ;  /* 0x000000140f14723e */ /* 0x000fe200000000ff */
[C---:B------:R-:W-:Y:S01]  /*6800*/  VIADD R8, R6.reuse, 0x180 ;  /* 0x0000018006087836 */ /* 0x040fe20000000000 */
[----:B------:R-:W-:Y:S01]  /*6810*/  R2UR UR58, R9 ;  /* 0x00000000093a72ca */ /* 0x000fe200000e0000 */
[----:B------:R-:W-:Y:S01]  /*6820*/  UMOV UR12, UR56 ;  /* 0x00000038000c7c82 */ /* 0x000fe20008000000 */
[----:B------:R-:W-:Y:S01]  /*6830*/  F2FP.F16.F32.PACK_AB R21, R23, R18 ;  /* 0x000000121715723e */ /* 0x000fe200000000ff */
[----:B------:R-:W-:Y:S01]  /*6840*/  UMOV UR14, UR4 ;  /* 0x00000004000e7c82 */ /* 0x000fe20008000000 */
[----:B------:R-:W-:Y:S01]  /*6850*/  F2FP.F16.F32.PACK_AB R22, R5, R22 ;  /* 0x000000160516723e */ /* 0x000fe200000000ff */
[----:B------:R-:W-:Y:S01]  /*6860*/  VIADD R5, R9, 0x200 ;  /* 0x0000020009057836 */ /* 0x000fe20000000000 */
[----:B------:R-:W-:Y:S01]  /*6870*/  F2FP.F16.F32.PACK_AB R23, R223, R24 ;  /* 0x00000018df17723e */ /* 0x000fe200000000ff */
[----:B------:R-:W-:Y:S01]  /*6880*/  UMOV UR10, UR14 ;  /* 0x0000000e000a7c82 */ /* 0x000fe20008000000 */
[----:B------:R-:W-:Y:S01]  /*6890*/  UMOV UR16, UR56 ;  /* 0x0000003800107c82 */ /* 0x000fe20008000000 */
[----:B------:R-:W-:Y:S01]  /*68a0*/  UMOV UR17, UR57 ;  /* 0x0000003900117c82 */ /* 0x000fe20008000000 */
[----:B------:R-:W-:Y:S01]  /*68b0*/  R2UR UR7, R5 ;  /* 0x00000000050772ca */ /* 0x000fe200000e0000 */
[----:B------:R-:W-:Y:S01]  /*68c0*/  UMOV UR18, UR6 ;  /* 0x0000000600127c82 */ /* 0x000fe20008000000 */
[----:B------:R-:W-:Y:S01]  /*68d0*/  UMOV UR9, UR19 ;  /* 0x0000001300097c82 */ /* 0x000fe20008000000 */
[----:B------:R-:W-:Y:S01]  /*68e0*/  UMOV UR8, UR18 ;  /* 0x0000001200087c82 */ /* 0x000fe20008000000 */
[C---:B------:R-:W-:Y:S01]  /*68f0*/  VIADD R5, R6.reuse, 0x80 ;  /* 0x0000008006057836 */ /* 0x040fe20000000000 */
[----:B------:R-:W-:Y:S01]  /*6900*/  R2UR UR46, R7 ;  /* 0x00000000072e72ca */ /* 0x000fe200000e0000 */
[----:B------:R-:W-:Y:S01]  /*6910*/  VIADD R7, R9, 0x110 ;  /* 0x0000011009077836 */ /* 0x000fe20000000000 */
[----:B------:R-:W-:Y:S01]  /*6920*/  MOV R11, UR59 ;  /* 0x0000003b000b7c02 */ /* 0x000fe20008000f00 */
[----:B------:R-:W-:Y:S01]  /*6930*/  STSM.16.M88.2 [R0+0x2ed00], R44 ;  /* 0x02ed002c00007844 */ /* 0x000fe20000000100 */
[----:B------:R-:W-:Y:S01]  /*6940*/  R2UR UR44, R5 ;  /* 0x00000000052c72ca */ /* 0x000fe200000e0000 */
[----:B------:R-:W-:Y:S01]  /*6950*/  VIADD R5, R9, 0x90 ;  /* 0x0000009009057836 */ /* 0x000fe20000000000 */
[----:B------:R-:W-:Y:S01]  /*6960*/  R2UR UR54, R7 ;  /* 0x00000000073672ca */ /* 0x000fe200000e0000 */
[----:B------:R-:W-:Y:S01]  /*6970*/  STSM.16.M88.2 [R0+0x2f500], R30 ;  /* 0x02f5001e00007844 */ /* 0x000fe20000000100 */
[----:B------:R-:W-:Y:S01]  /*6980*/  MOV R10, UR58 ;  /* 0x0000003a000a7c02 */ /* 0x000fe20008000f00 */
[----:B------:R-:W-:Y:S01]  /*6990*/  UMOV UR53, UR45 ;  /* 0x0000002d00357c82 */ /* 0x000fe20008000000 */
[----:B------:R-:W-:Y:S01]  /*69a0*/  R2UR UR4, R5 ;  /* 0x00000000050472ca */ /* 0x000fe200000e0000 */
[----:B------:R1:W-:Y:S01]  /*69b0*/  STSM.16.M88.2 [R0+0x2fd00], R16 ;  /* 0x02fd001000007844 */ /* 0x0003e20000000100 */
[C---:B------:R-:W-:Y:S01]  /*69c0*/  VIADD R5, R9.reuse, 0x190 ;  /* 0x0000019009057836 */ /* 0x040fe20000000000 */
[----:B------:R-:W-:Y:S01]  /*69d0*/  UMOV UR49, UR45 ;  /* 0x0000002d00317c82 */ /* 0x000fe20008000000 */
[----:B------:R-:W-:Y:S01]  /*69e0*/  UMOV UR41, UR45 ;  /* 0x0000002d00297c82 */ /* 0x000fe20008000000 */
[----:B------:R2:W-:Y:S01]  /*69f0*/  STSM.16.M88.2 [R0+0x30500], R20 ;  /* 0x0305001400007844 */ /* 0x0005e20000000100 */
[----:B------:R-:W-:Y:S01]  /*6a00*/  VIADD R7, R9, 0x20 ;  /* 0x0000002009077836 */ /* 0x000fe20000000000 */
[----:B------:R-:W-:Y:S01]  /*6a10*/  R2UR UR50, R5 ;  /* 0x00000000053272ca */ /* 0x000fe200000e0000 */
[----:B------:R-:W-:Y:S01]  /*6a20*/  VIADD R5, R9, 0x210 ;  /* 0x0000021009057836 */ /* 0x000fe20000000000 */
[----:B------:R4:W-:Y:S01]  /*6a30*/  STSM.16.M88.2 [R0+0x30d00], R22 ;  /* 0x030d001600007844 */ /* 0x0009e20000000100 */
[----:B------:R-:W-:Y:S01]  /*6a40*/  WARPGROUP.ARRIVE ;  /* 0x00000000000079c5 */ /* 0x000fe20000000000 */
[----:B------:R-:W-:Y:S01]  /*6a50*/  UMOV UR52, UR44 ;  /* 0x0000002c00347c82 */ /* 0x000fe20008000000 */
[----:B------:R-:W-:Y:S01]  /*6a60*/  UMOV UR48, UR44 ;  /* 0x0000002c00307c82 */ /* 0x000fe20008000000 */
[----:B------:R-:W-:Y:S01]  /*6a70*/  R2UR UR42, R5 ;  /* 0x00000000052a72ca */ /* 0x000fe200000e0000 */
[----:B------:R-:W-:Y:S01]  /*6a80*/  UMOV UR40, UR44 ;  /* 0x0000002c00287c82 */ /* 0x000fe20008000000 */
[----:B------:R-:W-:Y:S01]  /*6a90*/  VIADD R5, R6, 0x100 ;  /* 0x0000010006057836 */ /* 0x000fe20000000000 */
[----:B------:R-:W-:Y:S01]  /*6aa0*/  HGMMA.64x16x16.F32 R136, gdesc[UR56].tnspA.tnspB, R136 ;  /* 0x60200000388879f0 */ /* 0x000fe20008700888 */
[----:B------:R-:W-:Y:S01]  /*6ab0*/  R2UR UR26, R7 ;  /* 0x00000000071a72ca */ /* 0x000fe200000e0000 */
[----:B------:R-:W-:Y:S01]  /*6ac0*/  VIADD R7, R9, 0x120 ;  /* 0x0000012009077836 */ /* 0x000fe20000000000 */
[----:B------:R-:W-:Y:S01]  /*6ad0*/  UMOV UR37, UR25 ;  /* 0x0000001900257c82 */ /* 0x000fe20008000000 */
[----:B------:R-:W-:Y:S01]  /*6ae0*/  HGMMA.64x16x16.F32 R152, gdesc[UR12].tnspA.tnspB, R152 ;  /* 0x602000000c9879f0 */ /* 0x000fe20008700898 */
[----:B------:R-:W-:Y:S01]  /*6af0*/  UMOV UR12, UR56 ;  /* 0x00000038000c7c82 */ /* 0x000fe20008000000 */
[----:B------:R-:W-:Y:S01]  /*6b00*/  UMOV UR13, UR57 ;  /* 0x00000039000d7c82 */ /* 0x000fe20008000000 */
[----:B------:R-:W-:Y:S01]  /*6b10*/  UMOV UR14, UR5 ;  /* 0x00000005000e7c82 */ /* 0x000fe20008000000 */
[----:B------:R-:W-:Y:S01]  /*6b20*/  UMOV UR15, 0x40 ;  /* 0x00000040000f7882 */ /* 0x000fe20000000000 */
[----:B------:R-:W-:Y:S01]  /*6b30*/  R2UR UR24, R5 ;  /* 0x00000000051872ca */ /* 0x000fe200000e0000 */
[----:B------:R-:W-:Y:S01]  /*6b40*/  HGMMA.64x16x16.F32 R168, gdesc[UR12].tnspA.tnspB, R168 ;  /* 0x602000000ca879f0 */ /* 0x000fe200087008a8 */
[----:B------:R-:W-:Y:S01]  /*6b50*/  VIADD R5, R9, 0xa0 ;  /* 0x000000a009057836 */ /* 0x000fe20000000000 */
[----:B------:R-:W-:Y:S01]  /*6b60*/  R2UR UR34, R7 ;  /* 0x00000000072272ca */ /* 0x000fe200000e0000 */
        /* <DEDUP_REMOVED lines=13> */
[----:B------:R-:W-:Y:S01]  /*6c40*/  R2UR UR38, R5 ;  /* 0x00000000052672ca */ /* 0x000fe200000e0000 */
[----:B------:R-:W-:Y:S01]  /*6c50*/  VIADD R5, R9, 0x1a0 ;  /* 0x000001a009057836 */ /* 0x000fe20000000000 */
[----:B------:R-:W-:Y:S01]  /*6c60*/  UMOV UR36, UR24 ;  /* 0x0000001800247c82 */ /* 0x000fe20008000000 */
[----:B------:R-:W-:Y:S01]  /*6c70*/  UMOV UR32, UR24 ;  /* 0x0000001800207c82 */ /* 0x000fe20008000000 */
[----:B------:R-:W-:Y:S01]  /*6c80*/  UMOV UR28, UR24 ;  /* 0x00000018001c7c82 */ /* 0x000fe20008000000 */
[----:B------:R-:W-:Y:S01]  /*6c90*/  UMOV UR29, UR25 ;  /* 0x00000019001d7c82 */ /* 0x000fe20008000000 */
[----:B------:R-:W-:Y:S01]  /*6ca0*/  R2UR UR30, R5 ;  /* 0x00000000051e72ca */ /* 0x000fe200000e0000 */
[----:B------:R-:W-:Y:S01]  /*6cb0*/  VIADD R5, R9, 0x220 ;  /* 0x0000022009057836 */ /* 0x000fe20000000000 */
[----:B------:R-:W-:Y:S01]  /*6cc0*/  UMOV UR20, UR24 ;  /* 0x0000001800147c82 */ /* 0x000fe20008000000 */
[----:B------:R-:W-:Y:S01]  /*6cd0*/  UMOV UR21, UR25 ;  /* 0x0000001900157c82 */ /* 0x000fe20008000000 */
[----:B------:R-:W-:Y:S01]  /*6ce0*/  VIADD R7, R225, 0x2ed00 ;  /* 0x0002ed00e1077836 */ /* 0x000fe20000000000 */
[----:B------:R-:W-:Y:S01]  /*6cf0*/  UMOV UR56, UR18 ;  /* 0x0000001200387c82 */ /* 0x000fe20008000000 */
[----:B------:R-:W-:Y:S01]  /*6d00*/  R2UR UR22, R5 ;  /* 0x00000000051672ca */ /* 0x000fe200000e0000 */
[----:B------:R-:W-:Y:S01]  /*6d10*/  IMAD R5, R3, 0x2800, R225 ;  /* 0x0000280003057824 */ /* 0x000fe200078e02e1 */
[----:B------:R-:W-:Y:S01]  /*6d20*/  UMOV UR12, UR14 ;  /* 0x0000000e000c7c82 */ /* 0x000fe20008000000 */
[C---:B0-----:R-:W-:Y:S01]  /*6d30*/  VIADD R13, R9.reuse, 0x30 ;  /* 0x00000030090d7836 */ /* 0x041fe20000000000 */
[----:B------:R-:W-:Y:S01]  /*6d40*/  SHF.R.U32.HI R7, RZ, 0x4, R7 ;  /* 0x00000004ff077819 */ /* 0x000fe20000011607 */
[----:B------:R-:W-:Y:S01]  /*6d50*/  VIADD R25, R9, 0xb0 ;  /* 0x000000b009197836 */ /* 0x000fe20000000000 */
[----:B------:R-:W-:Y:S01]  /*6d60*/  SHF.R.U32.HI R5, RZ, 0x4, R5 ;  /* 0x00000004ff057819 */ /* 0x000fe20000011605 */
[----:B------:R-:W-:Y:S01]  /*6d70*/  UMOV UR57, UR19 ;  /* 0x0000001300397c82 */ /* 0x000fe20008000000 */
[----:B------:R-:W-:Y:S01]  /*6d80*/  MOV R12, UR56 ;  /* 0x00000038000c7c02 */ /* 0x000fe20008000f00 */
[----:B------:R-:W-:Y:S01]  /*6d90*/  UMOV UR56, UR12 ;  /* 0x0000000c00387c82 */ /* 0x000fe20008000000 */
[----:B------:R-:W-:Y:S01]  /*6da0*/  R2UR UR6, R25 ;  /* 0x00000000190672ca */ /* 0x000fe200000e0000 */
[----:B------:R-:W-:Y:S01]  /*6db0*/  VIADD R25, R9, 0x130 ;  /* 0x0000013009197836 */ /* 0x000fe20000000000 */
[----:B------:R-:W-:Y:S01]  /*6dc0*/  MOV R15, UR58 ;  /* 0x0000003a000f7c02 */ /* 0x000fe20008000f00 */
[----:B------:R-:W-:Y:S01]  /*6dd0*/  UMOV UR58, UR10 ;  /* 0x0000000a003a7c82 */ /* 0x000fe20008000000 */
[----:B------:R-:W-:Y:S01]  /*6de0*/  HGMMA.64x16x16.F32 R136, gdesc[UR44].tnspA.tnspB, R136 ;  /* 0x602000002c8879f0 */ /* 0x000fe20008700888 */
[----:B------:R-:W-:Y:S01]  /*6df0*/  UMOV UR13, UR15 ;  /* 0x0000000f000d7c82 */ /* 0x000fe20008000000 */
[----:B------:R-:W-:Y:S01]  /*6e00*/  R2UR UR10, R25 ;  /* 0x00000000190a72ca */ /* 0x000fe200000e0000 */
[----:B------:R-:W-:Y:S01]  /*6e10*/  UMOV UR7, 0x40 ;  /* 0x0000004000077882 */ /* 0x000fe20000000000 */
[----:B------:R-:W-:Y:S01]  /*6e20*/  HGMMA.64x16x16.F32 R152, gdesc[UR16].tnspA.tnspB, R152 ;  /* 0x60200000109879f0 */ /* 0x000fe20008700898 */
[----:B------:R-:W-:Y:S01]  /*6e30*/  R2UR UR16, R8 ;  /* 0x00000000081072ca */ /* 0x000fe200000e0000 */
[----:B------:R-:W-:Y:S01]  /*6e40*/  UMOV UR17, 0x40000040 ;  /* 0x4000004000117882 */ /* 0x000fe20000000000 */
[----:B------:R-:W-:Y:S01]  /*6e50*/  R2UR UR18, R13 ;  /* 0x000000000d1272ca */ /* 0x000fe200000e0000 */
[----:B------:R-:W-:Y:S01]  /*6e60*/  UMOV UR19, 0x40 ;  /* 0x0000004000137882 */ /* 0x000fe20000000000 */
[----:B------:R-:W-:Y:S01]  /*6e70*/  LOP3.LUT R8, R7, 0x3fff, RZ, 0xc0, !PT ;  /* 0x00003fff07087812 */ /* 0x000fe200078ec0ff */
[----:B------:R-:W-:Y:S01]  /*6e80*/  HGMMA.64x16x16.F32 R168, gdesc[UR52].tnspA.tnspB, R168 ;  /* 0x6020000034a879f0 */ /* 0x000fe200087008a8 */
[----:B------:R-:W-:Y:S01]  /*6e90*/  VIADD R7, R9, 0x1b0 ;  /* 0x000001b009077836 */ /* 0x000fe20000000000 */
[----:B------:R-:W-:Y:S01]  /*6ea0*/  LOP3.LUT R13, R5, 0x3fff, RZ, 0xc0, !PT ;  /* 0x00003fff050d7812 */ /* 0x000fe200078ec0ff */
[----:B------:R-:W-:Y:S01]  /*6eb0*/  VIADD R9, R9, 0x230 ;  /* 0x0000023009097836 */ /* 0x000fe20000000000 */
[----:B------:R-:W-:Y:S01]  /*6ec0*/  HGMMA.64x16x16.F32 R184, gdesc[UR48].tnspA.tnspB, R184 ;  /* 0x6020000030b879f0 */ /* 0x000fe200087008b8 */
[----:B-1----:R-:W-:Y:S01]  /*6ed0*/  MOV R16, UR59 ;  /* 0x0000003b00107c02 */ /* 0x002fe20008000f00 */
[----:B------:R-:W-:Y:S01]  /*6ee0*/  UMOV UR59, UR11 ;  /* 0x0000000b003b7c82 */ /* 0x000fe20008000000 */
[----:B------:R-:W-:Y:S01]  /*6ef0*/  R2UR UR12, R13 ;  /* 0x000000000d0c72ca */ /* 0x000fe200000e0000 */
[----:B------:R-:W-:Y:S01]  /*6f00*/  UMOV UR52, UR8 ;  /* 0x0000000800347c82 */ /* 0x000fe20008000000 */
[----:B------:R-:W-:Y:S01]  /*6f10*/  R2UR UR14, R7 ;  /* 0x00000000070e72ca */ /* 0x000fe200000e0000 */
[----:B------:R-:W-:Y:S01]  /*6f20*/  HGMMA.64x16x16.F32 R200, gdesc[UR40].tnspA.tnspB, R200 ;  /* 0x6020000028c879f0 */ /* 0x000fe200087008c8 */
[----:B------:R-:W-:Y:S01]  /*6f30*/  MOV R14, UR57 ;  /* 0x00000039000e7c02 */ /* 0x000fe20008000f00 */
[----:B------:R-:W-:Y:S01]  /*6f40*/  UMOV UR53, UR9 ;  /* 0x0000000900357c82 */ /* 0x000fe20008000000 */
[----:B------:R-:W-:Y:S01]  /*6f50*/  MOV R17, UR56 ;  /* 0x0000003800117c02 */ /* 0x000fe20008000f00 */
[----:B------:R-:W-:Y:S01]  /*6f60*/  UMOV UR4, UR16 ;  /* 0x0000001000047c82 */ /* 0x000fe20008000000 */
[----:B------:R-:W-:Y:S01]  /*6f70*/  UMOV UR5, UR17 ;  /* 0x0000001100057c82 */ /* 0x000fe20008000000 */
[----:B------:R-:W-:Y:S01]  /*6f80*/  UMOV UR57, UR13 ;  /* 0x0000000d00397c82 */ /* 0x000fe20008000000 */
[----:B------:R-:W-:Y:S01]  /*6f90*/  UMOV UR8, UR16 ;  /* 0x0000001000087c82 */ /* 0x000fe20008000000 */
[----:B------:R-:W-:Y:S01]  /*6fa0*/  UMOV UR9, UR17 ;  /* 0x0000001100097c82 */ /* 0x000fe20008000000 */
[----:B------:R-:W-:Y:S01]  /*6fb0*/  UMOV UR11, 0x40 ;  /* 0x00000040000b7882 */ /* 0x000fe20000000000 */
[----:B------:R-:W-:Y:S01]  /*6fc0*/  UMOV UR56, UR12 ;  /* 0x0000000c00387c82 */ /* 0x000fe20008000000 */
[----:B--2---:R-:W-:Y:S01]  /*6fd0*/  MOV R21, UR55 ;  /* 0x0000003700157c02 */ /* 0x004fe20008000f00 */
[----:B------:R-:W-:Y:S01]  /*6fe0*/  UMOV UR12, UR16 ;  /* 0x00000010000c7c82 */ /* 0x000fe20008000000 */
[----:B----4-:R-:W-:Y:S01]  /*6ff0*/  MOV R22, UR54 ;  /* 0x0000003600167c02 */ /* 0x010fe20008000f00 */
[----:B------:R-:W-:Y:S01]  /*7000*/  UMOV UR13, UR17 ;  /* 0x00000011000d7c82 */ /* 0x000fe20008000000 */
[----:B------:R-:W-:Y:S01]  /*7010*/  MOV R23, UR53 ;  /* 0x0000003500177c02 */ /* 0x000fe20008000f00 */
[----:B------:R-:W-:Y:S01]  /*7020*/  UMOV UR15, 0x40 ;  /* 0x00000040000f7882 */ /* 0x000fe20000000000 */
[----:B------:R-:W-:Y:S01]  /*7030*/  MOV R24, UR52 ;  /* 0x0000003400187c02 */ /* 0x000fe20008000f00 */
[----:B------:R-:W-:Y:S01]  /*7040*/  UMOV UR52, UR16 ;  /* 0x0000001000347c82 */ /* 0x000fe20008000000 */
[----:B------:R-:W-:Y:S01]  /*7050*/  UMOV UR53, UR17 ;  /* 0x0000001100357c82 */ /* 0x000fe20008000000 */
[----:B------:R-:W-:Y:S01]  /*7060*/  UMOV UR55, 0x40 ;  /* 0x0000004000377882 */ /* 0x000fe20000000000 */
[----:B------:R-:W-:Y:S01]  /*7070*/  LOP3.LUT R5, R8, 0x400000, RZ, 0xfc, !PT ;  /* 0x0040000008057812 */ /* 0x000fe200078efcff */
[----:B------:R-:W-:Y:S01]  /*7080*/  VIADD R7, R13, 0x80 ;  /* 0x000000800d077836 */ /* 0x000fe20000000000 */
[----:B------:R-:W-:Y:S01]  /*7090*/  MOV R19, UR59 ;  /* 0x0000003b00137c02 */ /* 0x000fe20008000f00 */
[----:B------:R-:W-:Y:S01]  /*70a0*/  UMOV UR59, 0x8 ;  /* 0x00000008003b7882 */ /* 0x000fe20000000000 */
[----:B------:R-:W-:Y:S01]  /*70b0*/  MOV R20, UR58 ;  /* 0x0000003a00147c02 */ /* 0x000fe20008000f00 */
[----:B------:R-:W-:Y:S01]  /*70c0*/  IMAD.U32 R223, RZ, RZ, UR59 ;  /* 0x0000003bffdf7e24 */ /* 0x000fe2000f8e00ff */
[----:B------:R-:W-:Y:S01]  /*70d0*/  MOV R18, UR57 ;  /* 0x0000003900127c02 */ /* 0x000fe20008000f00 */
[----:B------:R-:W-:Y:S01]  /*70e0*/  UMOV UR57, 0x40000040 ;  /* 0x4000004000397882 */ /* 0x000fe20000000000 */
[----:B------:R-:W-:Y:S01]  /*70f0*/  VIADD R4, R4, 0xffff0000 ;  /* 0xffff000004047836 */ /* 0x000fe20000000000 */
[----:B------:R-:W-:Y:S01]  /*7100*/  LOP3.LUT R8, R8, 0x80000, RZ, 0xfc, !PT ;  /* 0x0008000008087812 */ /* 0x000fe200078efcff */
[----:B------:R-:W-:Y:S01]  /*7110*/  HGMMA.64x16x16.F32 R136, gdesc[UR24].tnspA.tnspB, R136 ;  /* 0x60200000188879f0 */ /* 0x000fe20008700888 */
[----:B------:R-:W-:-:S02]  /*7120*/  UMOV UR25, 0x40000040 ;  /* 0x4000004000197882 */ /* 0x000fc40000000000 */
[----:B------:R-:W-:Y:S01]  /*7130*/  SHF.R.U32.HI R4, RZ, 0x4, R4 ;  /* 0x00000004ff047819 */ /* 0x000fe20000011604 */
[----:B------:R-:W-:Y:S04]  /*7140*/  HGMMA.64x16x16.F32 R152, gdesc[UR36].tnspA.tnspB, R152 ;  /* 0x60200000249879f0 */ /* 0x000fe80008700898 */
[----:B------:R-:W-:Y:S01]  /*7150*/  HGMMA.64x16x16.F32 R168, gdesc[UR32].tnspA.tnspB, R168 ;  /* 0x6020000020a879f0 */ /* 0x000fe200087008a8 */
[----:B------:R-:W-:-:S03]  /*7160*/  UMOV UR33, UR25 ;  /* 0x0000001900217c82 */ /* 0x000fc60008000000 */
[----:B------:R-:W-:Y:S01]  /*7170*/  HGMMA.64x16x16.F32 R184, gdesc[UR28].tnspA.tnspB, R184 ;  /* 0x602000001cb879f0 */ /* 0x000fe200087008b8 */
[----:B------:R-:W-:-:S03]  /*7180*/  UMOV UR29, UR25 ;  /* 0x00000019001d7c82 */ /* 0x000fc60008000000 */
[----:B------:R-:W-:Y:S01]  /*7190*/  HGMMA.64x16x16.F32 R200, gdesc[UR20].tnspA.tnspB, R200 ;  /* 0x6020000014c879f0 */ /* 0x000fe200087008c8 */
[----:B------:R-:W-:Y:S01]  /*71a0*/  R2UR UR20, R9 ;  /* 0x00000000091472ca */ /* 0x000fe200000e0000 */
[C---:B------:R-:W-:Y:S01]  /*71b0*/  VIADD R9, R5.reuse, 0x80 ;  /* 0x0000008005097836 */ /* 0x040fe20000000000 */
[----:B------:R-:W-:-:S11]  /*71c0*/  R2UR UR21, R5 ;  /* 0x00000000051572ca */ /* 0x000fd600000e0000 */
[----:B------:R-:W-:Y:S02]  /*71d0*/  UMOV UR54, UR20 ;  /* 0x0000001400367c82 */ /* 0x000fe40008000000 */
[----:B------:R-:W-:Y:S01]  /*71e0*/  UMOV UR58, UR21 ;  /* 0x00000015003a7c82 */ /* 0x000fe20008000000 */
[----:B------:R-:W-:Y:S01]  /*71f0*/  UMOV UR21, UR25 ;  /* 0x0000001900157c82 */ /* 0x000fe20008000000 */
[----:B------:R-:W-:Y:S01]  /*7200*/  IMAD.U32 R222, RZ, RZ, UR58 ;  /* 0x0000003affde7e24 */ /* 0x000fe2000f8e00ff */
[----:B------:R-:W-:Y:S01]  /*7210*/  HGMMA.64x16x16.F32 R136, gdesc[UR16].tnspA.tnspB, R136 ;  /* 0x60200000108879f0 */ /* 0x000fe20008700888 */
[----:B------:R-:W-:-:S03]  /*7220*/  UMOV UR17, 0x40000040 ;  /* 0x4000004000117882 */ /* 0x000fc60000000000 */
[----:B------:R-:W-:Y:S01]  /*7230*/  HGMMA.64x16x16.F32 R152, gdesc[UR4].tnspA.tnspB, R152 ;  /* 0x60200000049879f0 */ /* 0x000fe20008700898 */
[----:B------:R-:W-:Y:S01]  /*7240*/  R2UR UR4, R7 ;  /* 0x00000000070472ca */ /* 0x000fe200000e0000 */
[----:B------:R-:W-:Y:S01]  /*7250*/  VIADD R7, R13, 0x100 ;  /* 0x000001000d077836 */ /* 0x000fe20000000000 */
[----:B------:R-:W-:Y:S01]  /*7260*/  R2UR UR5, R9 ;  /* 0x00000000090572ca */ /* 0x000fe200000e0000 */
[----:B------:R-:W-:Y:S01]  /*7270*/  VIADD R9, R5, 0x100 ;  /* 0x0000010005097836 */ /* 0x000fe20000000000 */
[----:B------:R-:W-:Y:S01]  /*7280*/  HGMMA.64x16x16.F32 R168, gdesc[UR8].tnspA.tnspB, R168 ;  /* 0x6020000008a879f0 */ /* 0x000fe200087008a8 */
[----:B------:R-:W-:Y:S01]  /*7290*/  UMOV UR8, UR54 ;  /* 0x0000003600087c82 */ /* 0x000fe20008000000 */
[----:B------:R-:W-:Y:S02]  /*72a0*/  UMOV UR9, UR55 ;  /* 0x0000003700097c82 */ /* 0x000fe40008000000 */
[----:B------:R-:W-:Y:S01]  /*72b0*/  HGMMA.64x16x16.F32 R184, gdesc[UR12].tnspA.tnspB, R184 ;  /* 0x602000000cb879f0 */ /* 0x000fe200087008b8 */
[----:B------:R-:W-:-:S03]  /*72c0*/  UMOV UR13, UR17 ;  /* 0x00000011000d7c82 */ /* 0x000fc60008000000 */
[----:B------:R-:W-:Y:S01]  /*72d0*/  HGMMA.64x16x16.F32 R200, gdesc[UR52].tnspA.tnspB, R200, gsb0 ;  /* 0x6020000034c879f0 */ /* 0x000fe200080008c8 */
[----:B------:R0:W-:Y:S06]  /*72e0*/  MEMBAR.ALL.CTA ;  /* 0x0000000000007992 */ /* 0x0001ec0000008000 */
[----:B0-----:R-:W0:Y:S01]  /*72f0*/  FENCE.VIEW.ASYNC.S ;  /* 0x00000000000073c6 */ /* 0x001e220000000000 */
[----:B------:R-:W-:Y:S02]  /*7300*/  R2UR UR52, R24 ;  /* 0x00000000183472ca */ /* 0x000fe400000e0000 */
[----:B------:R-:W-:-:S02]  /*7310*/  R2UR UR53, R23 ;  /* 0x00000000173572ca */ /* 0x000fc400000e0000 */
[----:B------:R-:W-:Y:S02]  /*7320*/  R2UR UR54, R22 ;  /* 0x00000000163672ca */ /* 0x000fe400000e0000 */
[----:B------:R-:W-:-:S07]  /*7330*/  R2UR UR55, R21 ;  /* 0x00000000153772ca */ /* 0x000fce00000e0000 */
[----:B------:R-:W-:Y:S02]  /*7340*/  UMOV UR44, UR52 ;  /* 0x00000034002c7c82 */ /* 0x000fe40008000000 */
[----:B------:R-:W-:Y:S01]  /*7350*/  UMOV UR45, UR53 ;  /* 0x00000035002d7c82 */ /* 0x000fe20008000000 */
[----:B0-----:R-:W-:Y:S06]  /*7360*/  BAR.SYNC.DEFER_BLOCKING 0x9, 0x100 ;  /* 0x0244000000007b1d */ /* 0x001fec0000010000 */
[----:B------:R-:W-:-:S06]  /*7370*/  WARPGROUP.ARRIVE ;  /* 0x00000000000079c5 */ /* 0x000fcc0000000000 */
[----:B------:R-:W-:Y:S01]  /*7380*/  HGMMA.64x64x16.F32 R24, gdesc[UR56].tnspA, RZ, !UPT ;  /* 0x20e00000381879f0 */ /* 0x000fe2000c7008ff */
[----:B------:R-:W-:Y:S01]  /*7390*/  UMOV UR56, UR4 ;  /* 0x0000000400387c82 */ /* 0x000fe20008000000 */
[----:B------:R-:W-:Y:S01]  /*73a0*/  UMOV UR57, 0x40000040 ;  /* 0x4000004000397882 */ /* 0x000fe20000000000 */
[----:B------:R-:W-:Y:S01]  /*73b0*/  UMOV UR58, UR5 ;  /* 0x00000005003a7c82 */ /* 0x000fe20008000000 */
[----:B------:R-:W-:Y:S01]  /*73c0*/  UMOV UR59, 0x8 ;  /* 0x00000008003b7882 */ /* 0x000fe20000000000 */
[----:B------:R-:W-:Y:S01]  /*73d0*/  IMAD.U32 R220, RZ, RZ, UR58 ;  /* 0x0000003affdc7e24 */ /* 0x000fe2000f8e00ff */
[----:B------:R-:W-:Y:S01]  /*73e0*/  R2UR UR4, R7 ;  /* 0x00000000070472ca */ /* 0x000fe200000e0000 */
[----:B------:R-:W-:Y:S01]  /*73f0*/  IMAD.U32 R221, RZ, RZ, UR59 ;  /* 0x0000003bffdd7e24 */ /* 0x000fe2000f8e00ff */
[----:B------:R-:W-:Y:S01]  /*7400*/  R2UR UR5, R9 ;  /* 0x00000000090572ca */ /* 0x000fe200000e0000 */
[----:B------:R-:W-:Y:S02]  /*7410*/  VIADD R7, R13, 0x180 ;  /* 0x000001800d077836 */ /* 0x000fe40000000000 */
[----:B------:R-:W-:-:S02]  /*7420*/  VIADD R9, R5, 0x180 ;  /* 0x0000018005097836 */ /* 0x000fc40000000000 */
[----:B------:R-:W-:Y:S01]  /*7430*/  VIADD R5, R5, 0x200 ;  /* 0x0000020005057836 */ /* 0x000fe20000000000 */
[----:B------:R-:W-:Y:S01]  /*7440*/  HGMMA.64x64x16.F32 R24, gdesc[UR56].tnspA, R24 ;  /* 0x20e00000381879f0 */ /* 0x000fe20008700818 */
[----:B------:R-:W-:Y:S02]  /*7450*/  R2UR UR59, R19 ;  /* 0x00000000133b72ca */ /* 0x000fe400000e0000 */
[----:B------:R-:W-:Y:S02]  /*7460*/  R2UR UR58, R20 ;  /* 0x00000000143a72ca */ /* 0x000fe400000e0000 */
[----:B------:R-:W-:Y:S02]  /*7470*/  R2UR UR57, R18 ;  /* 0x00000000123972ca */ /* 0x000fe400000e0000 */
[----:B------:R-:W-:-:S07]  /*7480*/  R2UR UR56, R17 ;  /* 0x00000000113872ca */ /* 0x000fce00000e0000 */
        /* <DEDUP_REMOVED lines=9> */
[----:B------:R-:W-:Y:S01]  /*7520*/  R2UR UR4, R7 ;  /* 0x00000000070472ca */ /* 0x000fe200000e0000 */
[----:B------:R-:W-:Y:S01]  /*7530*/  IMAD.U32 R219, RZ, RZ, UR59 ;  /* 0x0000003bffdb7e24 */ /* 0x000fe2000f8e00ff */
[----:B------:R-:W-:Y:S01]  /*7540*/  R2UR UR5, R9 ;  /* 0x00000000090572ca */ /* 0x000fe200000e0000 */
[----:B------:R-:W-:-:S02]  /*7550*/  VIADD R7, R13, 0x200 ;  /* 0x000002000d077836 */ /* 0x000fc40000000000 */
[----:B------:R-:W-:Y:S01]  /*7560*/  VIADD R9, R8, 0x210 ;  /* 0x0000021008097836 */ /* 0x000fe20000000000 */
[----:B------:R-:W-:Y:S01]  /*7570*/  HGMMA.64x64x16.F32 R24, gdesc[UR56].tnspA, R24 ;  /* 0x20e00000381879f0 */ /* 0x000fe20008700818 */
[----:B------:R-:W-:-:S06]  /*7580*/  R2UR UR59, R16 ;  /* 0x00000000103b72ca */ /* 0x000fcc00000e0000 */
[----:B------:R-:W-:Y:S01]  /*7590*/  UMOV UR56, UR4 ;  /* 0x0000000400387c82 */ /* 0x000fe20008000000 */
[----:B------:R-:W-:Y:S01]  /*75a0*/  R2UR UR58, R15 ;  /* 0x000000000f3a72ca */ /* 0x000fe200000e0000 */
[----:B------:R-:W-:Y:S01]  /*75b0*/  UMOV UR57, 0x40000040 ;  /* 0x4000004000397882 */ /* 0x000fe20000000000 */
[----:B------:R-:W-:Y:S01]  /*75c0*/  R2UR UR4, R5 ;  /* 0x00000000050472ca */ /* 0x000fe200000e0000 */
[----:B------:R-:W-:-:S03]  /*75d0*/  VIADD R5, R6, 0x400 ;  /* 0x0000040006057836 */ /* 0x000fc60000000000 */
[----:B------:R-:W-:Y:S01]  /*75e0*/  UMOV UR49, UR59 ;  /* 0x0000003b00317c82 */ /* 0x000fe20008000000 */
[----:B------:R-:W-:-:S06]  /*75f0*/  UMOV UR59, 0x8 ;  /* 0x00000008003b7882 */ /* 0x000fcc0000000000 */
[----:B------:R-:W-:Y:S01]  /*7600*/  UMOV UR48, UR58 ;  /* 0x0000003a00307c82 */ /* 0x000fe20008000000 */
[----:B------:R-:W-:Y:S01]  /*7610*/  UMOV UR58, UR5 ;  /* 0x00000005003a7c82 */ /* 0x000fe20008000000 */
[----:B------:R-:W-:Y:S01]  /*7620*/  R2UR UR5, R7 ;  /* 0x00000000070572ca */ /* 0x000fe200000e0000 */
[----:B------:R-:W-:Y:S02]  /*7630*/  IMAD.U32 R216, RZ, RZ, UR58 ;  /* 0x0000003affd87e24 */ /* 0x000fe4000f8e00ff */
[----:B------:R-:W-:Y:S01]  /*7640*/  IMAD.U32 R217, RZ, RZ, UR59 ;  /* 0x0000003bffd97e24 */ /* 0x000fe2000f8e00ff */
[----:B------:R-:W-:Y:S01]  /*7650*/  HGMMA.64x64x16.F32 R24, gdesc[UR56].tnspA, R24 ;  /* 0x20e00000381879f0 */ /* 0x000fe20008700818 */
[----:B------:R-:W-:Y:S01]  /*7660*/  R2UR UR57, R14 ;  /* 0x000000000e3972ca */ /* 0x000fe200000e0000 */
[----:B------:R-:W-:Y:S01]  /*7670*/  UMOV UR58, UR4 ;  /* 0x00000004003a7c82 */ /* 0x000fe20008000000 */
[----:B------:R-:W-:Y:S01]  /*7680*/  R2UR UR56, R12 ;  /* 0x000000000c3872ca */ /* 0x000fe200000e0000 */
[----:B------:R-:W-:Y:S01]  /*7690*/  UMOV UR59, 0x8 ;  /* 0x00000008003b7882 */ /* 0x000fe20000000000 */
[----:B------:R-:W-:-:S02]  /*76a0*/  IMAD.U32 R22, RZ, RZ, UR58 ;  /* 0x0000003aff167e24 */ /* 0x000fc4000f8e00ff */
[----:B------:R-:W-:-:S07]  /*76b0*/  IMAD.U32 R23, RZ, RZ, UR59 ;  /* 0x0000003bff177e24 */ /* 0x000fce000f8e00ff */
[----:B------:R-:W-:Y:S01]  /*76c0*/  UMOV UR53, UR57 ;  /* 0x0000003900357c82 */ /* 0x000fe20008000000 */
[----:B------:R-:W-:Y:S01]  /*76d0*/  UMOV UR57, 0x40000040 ;  /* 0x4000004000397882 */ /* 0x000fe20000000000 */
[----:B------:R-:W-:Y:S01]  /*76e0*/  UMOV UR52, UR56 ;  /* 0x0000003800347c82 */ /* 0x000fe20008000000 */
[----:B------:R-:W-:Y:S01]  /*76f0*/  UMOV UR56, UR5 ;  /* 0x0000000500387c82 */ /* 0x000fe20008000000 */
[----:B------:R-:W-:Y:S01]  /*7700*/  UMOV UR5, UR17 ;  /* 0x0000001100057c82 */ /* 0x000fe20008000000 */
        /* <DEDUP_REMOVED lines=13> */
[----:B------:R-:W-:Y:S02]  /*77e0*/  UMOV UR59, UR41 ;  /* 0x00000029003b7c82 */ /* 0x000fe40008000000 */
[----:B------:R-:W-:Y:S01]  /*77f0*/  HGMMA.64x16x16.F32 R176, gdesc[UR56].tnspA.tnspB, R176 ;  /* 0x6020000038b079f0 */ /* 0x000fe200087008b0 */
[----:B------:R-:W-:Y:S01]  /*7800*/  UMOV UR58, UR44 ;  /* 0x0000002c003a7c82 */ /* 0x000fe20008000000 */
[----:B------:R-:W-:Y:S01]  /*7810*/  UMOV UR59, UR45 ;  /* 0x0000002d003b7c82 */ /* 0x000fe20008000000 */
[----:B------:R-:W-:Y:S01]  /*7820*/  R2UR UR44, R5 ;  /* 0x00000000052c72ca */ /* 0x000fe200000e0000 */
[----:B------:R-:W-:Y:S01]  /*7830*/  HGMMA.64x16x16.F32 R192, gdesc[UR56].tnspA.tnspB, R192 ;  /* 0x6020000038c079f0 */ /* 0x000fe200087008c0 */
[----:B------:R-:W-:Y:S01]  /*7840*/  UMOV UR58, UR48 ;  /* 0x00000030003a7c82 */ /* 0x000fe20008000000 */
[----:B------:R-:W-:Y:S01]  /*7850*/  UMOV UR59, UR49 ;  /* 0x00000031003b7c82 */ /* 0x000fe20008000000 */
[----:B------:R-:W-:Y:S01]  /*7860*/  UMOV UR45, 0x40000040 ;  /* 0x40000040002d7882 */ /* 0x000fe20000000000 */
[----:B------:R-:W-:Y:S01]  /*7870*/  HGMMA.64x16x16.F32 R208, gdesc[UR56].tnspA.tnspB, R208 ;  /* 0x6020000038d079f0 */ /* 0x000fe200087008d0 */
[----:B------:R-:W-:Y:S01]  /*7880*/  UMOV UR49, UR45 ;  /* 0x0000002d00317c82 */ /* 0x000fe20008000000 */
[----:B------:R-:W-:Y:S01]  /*7890*/  UMOV UR41, UR45 ;  /* 0x0000002d00297c82 */ /* 0x000fe20008000000 */
[C---:B------:R-:W-:Y:S01]  /*78a0*/  VIADD R5, R6.reuse, 0x500 ;  /* 0x0000050006057836 */ /* 0x040fe20000000000 */
[----:B------:R-:W-:Y:S01]  /*78b0*/  UMOV UR58, UR8 ;  /* 0x00000008003a7c82 */ /* 0x000fe20008000000 */
[----:B------:R-:W-:Y:S01]  /*78c0*/  VIADD R6, R6, 0x580 ;  /* 0x0000058006067836 */ /* 0x000fe20000000000 */
[----:B------:R-:W-:Y:S01]  /*78d0*/  UMOV UR59, UR9 ;  /* 0x00000009003b7c82 */ /* 0x000fe20008000000 */
[----:B------:R-:W-:Y:S01]  /*78e0*/  UMOV UR9, UR17 ;  /* 0x0000001100097c82 */ /* 0x000fe20008000000 */
[----:B------:R-:W-:Y:S01]  /*78f0*/  UMOV UR48, UR44 ;  /* 0x0000002c00307c82 */ /* 0x000fe20008000000 */
[----:B------:R-:W-:Y:S01]  /*7900*/  UMOV UR40, UR44 ;  /* 0x0000002c00287c82 */ /* 0x000fe20008000000 */
[----:B------:R-:W-:-:S02]  /*7910*/  R2UR UR24, R5 ;  /* 0x00000000051872ca */ /* 0x000fc400000e0000 */
[----:B------:R-:W-:Y:S01]  /*7920*/  R2UR UR16, R6 ;  /* 0x00000000061072ca */ /* 0x000fe200000e0000 */
[----:B------:R-:W-:Y:S01]  /*7930*/  VIADD R6, R8, 0x100 ;  /* 0x0000010008067836 */ /* 0x000fe20000000000 */
[----:B------:R-:W-:Y:S01]  /*7940*/  LOP3.LUT R5, R4, 0x3fff, RZ, 0xc0, !PT ;  /* 0x00003fff04057812 */ /* 0x000fe200078ec0ff */
[----:B------:R-:W-:-:S04]  /*7950*/  VIADD R4, R8, 0x80 ;  /* 0x0000008008047836 */ /* 0x000fc80000000000 */
[----:B------:R-:W-:Y:S02]  /*7960*/  IMAD R12, R2, 0x800, R5 ;  /* 0x00000800020c7824 */ /* 0x000fe400078e0205 */
[----:B------:R-:W-:Y:S02]  /*7970*/  VIADD R5, R8, 0x10 ;  /* 0x0000001008057836 */ /* 0x000fe40000000000 */
        /* <DEDUP_REMOVED lines=8> */
[----:B------:R-:W-:Y:S01]  /*7a00*/  HGMMA.64x16x16.F32 R144, gdesc[UR44].tnspA.tnspB, R144 ;  /* 0x602000002c9079f0 */ /* 0x000fe20008700890 */
[----:B------:R-:W-:Y:S01]  /*7a10*/  UMOV UR46, UR52 ;  /* 0x00000034002e7c82 */ /* 0x000fe20008000000 */
[----:B------:R-:W-:Y:S01]  /*7a20*/  UMOV UR47, UR53 ;  /* 0x00000035002f7c82 */ /* 0x000fe20008000000 */
[----:B------:R-:W-:Y:S01]  /*7a30*/  UMOV UR52, UR44 ;  /* 0x0000002c00347c82 */ /* 0x000fe20008000000 */
[----:B------:R-:W-:Y:S01]  /*7a40*/  UMOV UR53, UR45 ;  /* 0x0000002d00357c82 */ /* 0x000fe20008000000 */
[----:B------:R-:W-:Y:S01]  /*7a50*/  HGMMA.64x16x16.F32 R160, gdesc[UR44].tnspA.tnspB, R160 ;  /* 0x602000002ca079f0 */ /* 0x000fe200087008a0 */
[----:B------:R-:W-:Y:S01]  /*7a60*/  R2UR UR46, R5 ;  /* 0x00000000052e72ca */ /* 0x000fe200000e0000 */
[C---:B------:R-:W-:Y:S01]  /*7a70*/  VIADD R5, R8.reuse, 0x90 ;  /* 0x0000009008057836 */ /* 0x040fe20000000000 */
[----:B------:R-:W-:Y:S01]  /*7a80*/  UMOV UR47, 0x40 ;  /* 0x00000040002f7882 */ /* 0x000fe20000000000 */
[----:B------:R-:W-:Y:S01]  /*7a90*/  HGMMA.64x16x16.F32 R176, gdesc[UR52].tnspA.tnspB, R176 ;  /* 0x6020000034b079f0 */ /* 0x000fe200087008b0 */
[----:B------:R-:W-:Y:S01]  /*7aa0*/  R2UR UR54, R8 ;  /* 0x00000000083672ca */ /* 0x000fe200000e0000 */
[----:B------:R-:W-:Y:S01]  /*7ab0*/  UMOV UR55, 0x40 ;  /* 0x0000004000377882 */ /* 0x000fe20000000000 */
[----:B------:R-:W-:Y:S01]  /*7ac0*/  R2UR UR52, R12 ;  /* 0x000000000c3472ca */ /* 0x000fe200000e0000 */
[----:B------:R-:W-:Y:S01]  /*7ad0*/  HGMMA.64x16x16.F32 R192, gdesc[UR48].tnspA.tnspB, R192 ;  /* 0x6020000030c079f0 */ /* 0x000fe200087008c0 */
[----:B------:R-:W-:Y:S01]  /*7ae0*/  UMOV UR53, 0x40000040 ;  /* 0x4000004000357882 */ /* 0x000fe20000000000 */
[----:B------:R-:W-:Y:S01]  /*7af0*/  UMOV UR45, 0x40000040 ;  /* 0x40000040002d7882 */ /* 0x000fe20000000000 */
[----:B------:R-:W-:Y:S01]  /*7b00*/  R2UR UR50, R9 ;  /* 0x00000000093272ca */ /* 0x000fe200000e0000 */
[----:B------:R-:W-:Y:S01]  /*7b10*/  HGMMA.64x16x16.F32 R208, gdesc[UR40].tnspA.tnspB, R208 ;  /* 0x6020000028d079f0 */ /* 0x000fe200087008d0 */
[----:B------:R-:W-:Y:S01]  /*7b20*/  UMOV UR49, UR45 ;  /* 0x0000002d00317c82 */ /* 0x000fe20008000000 */
[----:B------:R-:W-:Y:S01]  /*7b30*/  UMOV UR51, 0x40 ;  /* 0x0000004000337882 */ /* 0x000fe20000000000 */
[C---:B------:R-:W-:Y:S01]  /*7b40*/  VIADD R9, R8.reuse, 0x20 ;  /* 0x0000002008097836 */ /* 0x040fe20000000000 */
[----:B------:R-:W-:Y:S01]  /*7b50*/  UMOV UR43, 0x40 ;  /* 0x00000040002b7882 */ /* 0x000fe20000000000 */
[----:B------:R-:W-:Y:S03]  /*7b60*/  HGMMA.64x16x16.F32 R144, gdesc[UR24].tnspA.tnspB, R144 ;  /* 0x60200000189079f0 */ /* 0x000fe60008700890 */
[----:B------:R-:W-:Y:S01]  /*7b70*/  R2UR UR26, R9 ;  /* 0x00000000091a72ca */ /* 0x000fe200000e0000 */
[C---:B------:R-:W-:Y:S01]  /*7b80*/  VIADD R9, R8.reuse, 0xa0 ;  /* 0x000000a008097836 */ /* 0x040fe20000000000 */
[----:B------:R-:W-:Y:S01]  /*7b90*/  R2UR UR24, R231 ;  /* 0x00000000e71872ca */ /* 0x000fe200000e0000 */
[----:B------:R-:W-:Y:S01]  /*7ba0*/  UMOV UR27, 0x40 ;  /* 0x00000040001b7882 */ /* 0x000fe20000000000 */
[----:B------:R-:W-:Y:S01]  /*7bb0*/  HGMMA.64x16x16.F32 R160, gdesc[UR36].tnspA.tnspB, R160 ;  /* 0x6020000024a079f0 */ /* 0x000fe200087008a0 */
[----:B------:R-:W-:Y:S01]  /*7bc0*/  UMOV UR25, 0x40000040 ;  /* 0x4000004000197882 */ /* 0x000fe20000000000 */
[----:B------:R-:W-:Y:S01]  /*7bd0*/  R2UR UR42, R9 ;  /* 0x00000000092a72ca */ /* 0x000fe200000e0000 */
[C---:B------:R-:W-:Y:S01]  /*7be0*/  VIADD R9, R8.reuse, 0x1a0 ;  /* 0x000001a008097836 */ /* 0x040fe20000000000 */
[----:B------:R-:W-:Y:S01]  /*7bf0*/  HGMMA.64x16x16.F32 R176, gdesc[UR32].tnspA.tnspB, R176 ;  /* 0x6020000020b079f0 */ /* 0x000fe200087008b0 */
[C---:B------:R-:W-:Y:S01]  /*7c00*/  VIADD R231, R8.reuse, 0x120 ;  /* 0x0000012008e77836 */ /* 0x040fe20000000000 */
[----:B------:R-:W-:Y:S01]  /*7c10*/  UMOV UR41, UR25 ;  /* 0x0000001900297c82 */ /* 0x000fe20008000000 */
[----:B------:R-:W-:Y:S01]  /*7c20*/  UMOV UR37, UR25 ;  /* 0x0000001900257c82 */ /* 0x000fe20008000000 */
[----:B------:R-:W-:Y:S01]  /*7c30*/  HGMMA.64x16x16.F32 R192, gdesc[UR28].tnspA.tnspB, R192 ;  /* 0x602000001cc079f0 */ /* 0x000fe200087008c0 */
[----:B------:R-:W-:Y:S01]  /*7c40*/  R2UR UR34, R9 ;  /* 0x00000000092272ca */ /* 0x000fe200000e0000 */
[----:B------:R-:W-:Y:S01]  /*7c50*/  VIADD R9, R8, 0x220 ;  /* 0x0000022008097836 */ /* 0x000fe20000000000 */
[----:B------:R-:W-:Y:S01]  /*7c60*/  R2UR UR38, R231 ;  /* 0x00000000e72672ca */ /* 0x000fe200000e0000 */
[----:B------:R-:W-:Y:S01]  /*7c70*/  HGMMA.64x16x16.F32 R208, gdesc[UR20].tnspA.tnspB, R208 ;  /* 0x6020000014d079f0 */ /* 0x000fe200087008d0 */
[----:B------:R-:W-:Y:S01]  /*7c80*/  R2UR UR21, R4 ;  /* 0x00000000041572ca */ /* 0x000fe200000e0000 */
[----:B------:R-:W-:Y:S01]  /*7c90*/  VIADD R4, R8, 0x180 ;  /* 0x0000018008047836 */ /* 0x000fe20000000000 */
[----:B------:R-:W-:Y:S01]  /*7ca0*/  R2UR UR20, R6 ;  /* 0x00000000061472ca */ /* 0x000fe200000e0000 */
[----:B------:R-:W-:Y:S01]  /*7cb0*/  UMOV UR40, UR24 ;  /* 0x0000001800287c82 */ /* 0x000fe20008000000 */
[----:B------:R-:W-:Y:S01]  /*7cc0*/  R2UR UR30, R9 ;  /* 0x00000000091e72ca */ /* 0x000fe200000e0000 */
        /* <DEDUP_REMOVED lines=9> */
[----:B------:R-:W-:Y:S01]  /*7d60*/  UMOV UR23, 0x40 ;  /* 0x0000004000177882 */ /* 0x000fe20000000000 */
[----:B------:R-:W-:Y:S01]  /*7d70*/  VIADD R231, R12, 0x180 ;  /* 0x000001800ce77836 */ /* 0x000fe20000000000 */
[----:B------:R-:W-:Y:S01]  /*7d80*/  HGMMA.64x16x16.F32 R144, gdesc[UR16].tnspA.tnspB, R144 ;  /* 0x60200000109079f0 */ /* 0x000fe20008700890 */
[----:B------:R-:W-:Y:S01]  /*7d90*/  UMOV UR18, UR58 ;  /* 0x0000003a00127c82 */ /* 0x000fe20008000000 */
[----:B------:R-:W-:-:S02]  /*7da0*/  UMOV UR19, UR59 ;  /* 0x0000003b00137c82 */ /* 0x000fc40008000000 */
[----:B------:R-:W-:Y:S01]  /*7db0*/  HGMMA.64x16x16.F32 R160, gdesc[UR4].tnspA.tnspB, R160 ;  /* 0x6020000004a079f0 */ /* 0x000fe200087008a0 */
[----:B------:R-:W-:Y:S01]  /*7dc0*/  R2UR UR4, R4 ;  /* 0x00000000040472ca */ /* 0x000fe200000e0000 */
[----:B------:R-:W-:Y:S01]  /*7dd0*/  VIADD R4, R8, 0x200 ;  /* 0x0000020008047836 */ /* 0x000fe20000000000 */
[----:B------:R-:W-:Y:S01]  /*7de0*/  UMOV UR7, 0x40 ;  /* 0x0000004000077882 */ /* 0x000fe20000000000 */
[----:B------:R-:W-:Y:S01]  /*7df0*/  HGMMA.64x16x16.F32 R176, gdesc[UR8].tnspA.tnspB, R176 ;  /* 0x6020000008b079f0 */ /* 0x000fe200087008b0 */
[----:B------:R-:W-:Y:S01]  /*7e00*/  UMOV UR8, UR52 ;  /* 0x0000003400087c82 */ /* 0x000fe20008000000 */
[----:B------:R-:W-:Y:S01]  /*7e10*/  UMOV UR9, UR53 ;  /* 0x0000003500097c82 */ /* 0x000fe20008000000 */
[----:B------:R-:W-:Y:S01]  /*7e20*/  UMOV UR10, UR21 ;  /* 0x00000015000a7c82 */ /* 0x000fe20008000000 */
[----:B------:R-:W-:Y:S01]  /*7e30*/  HGMMA.64x16x16.F32 R192, gdesc[UR12].tnspA.tnspB, R192 ;  /* 0x602000000cc079f0 */ /* 0x000fe200087008c0 */
[----:B------:R-:W-:Y:S01]  /*7e40*/  UMOV UR11, 0x40 ;  /* 0x00000040000b7882 */ /* 0x000fe20000000000 */
[----:B------:R-:W-:Y:S01]  /*7e50*/  IMAD.U32 R20, RZ, RZ, UR10 ;  /* 0x0000000aff147e24 */ /* 0x000fe2000f8e00ff */
[----:B------:R-:W-:Y:S01]  /*7e60*/  UMOV UR15, 0x40 ;  /* 0x00000040000f7882 */ /* 0x000fe20000000000 */
[----:B------:R-:W-:Y:S01]  /*7e70*/  HGMMA.64x16x16.F32 R208, gdesc[UR16].tnspA.tnspB, R208, gsb0 ;  /* 0x6020000010d079f0 */ /* 0x000fe200080008d0 */
[----:B------:R-:W-:Y:S01]  /*7e80*/  IMAD.U32 R21, RZ, RZ, UR11 ;  /* 0x0000000bff157e24 */ /* 0x000fe2000f8e00ff */
[----:B------:R-:W-:Y:S01]  /*7e90*/  UMOV UR19, 0x40 ;  /* 0x0000004000137882 */ /* 0x000fe20000000000 */
[----:B------:R-:W-:-:S02]  /*7ea0*/  WARPGROUP.DEPBAR.LE gsb0, 0x1 ;  /* 0x00008000000079c5 */ /* 0x000fc40000010100 */
[----:B------:R-:W-:-:S06]  /*7eb0*/  WARPGROUP.ARRIVE ;  /* 0x00000000000079c5 */ /* 0x000fcc0000000000 */
[----:B------:R-:W-:Y:S04]  /*7ec0*/  HGMMA.64x16x16.F32 R56, gdesc[UR52].tnspA.tnspB, R56 ;  /* 0x60200000343879f0 */ /* 0x000fe80008700838 */
[----:B------:R-:W-:Y:S01]  /*7ed0*/  HGMMA.64x16x16.F32 R64, gdesc[UR8].tnspA.tnspB, R64 ;  /* 0x60200000084079f0 */ /* 0x000fe20008700840 */
[----:B------:R-:W-:Y:S01]  /*7ee0*/  UMOV UR8, UR52 ;  /* 0x0000003400087c82 */ /* 0x000fe20008000000 */
[----:B------:R-:W-:Y:S01]  /*7ef0*/  UMOV UR9, UR53 ;  /* 0x0000003500097c82 */ /* 0x000fe20008000000 */
[----:B------:R-:W-:Y:S01]  /*7f00*/  UMOV UR10, UR20 ;  /* 0x00000014000a7c82 */ /* 0x000fe20008000000 */
[----:B------:R-:W-:Y:S01]  /*7f10*/  UMOV UR11, 0x40 ;  /* 0x00000040000b7882 */ /* 0x000fe20000000000 */
[----:B------:R-:W-:Y:S01]  /*7f20*/  IMAD.U32 R18, RZ, RZ, UR10 ;  /* 0x0000000aff127e24 */ /* 0x000fe2000f8e00ff */
[----:B------:R-:W-:Y:S01]  /*7f30*/  HGMMA.64x16x16.F32 R72, gdesc[UR8].tnspA.tnspB, R72 ;  /* 0x60200000084879f0 */ /* 0x000fe20008700848 */
[----:B------:R-:W-:Y:S01]  /*7f40*/  UMOV UR10, UR4 ;  /* 0x00000004000a7c82 */ /* 0x000fe20008000000 */
[----:B------:R-:W-:Y:S01]  /*7f50*/  R2UR UR4, R4 ;  /* 0x00000000040472ca */ /* 0x000fe200000e0000 */
[----:B------:R-:W-:Y:S01]  /*7f60*/  IMAD.U32 R19, RZ, RZ, UR11 ;  /* 0x0000000bff137e24 */ /* 0x000fe2000f8e00ff */
        /* <DEDUP_REMOVED lines=8> */
[----:B------:R-:W-:Y:S01]  /*7ff0*/  UMOV UR11, 0x40 ;  /* 0x00000040000b7882 */ /* 0x000fe20000000000 */
[----:B------:R-:W-:Y:S01]  /*8000*/  VIADD R4, R12, 0x80 ;  /* 0x000000800c047836 */ /* 0x000fe20000000000 */
[----:B------:R-:W-:Y:S01]  /*8010*/  ULDC.64 UR52, c[0x0][0x208] ;  /* 0x0000820000347ab9 */ /* 0x000fe20000000a00 */
[----:B------:R-:W-:Y:S01]  /*8020*/  UMOV UR10, UR4 ;  /* 0x00000004000a7c82 */ /* 0x000fe20008000000 */
[----:B------:R-:W-:Y:S01]  /*8030*/  R2UR UR4, R5 ;  /* 0x00000000050472ca */ /* 0x000fe200000e0000 */
[----:B------:R-:W-:Y:S01]  /*8040*/  HGMMA.64x16x16.F32 R88, gdesc[UR8].tnspA.tnspB, R88 ;  /* 0x60200000085879f0 */ /* 0x000fe20008700858 */
[----:B------:R-:W-:Y:S01]  /*8050*/  R2UR UR44, R4 ;  /* 0x00000000042c72ca */ /* 0x000fe200000e0000 */
[C---:B------:R-:W-:Y:S01]  /*8060*/  VIADD R4, R8.reuse, 0x110 ;  /* 0x0000011008047836 */ /* 0x040fe20000000000 */
[----:B------:R-:W-:Y:S01]  /*8070*/  UMOV UR9, UR45 ;  /* 0x0000002d00097c82 */ /* 0x000fe20008000000 */
[----:B------:R-:W-:-:S02]  /*8080*/  VIADD R5, R8, 0x190 ;  /* 0x0000019008057836 */ /* 0x000fc40000000000 */
[----:B------:R-:W-:Y:S01]  /*8090*/  IMAD.U32 R14, RZ, RZ, UR10 ;  /* 0x0000000aff0e7e24 */ /* 0x000fe2000f8e00ff */
[----:B------:R-:W-:Y:S01]  /*80a0*/  R2UR UR5, R4 ;  /* 0x00000000040572ca */ /* 0x000fe200000e0000 */
[----:B------:R-:W-:Y:S01]  /*80b0*/  IMAD.U32 R15, RZ, RZ, UR11 ;  /* 0x0000000bff0f7e24 */ /* 0x000fe2000f8e00ff */
[----:B------:R-:W-:Y:S01]  /*80c0*/  R2UR UR6, R5 ;  /* 0x00000000050672ca */ /* 0x000fe200000e0000 */
[----:B------:R-:W-:Y:S02]  /*80d0*/  UMOV UR11, 0x40 ;  /* 0x00000040000b7882 */ /* 0x000fe40000000000 */
[----:B------:R-:W-:Y:S01]  /*80e0*/  UMOV UR10, UR4 ;  /* 0x00000004000a7c82 */ /* 0x000fe20008000000 */
[----:B------:R-:W-:Y:S01]  /*80f0*/  IMAD.U32 R11, RZ, RZ, UR11 ;  /* 0x0000000bff0b7e24 */ /* 0x000fe2000f8e00ff */
[----:B------:R-:W-:Y:S01]  /*8100*/  UMOV UR8, UR44 ;  /* 0x0000002c00087c82 */ /* 0x000fe20008000000 */
[----:B------:R-:W-:Y:S01]  /*8110*/  IMAD.U32 R10, RZ, RZ, UR10 ;  /* 0x0000000aff0a7e24 */ /* 0x000fe2000f8e00ff */
[----:B------:R-:W-:Y:S01]  /*8120*/  UMOV UR48, UR44 ;  /* 0x0000002c00307c82 */ /* 0x000fe20008000000 */
[----:B------:R-:W-:Y:S01]  /*8130*/  R2UR UR4, R231 ;  /* 0x00000000e70472ca */ /* 0x000fe200000e0000 */
[----:B------:R-:W-:-:S05]  /*8140*/  VIADD R231, R8, 0x130 ;  /* 0x0000013008e77836 */ /* 0x000fca0000000000 */
[----:B------:R-:W-:Y:S01]  /*8150*/  R2UR UR18, R231 ;  /* 0x00000000e71272ca */ /* 0x000fe200000e0000 */
        /* <DEDUP_REMOVED lines=14> */
[C---:B------:R-:W-:Y:S01]  /*8240*/  VIADD R9, R8.reuse, 0xb0 ;  /* 0x000000b008097836 */ /* 0x040fe20000000000 */
[----:B------:R-:W-:Y:S01]  /*8250*/  HGMMA.64x16x16.F32 R80, gdesc[UR8].tnspA.tnspB, R80 ;  /* 0x60200000085079f0 */ /* 0x000fe20008700850 */
[----:B------:R-:W-:Y:S01]  /*8260*/  UMOV UR5, 0x40000040 ;  /* 0x4000004000057882 */ /* 0x000fe20000000000 */
[----:B------:R-:W-:Y:S01]  /*8270*/  UMOV UR20, UR4 ;  /* 0x0000000400147c82 */ /* 0x000fe20008000000 */
[----:B------:R-:W-:Y:S01]  /*8280*/  UMOV UR16, UR4 ;  /* 0x0000000400107c82 */ /* 0x000fe20008000000 */
[----:B------:R-:W-:Y:S01]  /*8290*/  UMOV UR12, UR4 ;  /* 0x00000004000c7c82 */ /* 0x000fe20008000000 */
[----:B------:R-:W-:Y:S01]  /*82a0*/  UMOV UR8, UR4 ;  /* 0x0000000400087c82 */ /* 0x000fe20008000000 */
[----:B------:R-:W-:Y:S01]  /*82b0*/  R2UR UR22, R9 ;  /* 0x00000000091672ca */ /* 0x000fe200000e0000 */
[C---:B------:R-:W-:Y:S01]  /*82c0*/  VIADD R9, R8.reuse, 0x1b0 ;  /* 0x000001b008097836 */ /* 0x040fe20000000000 */
[----:B------:R-:W-:Y:S01]  /*82d0*/  UMOV UR21, UR5 ;  /* 0x0000000500157c82 */ /* 0x000fe20008000000 */
[----:B------:R-:W-:Y:S01]  /*82e0*/  HGMMA.64x16x16.F32 R88, gdesc[UR48].tnspA.tnspB, R88 ;  /* 0x60200000305879f0 */ /* 0x000fe20008700858 */
[----:B------:R-:W-:Y:S01]  /*82f0*/  VIADD R8, R8, 0x230 ;  /* 0x0000023008087836 */ /* 0x000fe20000000000 */
[----:B------:R-:W-:Y:S01]  /*8300*/  UMOV UR17, UR5 ;  /* 0x0000000500117c82 */ /* 0x000fe20008000000 */
[----:B------:R-:W-:Y:S01]  /*8310*/  R2UR UR14, R9 ;  /* 0x00000000090e72ca */ /* 0x000fe200000e0000 */
[----:B------:R-:W-:Y:S01]  /*8320*/  UMOV UR13, UR5 ;  /* 0x00000005000d7c82 */ /* 0x000fe20008000000 */
[----:B------:R-:W-:Y:S01]  /*8330*/  UMOV UR9, UR5 ;  /* 0x0000000500097c82 */ /* 0x000fe20008000000 */
[----:B------:R-:W-:Y:S01]  /*8340*/  IMAD.U32 R6, RZ, RZ, UR10 ;  /* 0x0000000aff067e24 */ /* 0x000fe2000f8e00ff */
[----:B------:R-:W-:Y:S01]  /*8350*/  R2UR UR10, R8 ;  /* 0x00000000080a72ca */ /* 0x000fe200000e0000 */
[----:B------:R-:W-:Y:S01]  /*8360*/  IMAD.U32 R7, RZ, RZ, UR11 ;  /* 0x0000000bff077e24 */ /* 0x000fe2000f8e00ff */
[----:B------:R-:W-:Y:S01]  /*8370*/  UMOV UR11, 0x40 ;  /* 0x00000040000b7882 */ /* 0x000fe20000000000 */
[----:B------:R-:W-:Y:S04]  /*8380*/  HGMMA.64x16x16.F32 R56, gdesc[UR24].tnspA.tnspB, R56 ;  /* 0x60200000183879f0 */ /* 0x000fe80008700838 */
[----:B------:R-:W-:Y:S04]  /*8390*/  HGMMA.64x16x16.F32 R64, gdesc[UR40].tnspA.tnspB, R64 ;  /* 0x60200000284079f0 */ /* 0x000fe80008700840 */
[----:B------:R-:W-:Y:S04]  /*83a0*/  HGMMA.64x16x16.F32 R72, gdesc[UR36].tnspA.tnspB, R72 ;  /* 0x60200000244879f0 */ /* 0x000fe80008700848 */
[----:B------:R-:W-:Y:S04]  /*83b0*/  HGMMA.64x16x16.F32 R80, gdesc[UR32].tnspA.tnspB, R80 ;  /* 0x60200000205079f0 */ /* 0x000fe80008700850 */
[----:B------:R-:W-:Y:S04]  /*83c0*/  HGMMA.64x16x16.F32 R88, gdesc[UR28].tnspA.tnspB, R88 ;  /* 0x602000001c5879f0 */ /* 0x000fe80008700858 */
[----:B------:R-:W-:Y:S01]  /*83d0*/  HGMMA.64x16x16.F32 R56, gdesc[UR4].tnspA.tnspB, R56 ;  /* 0x60200000043879f0 */ /* 0x000fe20008700838 */
[----:B------:R-:W-:-:S03]  /*83e0*/  USHF.L.U32 UR4, UR60, 0xe, URZ ;  /* 0x0000000e3c047899 */ /* 0x000fc6000800063f */
[----:B------:R-:W-:Y:S03]  /*83f0*/  HGMMA.64x16x16.F32 R64, gdesc[UR20].tnspA.tnspB, R64 ;  /* 0x60200000144079f0 */ /* 0x000fe60008700840 */
[----:B------:R-:W-:Y:S01]  /*8400*/  IMAD.U32 R231, RZ, RZ, UR4 ;  /* 0x00000004ffe77e24 */ /* 0x000fe2000f8e00ff */
[----:B------:R-:W-:Y:S01]  /*8410*/  IADD3 R9, P1, R232, UR4, RZ ;  /* 0x00000004e8097c10 */ /* 0x000fe2000ff3e0ff */
[----:B------:R-:W-:Y:S01]  /*8420*/  ULDC.64 UR4, c[0x0][0x2c0] ;  /* 0x0000b00000047ab9 */ /* 0x000fe20000000a00 */
[----:B------:R-:W-:Y:S02]  /*8430*/  HGMMA.64x16x16.F32 R72, gdesc[UR16].tnspA.tnspB, R72 ;  /* 0x60200000104879f0 */ /* 0x000fe40008700848 */
[----:B------:R-:W-:Y:S02]  /*8440*/  LEA R8, P2, R9, UR4, 0x2 ;  /* 0x0000000409087c11 */ /* 0x000fe4000f8410ff */
[----:B---3--:R-:W-:-:S04]  /*8450*/  LEA.HI.X.SX32 R231, R231, R235, 0x1, P1 ;  /* 0x000000ebe7e77211 */ /* 0x008fc800008f0eff */
[----:B------:R-:W-:Y:S01]  /*8460*/  LEA.HI.X R9, R9, UR5, R231, 0x2, P2 ;  /* 0x0000000509097c11 */ /* 0x000fe200090f14e7 */
[----:B------:R-:W-:Y:S04]  /*8470*/  HGMMA.64x16x16.F32 R80, gdesc[UR12].tnspA.tnspB, R80 ;  /* 0x602000000c5079f0 */ /* 0x000fe80008700850 */
[----:B------:R0:W-:Y:S04]  /*8480*/  REDG.E.ADD.F32x4.FTZ.RN.STRONG.GPU desc[UR52][R8.64], R24 ;  /* 0x00000018080079a6 */ /* 0x0001e8000c10f7b4 */
[----:B------:R0:W-:Y:S01]  /*8490*/  REDG.E.ADD.F32x4.FTZ.RN.STRONG.GPU desc[UR52][R8.64+0x800], R28 ;  /* 0x0008001c080079a6 */ /* 0x0001e2000c10f7b4 */
[----:B------:R-:W-:Y:S03]  /*84a0*/  HGMMA.64x16x16.F32 R88, gdesc[UR8].tnspA.tnspB, R88, gsb0 ;  /* 0x60200000085879f0 */ /* 0x000fe60008000858 */
[----:B------:R0:W-:Y:S04]  /*84b0*/  REDG.E.ADD.F32x4.FTZ.RN.STRONG.GPU desc[UR52][R8.64+0x1000], R32 ;  /* 0x00100020080079a6 */ /* 0x0001e8000c10f7b4 */
[----:B------:R0:W-:Y:S01]  /*84c0*/  REDG.E.ADD.F32x4.FTZ.RN.STRONG.GPU desc[UR52][R8.64+0x1800], R36 ;  /* 0x00180024080079a6 */ /* 0x0001e2000c10f7b4 */
[----:B------:R-:W-:-:S03]  /*84d0*/  WARPGROUP.DEPBAR.LE gsb0, 0x1 ;  /* 0x00008000000079c5 */ /* 0x000fc60000010100 */
[----:B------:R0:W-:Y:S04]  /*84e0*/  REDG.E.ADD.F32x4.FTZ.RN.STRONG.GPU desc[UR52][R8.64+0x2000], R40 ;  /* 0x00200028080079a6 */ /* 0x0001e8000c10f7b4 */
[----:B------:R0:W-:Y:S04]  /*84f0*/  REDG.E.ADD.F32x4.FTZ.RN.STRONG.GPU desc[UR52][R8.64+0x2800], R44 ;  /* 0x0028002c080079a6 */ /* 0x0001e8000c10f7b4 */
[----:B------:R0:W-:Y:S04]  /*8500*/  REDG.E.ADD.F32x4.FTZ.RN.STRONG.GPU desc[UR52][R8.64+0x3000], R48 ;  /* 0x00300030080079a6 */ /* 0x0001e8000c10f7b4 */
[----:B------:R0:W-:Y:S01]  /*8510*/  REDG.E.ADD.F32x4.FTZ.RN.STRONG.GPU desc[UR52][R8.64+0x3800], R52 ;  /* 0x00380034080079a6 */ /* 0x0001e2000c10f7b4 */
[----:B------:R-:W-:Y:S05]  /*8520*/  @!P0 BRA `(.L_x_872) ;  /* 0x0000000000048947 */ /* 0x000fea0003800000 */
[----:B------:R-:W-:Y:S01]  /*8530*/  BPT.TRAP 0x1 ;  /* 0x000000040000795c */ /* 0x000fe20000300000 */
.L_x_872:
[----:B0-----:R-:W-:Y:S01]  /*8540*/  VIADD R24, R13, 0x500 ;  /* 0x000005000d187836 */ /* 0x001fe20000000000 */
        /* <DEDUP_REMOVED lines=37> */
[----:B------:R-:W-:Y:S01]  /*87a0*/  UMOV UR45, 0x40000040 ;  /* 0x40000040002d7882 */ /* 0x000fe20000000000 */
[----:B------:R-:W-:Y:S02]  /*87b0*/  WARPGROUP.DEPBAR.LE gsb0, 0x0 ;  /* 0x00008000000079c5 */ /* 0x000fe40000010000 */
[----:B------:R-:W-:Y:S01]  /*87c0*/  WARPGROUP.ARRIVE ;  /* 0x00000000000079c5 */ /* 0x000fe20000000000 */
[----:B------:R-:W-:Y:S04]  /*87d0*/  REDG.E.ADD.F32x4.FTZ.RN.STRONG.GPU desc[UR4][R8.64+0x4000], R24 ;  /* 0x00400018080079a6 */ /* 0x000fe8000c10f784 */
[----:B------:R-:W-:Y:S03]  /*87e0*/  REDG.E.ADD.F32x4.FTZ.RN.STRONG.GPU desc[UR4][R8.64+0x4800], R28 ;  /* 0x0048001c080079a6 */ /* 0x000fe6000c10f784 */
[----:B------:R-:W-:Y:S01]  /*87f0*/  HGMMA.64x16x16.F32 R96, gdesc[UR52].tnspA.tnspB, R96 ;  /* 0x60200000346079f0 */ /* 0x000fe20008700860 */
[----:B------:R-:W-:-:S02]  /*8800*/  R2UR UR54, R20 ;  /* 0x00000000143672ca */ /* 0x000fc400000e0000 */
[----:B------:R-:W-:Y:S01]  /*8810*/  R2UR UR55, R21 ;  /* 0x00000000153772ca */ /* 0x000fe200000e0000 */
[----:B------:R-:W-:Y:S04]  /*8820*/  REDG.E.ADD.F32x4.FTZ.RN.STRONG.GPU desc[UR4][R8.64+0x5000], R32 ;  /* 0x00500020080079a6 */ /* 0x000fe8000c10f784 */
[----:B------:R-:W-:Y:S04]  /*8830*/  REDG.E.ADD.F32x4.FTZ.RN.STRONG.GPU desc[UR4][R8.64+0x5800], R36 ;  /* 0x00580024080079a6 */ /* 0x000fe8000c10f784 */
[----:B------:R-:W-:Y:S04]  /*8840*/  REDG.E.ADD.F32x4.FTZ.RN.STRONG.GPU desc[UR4][R8.64+0x6000], R40 ;  /* 0x00600028080079a6 */ /* 0x000fe8000c10f784 */
[----:B------:R-:W-:Y:S01]  /*8850*/  HGMMA.64x16x16.F32 R104, gdesc[UR52].tnspA.tnspB, R104 ;  /* 0x60200000346879f0 */ /* 0x000fe20008700868 */
[----:B------:R-:W-:Y:S01]  /*8860*/  R2UR UR54, R18 ;  /* 0x00000000123672ca */ /* 0x000fe200000e0000 */
[----:B------:R-:W-:Y:S01]  /*8870*/  REDG.E.ADD.F32x4.FTZ.RN.STRONG.GPU desc[UR4][R8.64+0x6800], R44 ;  /* 0x0068002c080079a6 */ /* 0x000fe2000c10f784 */
[----:B------:R-:W-:-:S03]  /*8880*/  R2UR UR55, R19 ;  /* 0x00000000133772ca */ /* 0x000fc600000e0000 */
[----:B------:R-:W-:Y:S04]  /*8890*/  REDG.E.ADD.F32x4.FTZ.RN.STRONG.GPU desc[UR4][R8.64+0x7000], R48 ;  /* 0x00700030080079a6 */ /* 0x000fe8000c10f784 */
[----:B------:R0:W-:Y:S01]  /*88a0*/  REDG.E.ADD.F32x4.FTZ.RN.STRONG.GPU desc[UR4][R8.64+0x7800], R52 ;  /* 0x00780034080079a6 */ /* 0x0001e2000c10f784 */
[----:B------:R-:W-:Y:S01]  /*88b0*/  UMOV UR25, 0x40000040 ;  /* 0x4000004000197882 */ /* 0x000fe20000000000 */
[----:B------:R-:W-:Y:S01]  /*88c0*/  UMOV UR5, 0x40000040 ;  /* 0x4000004000057882 */ /* 0x000fe20000000000 */
[----:B------:R-:W-:Y:S01]  /*88d0*/  UMOV UR41, UR25 ;  /* 0x0000001900297c82 */ /* 0x000fe20008000000 */
[----:B------:R-:W-:Y:S01]  /*88e0*/  UMOV UR37, UR25 ;  /* 0x0000001900257c82 */ /* 0x000fe20008000000 */
[----:B------:R-:W-:Y:S01]  /*88f0*/  UMOV UR33, UR25 ;  /* 0x0000001900217c82 */ /* 0x000fe20008000000 */
[----:B------:R-:W-:Y:S01]  /*8900*/  HGMMA.64x16x16.F32 R112, gdesc[UR52].tnspA.tnspB, R112 ;  /* 0x60200000347079f0 */ /* 0x000fe20008700870 */
[----:B------:R-:W-:Y:S01]  /*8910*/  R2UR UR54, R16 ;  /* 0x00000000103672ca */ /* 0x000fe200000e0000 */
[----:B------:R-:W-:Y:S01]  /*8920*/  UMOV UR21, UR5 ;  /* 0x0000000500157c82 */ /* 0x000fe20008000000 */
[----:B------:R-:W-:Y:S01]  /*8930*/  R2UR UR55, R17 ;  /* 0x00000000113772ca */ /* 0x000fe200000e0000 */
[----:B------:R-:W-:Y:S01]  /*8940*/  UMOV UR17, UR5 ;  /* 0x0000000500117c82 */ /* 0x000fe20008000000 */
[----:B------:R-:W-:Y:S01]  /*8950*/  UMOV UR13, UR5 ;  /* 0x00000005000d7c82 */ /* 0x000fe20008000000 */
[----:B0-----:R-:W-:-:S10]  /*8960*/  VIADD R8, R12, 0x480 ;  /* 0x000004800c087836 */ /* 0x001fd40000000000 */
[----:B------:R-:W-:Y:S01]  /*8970*/  HGMMA.64x16x16.F32 R120, gdesc[UR52].tnspA.tnspB, R120 ;  /* 0x60200000347879f0 */ /* 0x000fe20008700878 */
[----:B------:R-:W-:Y:S02]  /*8980*/  R2UR UR54, R14 ;  /* 0x000000000e3672ca */ /* 0x000fe400000e0000 */
[----:B------:R-:W-:Y:S02]  /*8990*/  R2UR UR55, R15 ;  /* 0x000000000f3772ca */ /* 0x000fe400000e0000 */
[----:B------:R-:W-:-:S11]  /*89a0*/  R2UR UR44, R8 ;  /* 0x00000000082c72ca */ /* 0x000fd600000e0000 */
[----:B------:R-:W-:Y:S04]  /*89b0*/  HGMMA.64x16x16.F32 R128, gdesc[UR52].tnspA.tnspB, R128 ;  /* 0x60200000348079f0 */ /* 0x000fe80008700880 */
[----:B------:R-:W-:Y:S01]  /*89c0*/  HGMMA.64x16x16.F32 R96, gdesc[UR44].tnspA.tnspB, R96 ;  /* 0x602000002c6079f0 */ /* 0x000fe20008700860 */
[----:B------:R-:W-:Y:S02]  /*89d0*/  R2UR UR46, R10 ;  /* 0x000000000a2e72ca */ /* 0x000fe400000e0000 */
[----:B------:R-:W-:-:S13]  /*89e0*/  R2UR UR47, R11 ;  /* 0x000000000b2f72ca */ /* 0x000fda00000e0000 */
[----:B------:R-:W-:Y:S01]  /*89f0*/  HGMMA.64x16x16.F32 R104, gdesc[UR44].tnspA.tnspB, R104 ;  /* 0x602000002c6879f0 */ /* 0x000fe20008700868 */
[----:B------:R-:W-:Y:S01]  /*8a00*/  R2UR UR46, R4 ;  /* 0x00000000042e72ca */ /* 0x000fe200000e0000 */
[C---:B------:R-:W-:Y:S01]  /*8a10*/  VIADD R4, R12.reuse, 0x500 ;  /* 0x000005000c047836 */ /* 0x040fe20000000000 */
[----:B------:R-:W-:Y:S01]  /*8a20*/  R2UR UR47, R5 ;  /* 0x00000000052f72ca */ /* 0x000fe200000e0000 */
[----:B------:R-:W-:-:S03]  /*8a30*/  VIADD R12, R12, 0x580 ;  /* 0x000005800c0c7836 */ /* 0x000fc60000000000 */
[----:B------:R-:W-:Y:S02]  /*8a40*/  R2UR UR24, R4 ;  /* 0x00000000041872ca */ /* 0x000fe400000e0000 */
[----:B------:R-:W-:-:S07]  /*8a50*/  R2UR UR4, R12 ;  /* 0x000000000c0472ca */ /* 0x000fce00000e0000 */
[----:B------:R-:W-:Y:S01]  /*8a60*/  HGMMA.64x16x16.F32 R112, gdesc[UR44].tnspA.tnspB, R112 ;  /* 0x602000002c7079f0 */ /* 0x000fe20008700870 */
[----:B------:R-:W-:Y:S02]  /*8a70*/  R2UR UR46, R6 ;  /* 0x00000000062e72ca */ /* 0x000fe400000e0000 */
[----:B------:R-:W-:Y:S01]  /*8a80*/  R2UR UR47, R7 ;  /* 0x00000000072f72ca */ /* 0x000fe200000e0000 */
[----:B------:R-:W-:Y:S01]  /*8a90*/  UMOV UR40, UR24 ;  /* 0x0000001800287c82 */ /* 0x000fe20008000000 */
[----:B------:R-:W-:Y:S01]  /*8aa0*/  UMOV UR36, UR24 ;  /* 0x0000001800247c82 */ /* 0x000fe20008000000 */
[----:B------:R-:W-:Y:S01]  /*8ab0*/  UMOV UR32, UR24 ;  /* 0x0000001800207c82 */ /* 0x000fe20008000000 */
[----:B------:R-:W-:Y:S01]  /*8ac0*/  UMOV UR20, UR4 ;  /* 0x0000000400147c82 */ /* 0x000fe20008000000 */
[----:B------:R-:W-:Y:S01]  /*8ad0*/  UMOV UR16, UR4 ;  /* 0x0000000400107c82 */ /* 0x000fe20008000000 */
[----:B------:R-:W-:-:S07]  /*8ae0*/  UMOV UR12, UR4 ;  /* 0x00000004000c7c82 */ /* 0x000fce0008000000 */
        /* <DEDUP_REMOVED lines=19> */
[----:B------:R-:W-:Y:S05]  /*8c20*/  @!P0 BRA `(.L_x_873) ;  /* 0x0000000000048947 */ /* 0x000fea0003800000 */
[----:B------:R-:W-:Y:S01]  /*8c30*/  BPT.TRAP 0x1 ;  /* 0x000000040000795c */ /* 0x000fe20000300000 */
.L_x_873:
[----:B------:R-:W-:Y:S01]  /*8c40*/  UIADD3 UR60, UR60, 0x1, URZ ;  /* 0x000000013c3c7890 */ /* 0x000fe2000fffe03f */
[----:B------:R-:W-:Y:S01]  /*8c50*/  VIADD R2, R2, 0x1 ;  /* 0x0000000102027836 */ /* 0x000fe20000000000 */
[----:B------:R-:W-:Y:S01]  /*8c60*/  LOP3.LUT R226, R226, 0x1, RZ, 0x3c, !PT ;  /* 0x00000001e2e27812 */ /* 0x000fe200078e3cff */
[----:B------:R-:W-:Y:S01]  /*8c70*/  VIADD R224, R224, 0x31620 ;  /* 0x00031620e0e07836 */ /* 0x000fe20000000000 */
[----:B------:R-:W-:Y:S02]  /*8c80*/  UISETP.GE.AND UP0, UPT, UR60, UR61, UPT ;  /* 0x0000003d3c00728c */ /* 0x000fe4000bf06270 */
[----:B------:R-:W-:Y:S02]  /*8c90*/  ISETP.NE.AND P0, PT, R2, 0x2, PT ;  /* 0x000000020200780c */ /* 0x000fe40003f05270 */
[----:B------:R-:W-:Y:S02]  /*8ca0*/  PRMT R224, RZ, 0x654, R224 ;  /* 0x00000654ffe07816 */ /* 0x000fe400000000e0 */
[----:B------:R-:W-:-:S02]  /*8cb0*/  PLOP3.LUT P1, PT, PT, PT, UP0, 0x80, 0x0 ;  /* 0x000000000000781c */ /* 0x000fc40003f2f008 */
[----:B------:R-:W-:Y:S01]  /*8cc0*/  SEL R5, RZ, 0x1, P0 ;  /* 0x00000001ff057807 */ /* 0x000fe20000000000 */
[----:B------:R0:W-:Y:S01]  /*8cd0*/  SYNCS.ARRIVE.TRANS64.RED.A1T0 RZ, [R224+URZ], RZ ;  /* 0x000000ffe0ff79a7 */ /* 0x0001e2000810043f */
[----:B------:R-:W-:Y:S02]  /*8ce0*/  SEL R2, R2, RZ, P0 ;  /* 0x000000ff02027207 */ /* 0x000fe40000000000 */
[----:B------:R-:W-:-:S07]  /*8cf0*/  LOP3.LUT R228, R228, R5, RZ, 0x3c, !PT ;  /* 0x00000005e4e47212 */ /* 0x000fce00078e3cff */
[----:B0-----:R-:W-:Y:S05]  /*8d00*/  @!P1 BRA `(.L_x_874) ;  /* 0xffffff9000589947 */ /* 0x001fea000383ffff */
        /* <DEDUP_REMOVED lines=82> */
.L_x_861:
[----:B------:R-:W-:Y:S05]  /*9230*/  @P0 BRA `(.L_x_875) ;  /* 0x0000002400a00947 */ /* 0x000fea0003800000 */
[----:B------:R-:W2:Y:S01]  /*9240*/  S2R R4, SR_TID.X ;  /* 0x0000000000047919 */ /* 0x000ea20000002100 */
[----:B------:R-:W3:Y:S01]  /*9250*/  S2UR UR5, SR_CgaCtaId ;  /* 0x00000000000579c3 */ /* 0x000ee20000008800 */
        /* <DEDUP_REMOVED lines=13> */
[----:B------:R-:W-:Y:S01]  /*9330*/  F2FP.F16.F32.PACK_AB R160, R161, R160 ;  /* 0x000000a0a1a0723e */ /* 0x000fe200000000ff */
[----:B---3--:R-:W-:Y:S01]  /*9340*/  ULEA UR5, UR5, UR4, 0x18 ;  /* 0x0000000405057291 */ /* 0x008fe2000f8ec03f */
[----:B------:R-:W-:Y:S02]  /*9350*/  F2FP.F16.F32.PACK_AB R154, R157, R156 ;  /* 0x0000009c9d9a723e */ /* 0x000fe400000000ff */
[----:B------:R-:W-:-:S02]  /*9360*/  F2FP.F16.F32.PACK_AB R155, R159, R158 ;  /* 0x0000009e9f9b723e */ /* 0x000fc400000000ff */
[----:B------:R-:W-:Y:S01]  /*9370*/  F2FP.F16.F32.PACK_AB R161, R163, R162 ;  /* 0x000000a2a3a1723e */ /* 0x000fe200000000ff */
[----:B--2---:R-:W-:Y:S01]  /*9380*/  VIADD R4, R4, 0xffffff80 ;  /* 0xffffff8004047836 */ /* 0x004fe20000000000 */
[----:B------:R-:W-:Y:S02]  /*9390*/  F2FP.F16.F32.PACK_AB R168, R169, R168 ;  /* 0x000000a8a9a8723e */ /* 0x000fe400000000ff */
[----:B------:R-:W-:Y:S01]  /*93a0*/  F2FP.F16.F32.PACK_AB R162, R165, R164 ;  /* 0x000000a4a5a2723e */ /* 0x000fe200000000ff */
[----:B-1----:R-:W-:Y:S01]  /*93b0*/  IMAD.SHL.U32 R2, R4, 0x40, RZ ;  /* 0x0000004004027824 */ /* 0x002fe200078e00ff */
[----:B------:R-:W-:Y:S02]  /*93c0*/  SHF.R.S32.HI R11, RZ, 0x1f, R4 ;  /* 0x0000001fff0b7819 */ /* 0x000fe40000011404 */
[----:B------:R-:W-:Y:S02]  /*93d0*/  F2FP.F16.F32.PACK_AB R163, R167, R166 ;  /* 0x000000a6a7a3723e */ /* 0x000fe400000000ff */
[----:B------:R-:W-:-:S02]  /*93e0*/  LEA.HI R5, R11, R4, RZ, 0x5 ;  /* 0x000000040b057211 */ /* 0x000fc400078f28ff */
[----:B------:R-:W-:Y:S02]  /*93f0*/  LOP3.LUT R2, R2, 0x1c0, RZ, 0xc0, !PT ;  /* 0x000001c002027812 */ /* 0x000fe400078ec0ff */
[----:B------:R-:W-:Y:S02]  /*9400*/  SHF.R.S32.HI R0, RZ, 0x5, R5 ;  /* 0x00000005ff007819 */ /* 0x000fe40000011405 */
[CC--:B------:R-:W-:Y:S02]  /*9410*/  LEA.HI R9, R11.reuse, R4.reuse, RZ, 0x4 ;  /* 0x000000040b097211 */ /* 0x0c0fe400078f20ff */
[CC--:B------:R-:W-:Y:S01]  /*9420*/  LEA.HI R3, R11.reuse, R4.reuse, RZ, 0x3 ;  /* 0x000000040b037211 */ /* 0x0c0fe200078f18ff */
[----:B------:R-:W-:Y:S01]  /*9430*/  IMAD.SHL.U32 R7, R0, 0x10, RZ ;  /* 0x0000001000077824 */ /* 0x000fe200078e00ff */
[----:B------:R-:W-:Y:S02]  /*9440*/  SHF.R.S32.HI R8, RZ, 0x4, R9 ;  /* 0x00000004ff087819 */ /* 0x000fe40000011409 */
[----:B------:R-:W-:-:S02]  /*9450*/  LEA.HI R11, R11, R4, RZ, 0x7 ;  /* 0x000000040b0b7211 */ /* 0x000fc400078f38ff */
[----:B------:R-:W-:Y:S02]  /*9460*/  LOP3.LUT R6, R2, 0x30, R7, 0xf8, !PT ;  /* 0x0000003002067812 */ /* 0x000fe400078ef807 */
[----:B------:R-:W-:Y:S02]  /*9470*/  SHF.R.U32.HI R2, RZ, 0x3, R2 ;  /* 0x00000003ff027819 */ /* 0x000fe40000011602 */
[----:B------:R-:W-:Y:S02]  /*9480*/  LOP3.LUT R3, R6, 0x8, R3, 0xf8, !PT ;  /* 0x0000000806037812 */ /* 0x000fe400078ef803 */
[----:B------:R-:W-:Y:S02]  /*9490*/  LEA.HI R9, R9, R8, RZ, 0x1 ;  /* 0x0000000809097211 */ /* 0x000fe400078f08ff */
[----:B------:R-:W-:Y:S02]  /*94a0*/  LOP3.LUT R6, R3, R2, RZ, 0x3c, !PT ;  /* 0x0000000203067212 */ /* 0x000fe400078e3cff */
[----:B------:R-:W1:Y:S01]  /*94b0*/  LDC.64 R2, c[0x0][0x878] ;  /* 0x00021e00ff027b82 */ /* 0x000e620000000a00 */
[----:B------:R-:W-:-:S02]  /*94c0*/  LOP3.LUT R9, R9, 0x7ffffe, RZ, 0xc0, !PT ;  /* 0x007ffffe09097812 */ /* 0x000fc400078ec0ff */
[----:B------:R-:W-:Y:S02]  /*94d0*/  F2FP.F16.F32.PACK_AB R169, R171, R170 ;  /* 0x000000aaaba9723e */ /* 0x000fe400000000ff */
[----:B------:R-:W-:Y:S01]  /*94e0*/  F2FP.F16.F32.PACK_AB R176, R177, R176 ;  /* 0x000000b0b1b0723e */ /* 0x000fe200000000ff */
[----:B------:R-:W-:Y:S01]  /*94f0*/  IMAD.IADD R9, R8, 0x1, -R9 ;  /* 0x0000000108097824 */ /* 0x000fe200078e0a09 */
[----:B------:R-:W-:Y:S02]  /*9500*/  SHF.R.S32.HI R8, RZ, 0x7, R11 ;  /* 0x00000007ff087819 */ /* 0x000fe4000001140b */
[----:B------:R-:W-:Y:S02]  /*9510*/  F2FP.F16.F32.PACK_AB R170, R173, R172 ;  /* 0x000000acadaa723e */ /* 0x000fe400000000ff */
[----:B------:R-:W-:Y:S01]  /*9520*/  F2FP.F16.F32.PACK_AB R171, R175, R174 ;  /* 0x000000aeafab723e */ /* 0x000fe200000000ff */
[----:B------:R-:W-:Y:S01]  /*9530*/  IMAD R9, R8, 0xa, R9 ;  /* 0x0000000a08097824 */ /* 0x000fe200078e0209 */
[----:B------:R-:W-:-:S02]  /*9540*/  F2FP.F16.F32.PACK_AB R177, R179, R178 ;  /* 0x000000b2b3b1723e */ /* 0x000fc400000000ff */
[----:B------:R-:W-:Y:S01]  /*9550*/  F2FP.F16.F32.PACK_AB R184, R185, R184 ;  /* 0x000000b8b9b8723e */ /* 0x000fe200000000ff */
[----:B------:R-:W-:Y:S01]  /*9560*/  IMAD.U32 R6, R9, 0x200, R6 ;  /* 0x0000020009067824 */ /* 0x000fe200078e0006 */
[----:B------:R-:W-:Y:S01]  /*9570*/  F2FP.F16.F32.PACK_AB R178, R181, R180 ;  /* 0x000000b4b5b2723e */ /* 0x000fe200000000ff */
[----:B------:R-:W2:Y:S01]  /*9580*/  LDC.64 R8, c[0x0][0x870] ;  /* 0x00021c00ff087b82 */ /* 0x000ea20000000a00 */
[----:B------:R-:W-:Y:S02]  /*9590*/  F2FP.F16.F32.PACK_AB R179, R183, R182 ;  /* 0x000000b6b7b3723e */ /* 0x000fe400000000ff */
[----:B0-----:R-:W-:Y:S02]  /*95a0*/  LEA R10, R6, UR5, 0x1 ;  /* 0x00000005060a7c11 */ /* 0x001fe4000f8e08ff */
[----:B------:R-:W-:Y:S02]  /*95b0*/  F2FP.F16.F32.PACK_AB R185, R187, R186 ;  /* 0x000000babbb9723e */ /* 0x000fe400000000ff */
[----:B-1----:R-:W-:Y:S01]  /*95c0*/  ISETP.NE.U32.AND P1, PT, R2, RZ, PT ;  /* 0x000000ff0200720c */ /* 0x002fe20003f25070 */
        /* <DEDUP_REMOVED lines=14> */
[----:B------:R-:W-:Y:S01]  /*96b0*/  ISETP.NE.AND.EX P1, PT, R3, RZ, PT, P1 ;  /* 0x000000ff0300720c */ /* 0x000fe20003f25310 */
[----:B------:R0:W-:Y:S01]  /*96c0*/  STSM.16.MT88.4 [R10+0x10000], R176 ;  /* 0x010000b00a007844 */ /* 0x0001e20000004200 */
[----:B------:R-:W-:Y:S01]  /*96d0*/  F2FP.F16.F32.PACK_AB R202, R205, R204 ;  /* 0x000000cccdca723e */ /* 0x000fe200000000ff */
[----:B------:R-:W1:Y:S01]  /*96e0*/  LDC.64 R2, c[0x0][0x870] ;  /* 0x00021c00ff027b82 */ /* 0x000e620000000a00 */
        /* <DEDUP_REMOVED lines=8> */
[----:B------:R-:W-:Y:S01]  /*9770*/  F2FP.F16.F32.PACK_AB R57, R59, R58 ;  /* 0x0000003a3b39723e */ /* 0x000fe200000000ff */
[----:B------:R-:W3:Y:S01]  /*9780*/  @P1 LDC.64 R6, c[0x0][0x878] ;  /* 0x00021e00ff061b82 */ /* 0x000ee20000000a00 */
[----:B------:R-:W-:Y:S01]  /*9790*/  F2FP.F16.F32.PACK_AB R96, R97, R96 ;  /* 0x000000606160723e */ /* 0x000fe200000000ff */
[----:B------:R0:W-:Y:S01]  /*97a0*/  STSM.16.MT88.4 [R10+0x11000], R208 ;  /* 0x011000d00a007844 */ /* 0x0001e20000004200 */
        /* <DEDUP_REMOVED lines=46> */
[----:B--2---:R-:W-:-:S03]  /*9a90*/  ISETP.NE.U32.AND P0, PT, R8, RZ, PT ;  /* 0x000000ff0800720c */ /* 0x004fc60003f05070 */
[----:B------:R0:W-:Y:S01]  /*9aa0*/  STSM.16.MT88.4 [R10+0x7000], R128 ;  /* 0x007000800a007844 */ /* 0x0001e20000004200 */
[----:B------:R-:W-:Y:S01]  /*9ab0*/  BAR.SYNC.DEFER_BLOCKING 0x1, 0x100 ;  /* 0x0044000000007b1d */ /* 0x000fe20000010000 */
[----:B------:R-:W-:Y:S01]  /*9ac0*/  ISETP.NE.AND.EX P0, PT, R9, RZ, PT, P0 ;  /* 0x000000ff0900720c */ /* 0x000fe20003f05300 */
[----:B-1----:R-:W-:-:S04]  /*9ad0*/  IMAD.WIDE R8, R236, 0x4, R2 ;  /* 0x00000004ec087825 */ /* 0x002fc800078e0202 */
[----:B---3--:R-:W-:-:S05]  /*9ae0*/  @P1 IMAD.WIDE R2, R236, 0x4, R6 ;  /* 0x00000004ec021825 */ /* 0x008fca00078e0206 */
[----:B------:R1:W2:Y:S04]  /*9af0*/  @P1 LDG.E R7, desc[UR6][R2.64] ;  /* 0x0000000602071981 */ /* 0x0002a8000c1e1900 */
[----:B------:R-:W3:Y:S01]  /*9b00*/  @P0 LDG.E R6, desc[UR6][R8.64] ;  /* 0x0000000608060981 */ /* 0x000ee2000c1e1900 */
[----:B------:R-:W-:Y:S01]  /*9b10*/  LOP3.LUT R5, R5, 0xffffffe0, RZ, 0xc0, !PT ;  /* 0xffffffe005057812 */ /* 0x000fe200078ec0ff */
[----:B------:R-:W-:-:S04]  /*9b20*/  IMAD.SHL.U32 R11, R0, 0x40, RZ ;  /* 0x00000040000b7824 */ /* 0x000fc800078e00ff */
[----:B------:R-:W-:Y:S01]  /*9b30*/  IMAD.IADD R5, R4, 0x1, -R5 ;  /* 0x0000000104057824 */ /* 0x000fe200078e0a05 */
[----:B------:R-:W-:-:S03]  /*9b40*/  LOP3.LUT R11, R11, 0x1c0, RZ, 0xc0, !PT ;  /* 0x000001c00b0b7812 */ /* 0x000fc600078ec0ff */
[----:B------:R-:W-:Y:S01]  /*9b50*/  IMAD.SHL.U32 R28, R5, 0x8, RZ ;  /* 0x00000008051c7824 */ /* 0x000fe200078e00ff */
[----:B------:R-:W-:-:S04]  /*9b60*/  SHF.R.S32.HI R12, RZ, 0x1f, R5 ;  /* 0x0000001fff0c7819 */ /* 0x000fc80000011405 */
[----:B------:R-:W-:Y:S02]  /*9b70*/  LOP3.LUT R4, R11, 0x38, R28, 0xf8, !PT ;  /* 0x000000380b047812 */ /* 0x000fe400078ef81c */
[----:B------:R-:W-:Y:S02]  /*9b80*/  SHF.R.U32.HI R11, RZ, 0x3, R11 ;  /* 0x00000003ff0b7819 */ /* 0x000fe4000001160b */
[----:B------:R-:W-:Y:S01]  /*9b90*/  LEA.HI R12, R12, R5, RZ, 0x3 ;  /* 0x000000050c0c7211 */ /* 0x000fe200078f18ff */
[----:B------:R-:W-:Y:S01]  /*9ba0*/  ULDC UR4, c[0x0][0x808] ;  /* 0x0002020000047ab9 */ /* 0x000fe20000000800 */
[----:B------:R-:W-:Y:S02]  /*9bb0*/  LOP3.LUT R11, R4, R11, RZ, 0x3c, !PT ;  /* 0x0000000b040b7212 */ /* 0x000fe400078e3cff */
[----:B------:R-:W-:Y:S02]  /*9bc0*/  SHF.R.S32.HI R12, RZ, 0x3, R12 ;  /* 0x00000003ff0c7819 */ /* 0x000fe4000001140c */
[----:B-1----:R-:W-:-:S03]  /*9bd0*/  CS2R R2, SRZ ;  /* 0x0000000000027805 */ /* 0x002fc6000001ff00 */
[----:B------:R-:W-:Y:S01]  /*9be0*/  IMAD R11, R12, 0x1400, R11 ;  /* 0x000014000c0b7824 */ /* 0x000fe200078e020b */
[----:B--2---:R-:W-:Y:S02]  /*9bf0*/  @P1 R2UR UR4, R7 ;  /* 0x00000000070412ca */ /* 0x004fe400000e0000 */
[----:B---3--:R-:W-:Y:S01]  /*9c00*/  @P0 SHF.R.S32.HI R5, RZ, 0x1f, R6 ;  /* 0x0000001fff050819 */ /* 0x008fe20000011406 */
[----:B0-----:R-:W-:-:S12]  /*9c10*/  @P1 BRA `(.L_x_876) ;  /* 0x00000000001c1947 */ /* 0x001fd80003800000 */
[----:B------:R-:W-:Y:S05]  /*9c20*/  @!P0 BRA `(.L_x_876) ;  /* 0x0000000000188947 */ /* 0x000fea0003800000 */
[----:B------:R-:W-:Y:S02]  /*9c30*/  ULDC.64 UR6, c[0x0][0x208] ;  /* 0x0000820000067ab9 */ /* 0x000fe40000000a00 */
[----:B------:R-:W2:Y:S04]  /*9c40*/  LDG.E R7, desc[UR6][R8.64] ;  /* 0x0000000608077981 */ /* 0x000ea8000c1e1900 */
[----:B------:R-:W3:Y:S01]  /*9c50*/  LDG.E R4, desc[UR6][R8.64+0x4] ;  /* 0x0000040608047981 */ /* 0x000ee2000c1e1900 */
[----:B--2---:R-:W-:Y:S02]  /*9c60*/  R2UR UR6, R7 ;  /* 0x00000000070672ca */ /* 0x004fe400000e0000 */
[----:B---3--:R-:W-:-:S13]  /*9c70*/  R2UR UR4, R4 ;  /* 0x00000000040472ca */ /* 0x008fda00000e0000 */
[----:B------:R-:W-:-:S12]  /*9c80*/  UIADD3 UR4, -UR6, UR4, URZ ;  /* 0x0000000406047290 */ /* 0x000fd8000fffe13f */
.L_x_876:
[----:B------:R-:W2:Y:S01]  /*9c90*/  LDL.LU R4, [R1+0xc] ;  /* 0x00000c0001047983 */ /* 0x000ea20000300800 */
[----:B------:R-:W-:Y:S01]  /*9ca0*/  LEA R30, R11, UR5, 0x1 ;  /* 0x000000050b1e7c11 */ /* 0x000fe2000f8e08ff */
[----:B------:R-:W-:Y:S01]  /*9cb0*/  @P0 IMAD.MOV.U32 R2, RZ, RZ, R6 ;  /* 0x000000ffff020224 */ /* 0x000fe200078e0006 */
[----:B------:R-:W-:Y:S01]  /*9cc0*/  ULDC.64 UR6, c[0x0][0x850] ;  /* 0x0002140000067ab9 */ /* 0x000fe20000000a00 */
[----:B------:R-:W3:Y:S01]  /*9cd0*/  LDL R225, [R1+0x10] ;  /* 0x0000100001e17983 */ /* 0x000ee20000100800 */
[----:B------:R-:W-:Y:S02]  /*9ce0*/  @P0 IMAD.MOV.U32 R3, RZ, RZ, R5 ;  /* 0x000000ffff030224 */ /* 0x000fe400078e0005 */
[C---:B------:R-:W-:Y:S01]  /*9cf0*/  VIADD R31, R0.reuse, 0x8 ;  /* 0x00000008001f7836 */ /* 0x040fe20000000000 */
[----:B------:R-:W4:Y:S01]  /*9d00*/  LDL R224, [R1+0x8] ;  /* 0x0000080001e07983 */ /* 0x000f220000100800 */
[C---:B------:R-:W-:Y:S01]  /*9d10*/  IADD3 R2, P1, R0.reuse, R2, RZ ;  /* 0x0000000200027210 */ /* 0x040fe20007f3e0ff */
[----:B------:R-:W-:Y:S01]  /*9d20*/  ULDC UR5, c[0x0][0x83c] ;  /* 0x00020f0000057ab9 */ /* 0x000fe20000000800 */
[----:B------:R-:W-:Y:S01]  /*9d30*/  SHF.R.S32.HI R29, RZ, 0x1f, R28 ;  /* 0x0000001fff1d7819 */ /* 0x000fe2000001141c */
[----:B------:R0:W1:Y:S01]  /*9d40*/  LDS.128 R36, [R30+0xa400] ;  /* 0x00a400001e247984 */ /* 0x0000620000000c00 */
[----:B------:R-:W-:Y:S01]  /*9d50*/  SHF.R.S32.HI R48, RZ, 0x1f, R236 ;  /* 0x0000001fff307819 */ /* 0x000fe200000114ec */
[C---:B------:R-:W-:Y:S01]  /*9d60*/  VIADD R40, R0.reuse, 0x20 ;  /* 0x0000002000287836 */ /* 0x040fe20000000000 */
[----:B------:R-:W-:Y:S01]  /*9d70*/  LEA.HI.X.SX32 R3, R0, R3, 0x1, P1 ;  /* 0x0000000300037211 */ /* 0x000fe200008f0eff */
[----:B------:R0:W0:Y:S01]  /*9d80*/  LDS.128 R8, [R30+0x1400] ;  /* 0x001400001e087984 */ /* 0x0000220000000c00 */
[----:B------:R-:W-:Y:S01]  /*9d90*/  SEL R48, R48, RZ, !P0 ;  /* 0x000000ff30307207 */ /* 0x000fe20004000000 */
[----:B------:R-:W-:Y:S01]  /*9da0*/  BSSY B1, `(.L_x_877) ;  /* 0x000002f000017945 */ /* 0x000fe20003800000 */
[----:B------:R-:W-:Y:S01]  /*9db0*/  SEL R49, R236, RZ, !P0 ;  /* 0x000000ffec317207 */ /* 0x000fe20004000000 */
[----:B------:R0:W0:Y:S04]  /*9dc0*/  LDS.128 R12, [R30+0x1800] ;  /* 0x001800001e0c7984 */ /* 0x0000280000000c00 */
[----:B------:R0:W0:Y:S04]  /*9dd0*/  LDS.128 R16, [R30+0x1c00] ;  /* 0x001c00001e107984 */ /* 0x0000280000000c00 */
[----:B------:R0:W0:Y:S04]  /*9de0*/  LDS.128 R20, [R30+0x2000] ;  /* 0x002000001e147984 */ /* 0x0000280000000c00 */
[----:B------:R0:W0:Y:S01]  /*9df0*/  LDS.128 R24, [R30+0x2400] ;  /* 0x002400001e187984 */ /* 0x0000220000000c00 */
[----:B--2---:R-:W-:-:S03]  /*9e00*/  R2UR UR8, R4 ;  /* 0x00000000040872ca */ /* 0x004fc600000e0000 */
[----:B------:R2:W0:Y:S01]  /*9e10*/  LDS.128 R4, [R30+0x1000] ;  /* 0x001000001e047984 */ /* 0x0004220000000c00 */
[----:B---3--:R-:W-:Y:S02]  /*9e20*/  IMAD R34, R225, UR6, RZ ;  /* 0x00000006e1227c24 */ /* 0x008fe4000f8e02ff */
[----:B----4-:R-:W-:-:S04]  /*9e30*/  IMAD.WIDE.U32 R32, R224, UR6, R28 ;  /* 0x00000006e0207c25 */ /* 0x010fc8000f8e001c */
[----:B------:R-:W-:-:S03]  /*9e40*/  IMAD R35, R224, UR7, R34 ;  /* 0x00000007e0237c24 */ /* 0x000fc6000f8e0222 */
[----:B------:R-:W-:Y:S01]  /*9e50*/  UIMAD UR4, UR8, -0x50, UR4 ;  /* 0xffffffb0080478a4 */ /* 0x000fe2000f8e0204 */
[----:B------:R-:W-:Y:S01]  /*9e60*/  VIADD R34, R0, 0x18 ;  /* 0x0000001800227836 */ /* 0x000fe20000000000 */
[----:B------:R-:W-:Y:S01]  /*9e70*/  ULDC.64 UR6, c[0x0][0x858] ;  /* 0x0002160000067ab9 */ /* 0x000fe20000000a00 */
[----:B------:R-:W-:Y:S01]  /*9e80*/  IMAD.IADD R33, R33, 0x1, R35 ;  /* 0x0000000121217824 */ /* 0x000fe200078e0223 */
[----:B------:R-:W-:Y:S01]  /*9e90*/  UISETP.LT.AND UP0, UPT, UR4, 0x50, UPT ;  /* 0x000000500400788c */ /* 0x000fe2000bf01270 */
[----:B------:R-:W-:Y:S02]  /*9ea0*/  IMAD.U32 R35, RZ, RZ, UR8 ;  /* 0x00000008ff237e24 */ /* 0x000fe4000f8e00ff */
[----:B------:R-:W-:Y:S01]  /*9eb0*/  IMAD.WIDE.U32 R32, R49, UR6, R32 ;  /* 0x0000000631207c25 */ /* 0x000fe2000f8e0020 */
[----:B------:R-:W-:-:S03]  /*9ec0*/  USEL UR4, UR4, 0x50, UP0 ;  /* 0x0000005004047887 */ /* 0x000fc60008000000 */
[----:B------:R-:W-:-:S03]  /*9ed0*/  IMAD.WIDE R2, R35, 0x50, R2 ;  /* 0x0000005023027825 */ /* 0x000fc600078e0202 */
[C---:B------:R-:W-:Y:S02]  /*9ee0*/  ISETP.GE.AND P4, PT, R0.reuse, UR4, PT ;  /* 0x0000000400007c0c */ /* 0x040fe4000bf86270 */
[----:B------:R-:W-:Y:S01]  /*9ef0*/  ISETP.GE.AND P6, PT, R31, UR4, PT ;  /* 0x000000041f007c0c */ /* 0x000fe2000bfc6270 */
[----:B------:R-:W-:Y:S01]  /*9f00*/  VIADD R31, R0, 0x10 ;  /* 0x00000010001f7836 */ /* 0x000fe20000000000 */
[----:B------:R-:W-:Y:S02]  /*9f10*/  ISETP.GE.OR P1, PT, R28, UR5, P4 ;  /* 0x000000051c007c0c */ /* 0x000fe4000a726670 */
[----:B------:R-:W-:Y:S02]  /*9f20*/  ISETP.GE.AND P2, PT, R34, UR4, PT ;  /* 0x0000000422007c0c */ /* 0x000fe4000bf46270 */
[----:B------:R-:W-:Y:S01]  /*9f30*/  ISETP.GE.AND P3, PT, R31, UR4, PT ;  /* 0x000000041f007c0c */ /* 0x000fe2000bf66270 */
[----:B------:R-:W-:Y:S01]  /*9f40*/  IMAD R31, R48, UR6, RZ ;  /* 0x00000006301f7c24 */ /* 0x000fe2000f8e02ff */
[----:B------:R-:W-:-:S02]  /*9f50*/  P2R R50, PR, RZ, 0x40 ;  /* 0x00000040ff327803 */ /* 0x000fc40000000000 */
[----:B------:R-:W-:Y:S01]  /*9f60*/  ISETP.GE.AND P5, PT, R40, UR4, PT ;  /* 0x0000000428007c0c */ /* 0x000fe2000bfa6270 */
[----:B------:R-:W-:Y:S01]  /*9f70*/  IMAD R31, R49, UR7, R31 ;  /* 0x00000007311f7c24 */ /* 0x000fe2000f8e021f */
[----:B------:R-:W-:Y:S02]  /*9f80*/  P2R R51, PR, RZ, 0x8 ;  /* 0x00000008ff337803 */ /* 0x000fe40000000000 */
[----:B------:R-:W-:Y:S01]  /*9f90*/  P2R R52, PR, RZ, 0x4 ;  /* 0x00000004ff347803 */ /* 0x000fe20000000000 */
[----:B------:R-:W-:Y:S01]  /*9fa0*/  IMAD.IADD R35, R33, 0x1, R31 ;  /* 0x0000000121237824 */ /* 0x000fe200078e021f */
[----:B------:R-:W-:Y:S01]  /*9fb0*/  ISETP.GE.OR P0, PT, R28, UR5, P6 ;  /* 0x000000051c007c0c */ /* 0x000fe2000b706670 */
[----:B012---:R-:W-:-:S12]  /*9fc0*/  @P1 BRA `(.L_x_878) ;  /* 0x0000000000301947 */ /* 0x007fd80003800000 */
[----:B------:R-:W0:Y:S01]  /*9fd0*/  LDS.128 R40, [R30+0xa000] ;  /* 0x00a000001e287984 */ /* 0x000e220000000c00 */
        /* <DEDUP_REMOVED lines=10> */
[----:B0-----:R0:W-:Y:S02]  /*a080*/  STG.E.128 desc[UR8][R46.64], R40 ;  /* 0x000000282e007986 */ /* 0x0011e4000c101d08 */
.L_x_878:
[----:B------:R-:W-:Y:S05]  /*a090*/  BSYNC B1 ;  /* 0x0000000000017941 */ /* 0x000fea0003800000 */
.L_x_877:
[----:B------:R-:W-:Y:S04]  /*a0a0*/  BSSY B1, `(.L_x_879) ;  /* 0x0000010000017945 */ /* 0x000fe80003800000 */
[----:B------:R-:W-:Y:S05]  /*a0b0*/  @P0 BRA `(.L_x_880) ;  /* 0x0000000000380947 */ /* 0x000fea0003800000 */
[----:B------:R-:W-:Y:S01]  /*a0c0*/  IADD3 R31, P0, R2, 0x8, RZ ;  /* 0x00000008021f7810 */ /* 0x000fe20007f1e0ff */
[----:B------:R-:W-:Y:S01]  /*a0d0*/  ULDC.64 UR6, c[0x0][0x848] ;  /* 0x0002120000067ab9 */ /* 0x000fe20000000a00 */
[----:B0-----:R-:W-:Y:S01]  /*a0e0*/  IMAD.MOV.U32 R41, RZ, RZ, R35 ;  /* 0x000000ffff297224 */ /* 0x001fe200078e0023 */
        /* <DEDUP_REMOVED lines=11> */
.L_x_880:
[----:B------:R-:W-:Y:S05]  /*a1a0*/  BSYNC B1 ;  /* 0x0000000000017941 */ /* 0x000fea0003800000 */
.L_x_879:
[----:B-1----:R1:W2:Y:S01]  /*a1b0*/  LDS.128 R36, [R30+0xa800] ;  /* 0x00a800001e247984 */ /* 0x0022a20000000c00 */
[C---:B------:R-:W-:Y:S01]  /*a1c0*/  ISETP.GE.OR P1, PT, R28.reuse, UR5, P3 ;  /* 0x000000051c007c0c */ /* 0x040fe20009f26670 */
[----:B------:R-:W-:Y:S01]  /*a1d0*/  BSSY B1, `(.L_x_881) ;  /* 0x0000011000017945 */ /* 0x000fe20003800000 */
[----:B------:R-:W-:-:S11]  /*a1e0*/  ISETP.GE.OR P0, PT, R28, UR5, P2 ;  /* 0x000000051c007c0c */ /* 0x000fd60009706670 */
[----:B-1----:R-:W-:Y:S05]  /*a1f0*/  @P1 BRA `(.L_x_882) ;  /* 0x0000000000381947 */ /* 0x002fea0003800000 */
        /* <DEDUP_REMOVED lines=14> */
.L_x_882:
[----:B------:R-:W-:Y:S05]  /*a2e0*/  BSYNC B1 ;  /* 0x0000000000017941 */ /* 0x000fea0003800000 */
.L_x_881:
[----:B-12---:R1:W2:Y:S01]  /*a2f0*/  LDS.128 R36, [R30+0xac00] ;  /* 0x00ac00001e247984 */ /* 0x0062a20000000c00 */
[----:B------:R-:W-:Y:S01]  /*a300*/  BSSY B1, `(.L_x_883) ;  /* 0x0000011000017945 */ /* 0x000fe20003800000 */
[----:B------:R-:W-:-:S03]  /*a310*/  VIADD R44, R0, 0x28 ;  /* 0x00000028002c7836 */ /* 0x000fc60000000000 */
        /* <DEDUP_REMOVED lines=15> */
.L_x_884:
[----:B------:R-:W-:Y:S05]  /*a410*/  BSYNC B1 ;  /* 0x0000000000017941 */ /* 0x000fea0003800000 */
.L_x_883:
[----:B--23--:R2:W3:Y:S01]  /*a420*/  LDS.128 R36, [R30+0xb000] ;  /* 0x00b000001e247984 */ /* 0x00c4e20000000c00 */
[----:B------:R-:W-:Y:S01]  /*a430*/  ISETP.GE.OR P0, PT, R28, UR5, P5 ;  /* 0x000000051c007c0c */ /* 0x000fe2000af06670 */
[----:B------:R-:W-:Y:S01]  /*a440*/  BSSY B1, `(.L_x_885) ;  /* 0x0000011000017945 */ /* 0x000fe20003800000 */
[----:B------:R-:W-:-:S11]  /*a450*/  ISETP.GE.AND P3, PT, R44, UR4, PT ;  /* 0x000000042c007c0c */ /* 0x000fd6000bf66270 */
        /* <DEDUP_REMOVED lines=14> */
[----:B---3--:R4:W-:Y:S02]  /*a540*/  STG.E.128 desc[UR8][R42.64], R36 ;  /* 0x000000242a007986 */ /* 0x0089e4000c101d08 */
.L_x_886:
[----:B------:R-:W-:Y:S05]  /*a550*/  BSYNC B1 ;  /* 0x0000000000017941 */ /* 0x000fea0003800000 */
.L_x_885:
[----:B---34-:R3:W4:Y:S01]  /*a560*/  LDS.128 R36, [R30+0xb400] ;  /* 0x00b400001e247984 */ /* 0x0187220000000c00 */
[----:B------:R-:W-:Y:S01]  /*a570*/  ISETP.GE.OR P0, PT, R28, UR5, P3 ;  /* 0x000000051c007c0c */ /* 0x000fe20009f06670 */
[----:B------:R-:W-:Y:S01]  /*a580*/  BSSY B1, `(.L_x_887) ;  /* 0x0000011000017945 */ /* 0x000fe20003800000 */
[----:B------:R-:W-:-:S11]  /*a590*/  VIADD R44, R0, 0x30 ;  /* 0x00000030002c7836 */ /* 0x000fd60000000000 */
        /* <DEDUP_REMOVED lines=14> */
[----:B----4-:R0:W-:Y:S02]  /*a680*/  STG.E.128 desc[UR8][R42.64], R36 ;  /* 0x000000242a007986 */ /* 0x0101e4000c101d08 */
.L_x_888:
[----:B------:R-:W-:Y:S05]  /*a690*/  BSYNC B1 ;  /* 0x0000000000017941 */ /* 0x000fea0003800000 */
.L_x_887:
[----:B0---4-:R0:W4:Y:S01]  /*a6a0*/  LDS.128 R36, [R30+0xb800] ;  /* 0x00b800001e247984 */ /* 0x0111220000000c00 */
[----:B------:R-:W-:Y:S01]  /*a6b0*/  ISETP.GE.AND P2, PT, R44, UR4, PT ;  /* 0x000000042c007c0c */ /* 0x000fe2000bf46270 */
[----:B------:R-:W-:Y:S01]  /*a6c0*/  BSSY B1, `(.L_x_889) ;  /* 0x0000012000017945 */ /* 0x000fe20003800000 */
[----:B------:R-:W-:Y:S02]  /*a6d0*/  VIADD R44, R0, 0x38 ;  /* 0x00000038002c7836 */ /* 0x000fe40000000000 */
[----:B------:R-:W-:-:S13]  /*a6e0*/  ISETP.GE.OR P0, PT, R28, UR5, P2 ;  /* 0x000000051c007c0c */ /* 0x000fda0009706670 */
[----:B0-----:R-:W-:Y:S05]  /*a6f0*/  @P0 BRA `(.L_x_890) ;  /* 0x0000000000380947 */ /* 0x001fea0003800000 */
        /* <DEDUP_REMOVED lines=14> */
.L_x_890:
[----:B------:R-:W-:Y:S05]  /*a7e0*/  BSYNC B1 ;  /* 0x0000000000017941 */ /* 0x000fea0003800000 */
.L_x_889:
        /* <DEDUP_REMOVED lines=20> */
.L_x_892:
[----:B------:R-:W-:Y:S05]  /*a930*/  BSYNC B1 ;  /* 0x0000000000017941 */ /* 0x000fea0003800000 */
.L_x_891:
        /* <DEDUP_REMOVED lines=20> */
.L_x_894:
[----:B------:R-:W-:Y:S05]  /*aa80*/  BSYNC B1 ;  /* 0x0000000000017941 */ /* 0x000fea0003800000 */
.L_x_893:
[----:B0---4-:R0:W4:Y:S01]  /*aa90*/  LDS.128 R36, [R30+0xc400] ;  /* 0x00c400001e247984 */ /* 0x0111220000000c00 */
[----:B------:R-:W-:Y:S01]  /*aaa0*/  ISETP.GE.AND P6, PT, R0, UR4, PT ;  /* 0x0000000400007c0c */ /* 0x000fe2000bfc6270 */
[----:B------:R-:W-:Y:S03]  /*aab0*/  BSSY B1, `(.L_x_895) ;  /* 0x0000011000017945 */ /* 0x000fe60003800000 */
[----:B------:R-:W-:Y:S02]  /*aac0*/  P2R R40, PR, RZ, 0x40 ;  /* 0x00000040ff287803 */ /* 0x000fe40000000000 */
[----:B------:R-:W-:-:S13]  /*aad0*/  ISETP.GE.OR P6, PT, R28, UR5, P6 ;  /* 0x000000051c007c0c */ /* 0x000fda000b7c6670 */
[----:B0-----:R-:W-:Y:S05]  /*aae0*/  @P6 BRA `(.L_x_896) ;  /* 0x0000000000346947 */ /* 0x001fea0003800000 */
[----:B------:R-:W-:Y:S01]  /*aaf0*/  IADD3 R31, P6, R2, 0x48, RZ ;  /* 0x00000048021f7810 */ /* 0x000fe20007fde0ff */
[----:B------:R-:W-:Y:S01]  /*ab00*/  ULDC.64 UR4, c[0x0][0x848] ;  /* 0x0002120000047ab9 */ /* 0x000fe20000000a00 */
[----:B------:R-:W-:Y:S01]  /*ab10*/  IMAD.MOV.U32 R33, RZ, RZ, R35 ;  /* 0x000000ffff217224 */ /* 0x000fe200078e0023 */
[----:B------:R-:W-:Y:S02]  /*ab20*/  ULDC.64 UR6, c[0x0][0x208] ;  /* 0x0000820000067ab9 */ /* 0x000fe40000000a00 */
        /* <DEDUP_REMOVED lines=8> */
[----:B----4-:R0:W-:Y:S02]  /*abb0*/  STG.E.128 desc[UR6][R34.64], R36 ;  /* 0x0000002422007986 */ /* 0x0101e4000c101d06 */
.L_x_896:
[----:B------:R-:W-:Y:S05]  /*abc0*/  BSYNC B1 ;  /* 0x0000000000017941 */ /* 0x000fea0003800000 */
.L_x_895:
[----:B------:R-:W-:Y:S01]  /*abd0*/  ULDC.64 UR4, c[0x0][0x820] ;  /* 0x0002080000047ab9 */ /* 0x000fe20000000a00 */
[----:B0-----:R-:W-:Y:S01]  /*abe0*/  P2R R34, PR, RZ, 0x2 ;  /* 0x00000002ff227803 */ /* 0x001fe20000000000 */
[----:B------:R-:W-:Y:S01]  /*abf0*/  IMAD R0, R225, UR4, RZ ;  /* 0x00000004e1007c24 */ /* 0x000fe2000f8e02ff */
[----:B------:R-:W-:Y:S01]  /*ac00*/  P2R R35, PR, RZ, 0x1 ;  /* 0x00000001ff237803 */ /* 0x000fe20000000000 */
[----:B------:R-:W-:Y:S01]  /*ac10*/  IMAD.WIDE.U32 R32, R224, UR4, R28 ;  /* 0x00000004e0207c25 */ /* 0x000fe2000f8e001c */
[----:B------:R-:W-:Y:S01]  /*ac20*/  ISETP.NE.AND P1, PT, R51, RZ, PT ;  /* 0x000000ff3300720c */ /* 0x000fe20003f25270 */
[----:B------:R-:W-:Y:S01]  /*ac30*/  ULDC UR6, c[0x0][0x80c] ;  /* 0x0002030000067ab9 */ /* 0x000fe20000000800 */
[----:B------:R-:W-:Y:S01]  /*ac40*/  ISETP.NE.AND P0, PT, R52, RZ, PT ;  /* 0x000000ff3400720c */ /* 0x000fe20003f05270 */
[----:B------:R-:W-:Y:S01]  /*ac50*/  IMAD R29, R224, UR5, R0 ;  /* 0x00000005e01d7c24 */ /* 0x000fe2000f8e0200 */
[C---:B------:R-:W-:Y:S01]  /*ac60*/  ISETP.GE.OR P1, PT, R28.reuse, UR6, P1 ;  /* 0x000000061c007c0c */ /* 0x040fe20008f26670 */
[----:B------:R-:W-:Y:S01]  /*ac70*/  ULDC.64 UR4, c[0x0][0x828] ;  /* 0x00020a0000047ab9 */ /* 0x000fe20000000a00 */
[----:B------:R-:W-:Y:S01]  /*ac80*/  ISETP.GE.OR P0, PT, R28, UR6, P0 ;  /* 0x000000061c007c0c */ /* 0x000fe20008706670 */
[----:B------:R-:W-:Y:S01]  /*ac90*/  IMAD.IADD R33, R33, 0x1, R29 ;  /* 0x0000000121217824 */ /* 0x000fe200078e021d */
[----:B------:R-:W-:Y:S01]  /*aca0*/  ISETP.NE.AND P6, PT, R40, RZ, PT ;  /* 0x000000ff2800720c */ /* 0x000fe20003fc5270 */
[----:B------:R-:W-:Y:S01]  /*acb0*/  IMAD R0, R48, UR4, RZ ;  /* 0x0000000430007c24 */ /* 0x000fe2000f8e02ff */
[----:B------:R-:W-:Y:S01]  /*acc0*/  P2R R43, PR, RZ, 0x2 ;  /* 0x00000002ff2b7803 */ /* 0x000fe20000000000 */
[C---:B------:R-:W-:Y:S01]  /*acd0*/  IMAD.WIDE.U32 R40, R49.reuse, UR4, R32 ;  /* 0x0000000431287c25 */ /* 0x040fe2000f8e0020 */
[----:B------:R-:W-:Y:S01]  /*ace0*/  P2R R44, PR, RZ, 0x1 ;  /* 0x00000001ff2c7803 */ /* 0x000fe20000000000 */
[----:B------:R-:W-:Y:S01]  /*acf0*/  BSSY B1, `(.L_x_897) ;  /* 0x000001e000017945 */ /* 0x000fe20003800000 */
[----:B------:R-:W-:Y:S01]  /*ad00*/  ISETP.NE.AND P1, PT, R34, RZ, PT ;  /* 0x000000ff2200720c */ /* 0x000fe20003f25270 */
[----:B----4-:R-:W-:Y:S01]  /*ad10*/  IMAD R37, R49, UR5, R0 ;  /* 0x0000000531257c24 */ /* 0x010fe2000f8e0200 */
[----:B------:R-:W-:-:S02]  /*ad20*/  ISETP.NE.AND P0, PT, R35, RZ, PT ;  /* 0x000000ff2300720c */ /* 0x000fc40003f05270 */
[----:B------:R0:W4:Y:S01]  /*ad30*/  LDS.128 R32, [R30] ;  /* 0x000000001e207984 */ /* 0x0001220000000c00 */
[----:B------:R-:W-:Y:S01]  /*ad40*/  ISETP.GE.OR P4, PT, R28, UR6, P4 ;  /* 0x000000061c007c0c */ /* 0x000fe2000a786670 */
[----:B------:R-:W-:Y:S01]  /*ad50*/  IMAD.IADD R37, R41, 0x1, R37 ;  /* 0x0000000129257824 */ /* 0x000fe200078e0225 */
[----:B------:R-:W-:Y:S02]  /*ad60*/  P2R R31, PR, RZ, 0x4 ;  /* 0x00000004ff1f7803 */ /* 0x000fe40000000000 */
[----:B------:R-:W-:Y:S02]  /*ad70*/  ISETP.NE.AND P2, PT, R50, RZ, PT ;  /* 0x000000ff3200720c */ /* 0x000fe40003f45270 */
[C---:B------:R-:W-:Y:S02]  /*ad80*/  ISETP.GE.OR P5, PT, R28.reuse, UR6, P5 ;  /* 0x000000061c007c0c */ /* 0x040fe4000afa6670 */
[C---:B------:R-:W-:Y:S02]  /*ad90*/  ISETP.GE.OR P2, PT, R28.reuse, UR6, P2 ;  /* 0x000000061c007c0c */ /* 0x040fe40009746670 */
[----:B------:R-:W-:-:S02]  /*ada0*/  ISETP.GE.OR P3, PT, R28, UR6, P3 ;  /* 0x000000061c007c0c */ /* 0x000fc40009f66670 */
[----:B------:R-:W-:Y:S02]  /*adb0*/  P2R R42, PR, RZ, 0x4 ;  /* 0x00000004ff2a7803 */ /* 0x000fe40000000000 */
[----:B------:R-:W-:Y:S02]  /*adc0*/  ISETP.NE.AND P2, PT, R31, RZ, PT ;  /* 0x000000ff1f00720c */ /* 0x000fe40003f45270 */
[C---:B------:R-:W-:Y:S02]  /*add0*/  ISETP.GE.OR P1, PT, R28.reuse, UR6, P1 ;  /* 0x000000061c007c0c */ /* 0x040fe40008f26670 */
[C---:B------:R-:W-:Y:S02]  /*ade0*/  ISETP.GE.OR P2, PT, R28.reuse, UR6, P2 ;  /* 0x000000061c007c0c */ /* 0x040fe40009746670 */
[C---:B------:R-:W-:Y:S02]  /*adf0*/  ISETP.GE.OR P0, PT, R28.reuse, UR6, P0 ;  /* 0x000000061c007c0c */ /* 0x040fe40008706670 */
[----:B------:R-:W-:Y:S01]  /*ae00*/  ISETP.GE.OR P6, PT, R28, UR6, P6 ;  /* 0x000000061c007c0c */ /* 0x000fe2000b7c6670 */
[----:B0-----:R-:W-:-:S12]  /*ae10*/  @P4 BRA `(.L_x_898) ;  /* 0x00000000002c4947 */ /* 0x001fd80003800000 */
        /* <DEDUP_REMOVED lines=10> */
[----:B----4-:R0:W-:Y:S02]  /*aec0*/  STG.E.128 desc[UR8][R38.64], R32 ;  /* 0x0000002026007986 */ /* 0x0101e4000c101d08 */
.L_x_898:
[----:B------:R-:W-:Y:S05]  /*aed0*/  BSYNC B1 ;  /* 0x0000000000017941 */ /* 0x000fea0003800000 */
.L_x_897:
[----:B0---4-:R0:W4:Y:S01]  /*aee0*/  LDS.128 R32, [R30+0x400] ;  /* 0x000400001e207984 */ /* 0x0111220000000c00 */
[----:B------:R-:W-:Y:S01]  /*aef0*/  ISETP.NE.AND P4, PT, R42, RZ, PT ;  /* 0x000000ff2a00720c */ /* 0x000fe20003f85270 */
[----:B------:R-:W-:-:S12]  /*af00*/  BSSY B1, `(.L_x_899) ;  /* 0x0000010000017945 */ /* 0x000fd80003800000 */
[----:B0-----:R-:W-:Y:S05]  /*af10*/  @P4 BRA `(.L_x_900) ;  /* 0x0000000000384947 */ /* 0x001fea0003800000 */
        /* <DEDUP_REMOVED lines=14> */
.L_x_900:
[----:B------:R-:W-:Y:S05]  /*b000*/  BSYNC B1 ;  /* 0x0000000000017941 */ /* 0x000fea0003800000 */
.L_x_899:
        /* <DEDUP_REMOVED lines=18> */
.L_x_902:
[----:B------:R-:W-:Y:S05]  /*b130*/  BSYNC B1 ;  /* 0x0000000000017941 */ /* 0x000fea0003800000 */
.L_x_901:
[----:B-123--:R-:W1:Y:S01]  /*b140*/  LDS.128 R28, [R30+0xc00] ;  /* 0x000c00001e1c7984 */ /* 0x00ee620000000c00 */
[----:B------:R-:W-:Y:S01]  /*b150*/  ISETP.NE.AND P4, PT, R44, RZ, PT ;  /* 0x000000ff2c00720c */ /* 0x000fe20003f85270 */
[----:B------:R-:W-:-:S12]  /*b160*/  BSSY B1, `(.L_x_903) ;  /* 0x0000010000017945 */ /* 0x000fd80003800000 */
        /* <DEDUP_REMOVED lines=14> */
[----:B-1----:R2:W-:Y:S02]  /*b250*/  STG.E.128 desc[UR8][R34.64], R28 ;  /* 0x0000001c22007986 */ /* 0x0025e4000c101d08 */
.L_x_904:
[----:B------:R-:W-:Y:S05]  /*b260*/  BSYNC B1 ;  /* 0x0000000000017941 */ /* 0x000fea0003800000 */
.L_x_903:
[----:B------:R-:W-:Y:S04]  /*b270*/  BSSY B1, `(.L_x_905) ;  /* 0x0000010000017945 */ /* 0x000fe80003800000 */
        /* <DEDUP_REMOVED lines=15> */
.L_x_906:
[----:B------:R-:W-:Y:S05]  /*b370*/  BSYNC B1 ;  /* 0x0000000000017941 */ /* 0x000fea0003800000 */
.L_x_905:
[----:B------:R-:W-:Y:S04]  /*b380*/  BSSY B1, `(.L_x_907) ;  /* 0x0000010000017945 */ /* 0x000fe80003800000 */
[----:B------:R-:W-:Y:S05]  /*b390*/  @P3 BRA `(.L_x_908) ;  /* 0x0000000000383947 */ /* 0x000fea0003800000 */
[----:B---3--:R-:W-:Y:S01]  /*b3a0*/  IADD3 R7, P3, R2, 0x28, RZ ;  /* 0x0000002802077810 */ /* 0x008fe20007f7e0ff */
        /* <DEDUP_REMOVED lines=13> */
.L_x_908:
[----:B------:R-:W-:Y:S05]  /*b480*/  BSYNC B1 ;  /* 0x0000000000017941 */ /* 0x000fea0003800000 */
.L_x_907:
        /* <DEDUP_REMOVED lines=16> */
.L_x_910:
[----:B------:R-:W-:Y:S05]  /*b590*/  BSYNC B1 ;  /* 0x0000000000017941 */ /* 0x000fea0003800000 */
.L_x_909:
        /* <DEDUP_REMOVED lines=16> */
.L_x_912:
[----:B------:R-:W-:Y:S05]  /*b6a0*/  BSYNC B1 ;  /* 0x0000000000017941 */ /* 0x000fea0003800000 */
.L_x_911:
        /* <DEDUP_REMOVED lines=16> */
.L_x_914:
[----:B------:R-:W-:Y:S05]  /*b7b0*/  BSYNC B1 ;  /* 0x0000000000017941 */ /* 0x000fea0003800000 */
.L_x_913:
[----:B------:R-:W-:Y:S05]  /*b7c0*/  @P6 BRA `(.L_x_857) ;  /* 0x0000004000b86947 */ /* 0x000fea0003800000 */
[----:B---3--:R-:W-:Y:S01]  /*b7d0*/  IADD3 R5, P0, R2, 0x48, RZ ;  /* 0x0000004802057810 */ /* 0x008fe20007f1e0ff */
        /* <DEDUP_REMOVED lines=14> */
.L_x_875:
[----:B------:R-:W2:Y:S01]  /*b8c0*/  LDC.64 R4, c[0x0][0x878] ;  /* 0x00021e00ff047b82 */ /* 0x000ea20000000a00 */
[----:B------:R-:W-:-:S07]  /*b8d0*/  ULDC.64 UR4, c[0x0][0x208] ;  /* 0x0000820000047ab9 */ /* 0x000fce0000000a00 */
[----:B------:R-:W3:Y:S08]  /*b8e0*/  LDC.64 R6, c[0x0][0x870] ;  /* 0x00021c00ff067b82 */ /* 0x000ef00000000a00 */
[----:B-1----:R-:W1:Y:S01]  /*b8f0*/  LDC.64 R2, c[0x0][0x870] ;  /* 0x00021c00ff027b82 */ /* 0x002e620000000a00 */
[----:B--2---:R-:W-:-:S04]  /*b900*/  ISETP.NE.U32.AND P0, PT, R4, RZ, PT ;  /* 0x000000ff0400720c */ /* 0x004fc80003f05070 */
[----:B------:R-:W-:Y:S02]  /*b910*/  ISETP.NE.AND.EX P0, PT, R5, RZ, PT, P0 ;  /* 0x000000ff0500720c */ /* 0x000fe40003f05300 */
[----:B---3--:R-:W-:-:S04]  /*b920*/  ISETP.NE.U32.AND P1, PT, R6, RZ, PT ;  /* 0x000000ff0600720c */ /* 0x008fc80003f25070 */
[----:B------:R-:W-:Y:S01]  /*b930*/  ISETP.NE.AND.EX P1, PT, R7, RZ, PT, P1 ;  /* 0x000000ff0700720c */ /* 0x000fe20003f25310 */
[----:B-1----:R-:W-:-:S06]  /*b940*/  IMAD.WIDE R8, R236, 0x4, R2 ;  /* 0x00000004ec087825 */ /* 0x002fcc00078e0202 */
[----:B------:R-:W1:Y:S06]  /*b950*/  @P0 LDC.64 R4, c[0x0][0x878] ;  /* 0x00021e00ff040b82 */ /* 0x000e6c0000000a00 */
[----:B------:R-:W2:Y:S01]  /*b960*/  @P1 LDG.E R7, desc[UR4][R8.64] ;  /* 0x0000000408071981 */ /* 0x000ea2000c1e1900 */
[----:B-1----:R-:W-:-:S05]  /*b970*/  @P0 IMAD.WIDE R4, R236, 0x4, R4 ;  /* 0x00000004ec040825 */ /* 0x002fca00078e0204 */
[----:B------:R1:W3:Y:S01]  /*b980*/  @P0 LDG.E R0, desc[UR4][R4.64] ;  /* 0x0000000404000981 */ /* 0x0002e2000c1e1900 */
[----:B------:R-:W-:Y:S01]  /*b990*/  ULDC UR4, c[0x0][0x808] ;  /* 0x0002020000047ab9 */ /* 0x000fe20000000800 */
[----:B------:R-:W4:Y:S02]  /*b9a0*/  S2R R2, SR_TID.X ;  /* 0x0000000000027919 */ /* 0x000f240000002100 */
[----:B----4-:R-:W-:-:S05]  /*b9b0*/  VIADD R11, R2, 0xffffff80 ;  /* 0xffffff80020b7836 */ /* 0x010fca0000000000 */
[----:B------:R-:W-:-:S04]  /*b9c0*/  SHF.R.S32.HI R2, RZ, 0x1f, R11 ;  /* 0x0000001fff027819 */ /* 0x000fc8000001140b */
[----:B0-----:R-:W-:Y:S02]  /*b9d0*/  LEA.HI R10, R2, R11, RZ, 0x5 ;  /* 0x0000000b020a7211 */ /* 0x001fe400078f28ff */
[----:B------:R-:W-:Y:S02]  /*b9e0*/  CS2R R2, SRZ ;  /* 0x0000000000027805 */ /* 0x000fe4000001ff00 */
[----:B------:R-:W-:Y:S02]  /*b9f0*/  LOP3.LUT R6, R10, 0x1fffffe0, RZ, 0xc0, !PT ;  /* 0x1fffffe00a067812 */ /* 0x000fe400078ec0ff */
[----:B------:R-:W-:-:S03]  /*ba00*/  SHF.R.S32.HI R17, RZ, 0x5, R10 ;  /* 0x00000005ff117819 */ /* 0x000fc6000001140a */
[----:B------:R-:W-:-:S04]  /*ba10*/  IMAD.IADD R10, R11, 0x1, -R6 ;  /* 0x000000010b0a7824 */ /* 0x000fc800078e0a06 */
[----:B-1----:R-:W-:-:S05]  /*ba20*/  IMAD.SHL.U32 R4, R10, 0x8, RZ ;  /* 0x000000080a047824 */ /* 0x002fca00078e00ff */
[----:B------:R-:W-:Y:S01]  /*ba30*/  SHF.R.S32.HI R5, RZ, 0x1f, R4 ;  /* 0x0000001fff057819 */ /* 0x000fe20000011404 */
[--C-:B--2---:R-:W-:Y:S01]  /*ba40*/  @P1 IMAD.MOV.U32 R2, RZ, RZ, R7.reuse ;  /* 0x000000ffff021224 */ /* 0x104fe200078e0007 */
[----:B------:R-:W-:-:S04]  /*ba50*/  @P1 SHF.R.S32.HI R3, RZ, 0x1f, R7 ;  /* 0x0000001fff031819 */ /* 0x000fc80000011407 */
[----:B------:R-:W-:Y:S02]  /*ba60*/  IADD3 R6, P2, R17, R2, RZ ;  /* 0x0000000211067210 */ /* 0x000fe40007f5e0ff */
        /* <DEDUP_REMOVED lines=9> */
.L_x_915:
[----:B------:R-:W2:Y:S01]  /*bb00*/  LDL.LU R0, [R1+0xc] ;  /* 0x00000c0001007983 */ /* 0x000ea20000300800 */
[----:B------:R-:W-:Y:S01]  /*bb10*/  ULDC.64 UR6, c[0x0][0x820] ;  /* 0x0002080000067ab9 */ /* 0x000fe20000000a00 */
[----:B------:R-:W-:Y:S02]  /*bb20*/  ULDC UR5, c[0x0][0x80c] ;  /* 0x0002030000057ab9 */ /* 0x000fe40000000800 */
[----:B------:R-:W3:Y:S04]  /*bb30*/  LDL R225, [R1+0x10] ;  /* 0x0000100001e17983 */ /* 0x000ee80000100800 */
[----:B------:R-:W4:Y:S01]  /*bb40*/  LDL R224, [R1+0x8] ;  /* 0x0000080001e07983 */ /* 0x000f220000100800 */
[C---:B------:R-:W-:Y:S01]  /*bb50*/  LEA.HI.X.SX32 R7, R17.reuse, R3, 0x1, P2 ;  /* 0x0000000311077211 */ /* 0x040fe200010f0eff */
[C---:B------:R-:W-:Y:S01]  /*bb60*/  VIADD R8, R17.reuse, 0x8 ;  /* 0x0000000811087836 */ /* 0x040fe20000000000 */
[----:B------:R-:W-:Y:S01]  /*bb70*/  SEL R15, R236, RZ, !P1 ;  /* 0x000000ffec0f7207 */ /* 0x000fe20004800000 */
[----:B------:R-:W-:Y:S01]  /*bb80*/  VIADD R10, R17, 0x20 ;  /* 0x00000020110a7836 */ /* 0x000fe20000000000 */
[----:B------:R-:W-:Y:S01]  /*bb90*/  BSSY B1, `(.L_x_916) ;  /* 0x0000029000017945 */ /* 0x000fe20003800000 */
[----:B--2---:R-:W-:Y:S01]  /*bba0*/  R2UR UR8, R0 ;  /* 0x00000000000872ca */ /* 0x004fe200000e0000 */
[----:B---3--:R-:W-:-:S04]  /*bbb0*/  IMAD R0, R225, UR6, RZ ;  /* 0x00000006e1007c24 */ /* 0x008fc8000f8e02ff */
[C---:B----4-:R-:W-:Y:S02]  /*bbc0*/  IMAD R9, R224.reuse, UR7, R0 ;  /* 0x00000007e0097c24 */ /* 0x050fe4000f8e0200 */
[----:B------:R-:W-:Y:S02]  /*bbd0*/  VIADD R0, R17, 0x10 ;  /* 0x0000001011007836 */ /* 0x000fe40000000000 */
[----:B------:R-:W-:-:S04]  /*bbe0*/  IMAD.WIDE.U32 R2, R224, UR6, R4 ;  /* 0x00000006e0027c25 */ /* 0x000fc8000f8e0004 */
[----:B------:R-:W-:Y:S01]  /*bbf0*/  UIMAD UR4, UR8, -0x50, UR4 ;  /* 0xffffffb0080478a4 */ /* 0x000fe2000f8e0204 */
[----:B------:R-:W-:Y:S01]  /*bc00*/  ULDC.64 UR6, c[0x0][0x828] ;  /* 0x00020a0000067ab9 */ /* 0x000fe20000000a00 */
[----:B------:R-:W-:Y:S02]  /*bc10*/  IMAD.IADD R3, R9, 0x1, R3 ;  /* 0x0000000109037824 */ /* 0x000fe400078e0203 */
[----:B------:R-:W-:Y:S02]  /*bc20*/  IMAD.U32 R13, RZ, RZ, UR8 ;  /* 0x00000008ff0d7e24 */ /* 0x000fe4000f8e00ff */
[----:B------:R-:W-:Y:S02]  /*bc30*/  ISETP.GE.AND P0, PT, R17, UR4, PT ;  /* 0x0000000411007c0c */ /* 0x000fe4000bf06270 */
[----:B------:R-:W-:Y:S02]  /*bc40*/  ISETP.GE.AND P5, PT, R0, UR4, PT ;  /* 0x0000000400007c0c */ /* 0x000fe4000bfa6270 */
[----:B------:R-:W-:-:S02]  /*bc50*/  SHF.R.S32.HI R0, RZ, 0x1f, R236 ;  /* 0x0000001fff007819 */ /* 0x000fc400000114ec */
[----:B------:R-:W-:Y:S02]  /*bc60*/  ISETP.GE.OR P2, PT, R4, UR5, P0 ;  /* 0x0000000504007c0c */ /* 0x000fe40008746670 */
[----:B------:R-:W-:Y:S02]  /*bc70*/  SEL R12, R0, RZ, !P1 ;  /* 0x000000ff000c7207 */ /* 0x000fe40004800000 */
[----:B------:R-:W-:Y:S01]  /*bc80*/  ISETP.GE.AND P6, PT, R8, UR4, PT ;  /* 0x0000000408007c0c */ /* 0x000fe2000bfc6270 */
[----:B------:R-:W-:Y:S01]  /*bc90*/  VIADD R8, R17, 0x18 ;  /* 0x0000001811087836 */ /* 0x000fe20000000000 */
[----:B------:R-:W-:Y:S01]  /*bca0*/  ISETP.GE.AND P3, PT, R10, UR4, PT ;  /* 0x000000040a007c0c */ /* 0x000fe2000bf66270 */
[----:B------:R-:W-:Y:S01]  /*bcb0*/  IMAD R0, R12, UR6, RZ ;  /* 0x000000060c007c24 */ /* 0x000fe2000f8e02ff */
[----:B------:R-:W-:Y:S01]  /*bcc0*/  P2R R14, PR, RZ, 0x40 ;  /* 0x00000040ff0e7803 */ /* 0x000fe20000000000 */
[----:B------:R-:W-:Y:S01]  /*bcd0*/  IMAD.WIDE.U32 R10, R15, UR6, R2 ;  /* 0x000000060f0a7c25 */ /* 0x000fe2000f8e0002 */
[----:B------:R-:W-:-:S02]  /*bce0*/  ISETP.GE.AND P4, PT, R8, UR4, PT ;  /* 0x0000000408007c0c */ /* 0x000fc4000bf86270 */
[----:B------:R-:W-:Y:S01]  /*bcf0*/  P2R R16, PR, RZ, 0x20 ;  /* 0x00000020ff107803 */ /* 0x000fe20000000000 */
[----:B------:R-:W-:Y:S01]  /*bd00*/  IMAD R9, R15, UR7, R0 ;  /* 0x000000070f097c24 */ /* 0x000fe2000f8e0200 */
[----:B------:R-:W-:Y:S01]  /*bd10*/  P2R R18, PR, RZ, 0x10 ;  /* 0x00000010ff127803 */ /* 0x000fe20000000000 */
[----:B------:R-:W-:Y:S01]  /*bd20*/  IMAD.WIDE R2, R13, 0x50, R6 ;  /* 0x000000500d027825 */ /* 0x000fe200078e0206 */
        /* <DEDUP_REMOVED lines=15> */
.L_x_917:
[----:B------:R-:W-:Y:S05]  /*be20*/  BSYNC B1 ;  /* 0x0000000000017941 */ /* 0x000fea0003800000 */
.L_x_916:
        /* <DEDUP_REMOVED lines=13> */
[----:B0-----:R-:W-:Y:S01]  /*bf00*/  LEA R20, P1, R6, UR6, 0x1 ;  /* 0x0000000606147c11 */ /* 0x001fe2000f8208ff */
[----:B------:R-:W-:-:S05]  /*bf10*/  IMAD.IADD R7, R7, 0x1, R13 ;  /* 0x0000000107077824 */ /* 0x000fca00078e020d */
[----:B------:R-:W-:-:S05]  /*bf20*/  LEA.HI.X R21, R6, UR7, R7, 0x1, P1 ;  /* 0x0000000706157c11 */ /* 0x000fca00088f0c07 */
[----:B------:R1:W-:Y:S02]  /*bf30*/  STG.E.128 desc[UR8][R20.64], RZ ;  /* 0x000000ff14007986 */ /* 0x0003e4000c101d08 */
.L_x_919:
[----:B------:R-:W-:Y:S05]  /*bf40*/  BSYNC B1 ;  /* 0x0000000000017941 */ /* 0x000fea0003800000 */
.L_x_918:
        /* <DEDUP_REMOVED lines=13> */
[----:B01----:R-:W-:Y:S01]  /*c020*/  LEA R20, P2, R6, UR6, 0x1 ;  /* 0x0000000606147c11 */ /* 0x003fe2000f8408ff */
[----:B------:R-:W-:-:S05]  /*c030*/  IMAD.IADD R7, R7, 0x1, R13 ;  /* 0x0000000107077824 */ /* 0x000fca00078e020d */
[----:B------:R-:W-:-:S05]  /*c040*/  LEA.HI.X R21, R6, UR7, R7, 0x1, P2 ;  /* 0x0000000706157c11 */ /* 0x000fca00090f0c07 */
[----:B------:R2:W-:Y:S02]  /*c050*/  STG.E.128 desc[UR8][R20.64], RZ ;  /* 0x000000ff14007986 */ /* 0x0005e4000c101d08 */
.L_x_921:
[----:B------:R-:W-:Y:S05]  /*c060*/  BSYNC B1 ;  /* 0x0000000000017941 */ /* 0x000fea0003800000 */
.L_x_920:
        /* <DEDUP_REMOVED lines=14> */
[----:B012---:R-:W-:Y:S01]  /*c150*/  LEA R20, P1, R6, UR6, 0x1 ;  /* 0x0000000606147c11 */ /* 0x007fe2000f8208ff */
[----:B------:R-:W-:-:S05]  /*c160*/  IMAD.IADD R7, R7, 0x1, R13 ;  /* 0x0000000107077824 */ /* 0x000fca00078e020d */
[----:B------:R-:W-:-:S05]  /*c170*/  LEA.HI.X R21, R6, UR7, R7, 0x1, P1 ;  /* 0x0000000706157c11 */ /* 0x000fca00088f0c07 */
[----:B------:R3:W-:Y:S02]  /*c180*/  STG.E.128 desc[UR8][R20.64], RZ ;  /* 0x000000ff14007986 */ /* 0x0007e4000c101d08 */
.L_x_923:
[----:B------:R-:W-:Y:S05]  /*c190*/  BSYNC B1 ;  /* 0x0000000000017941 */ /* 0x000fea0003800000 */
.L_x_922:
[----:B------:R-:W-:Y:S01]  /*c1a0*/  BSSY B1, `(.L_x_924) ;  /* 0x0000011000017945 */ /* 0x000fe20003800000 */
[----:B------:R-:W-:-:S03]  /*c1b0*/  ISETP.GE.AND P1, PT, R22, UR4, PT ;  /* 0x0000000416007c0c */ /* 0x000fc6000bf26270 */
        /* <DEDUP_REMOVED lines=11> */
[----:B0123--:R-:W-:Y:S01]  /*c270*/  LEA R20, P2, R6, UR6, 0x1 ;  /* 0x0000000606147c11 */ /* 0x00ffe2000f8408ff */
[----:B------:R-:W-:-:S05]  /*c280*/  IMAD.IADD R7, R7, 0x1, R13 ;  /* 0x0000000107077824 */ /* 0x000fca00078e020d */
[----:B------:R-:W-:-:S05]  /*c290*/  LEA.HI.X R21, R6, UR7, R7, 0x1, P2 ;  /* 0x0000000706157c11 */ /* 0x000fca00090f0c07 */
[----:B------:R4:W-:Y:S02]  /*c2a0*/  STG.E.128 desc[UR8][R20.64], RZ ;  /* 0x000000ff14007986 */ /* 0x0009e4000c101d08 */
.L_x_925:
[----:B------:R-:W-:Y:S05]  /*c2b0*/  BSYNC B1 ;  /* 0x0000000000017941 */ /* 0x000fea0003800000 */
.L_x_924:
[----:B------:R-:W-:Y:S01]  /*c2c0*/  ISETP.GE.OR P2, PT, R4, UR5, P1 ;  /* 0x0000000504007c0c */ /* 0x000fe20008f46670 */
[----:B------:R-:W-:Y:S01]  /*c2d0*/  BSSY B1, `(.L_x_926) ;  /* 0x0000011000017945 */ /* 0x000fe20003800000 */
[----:B------:R-:W-:-:S11]  /*c2e0*/  VIADD R22, R17, 0x30 ;  /* 0x0000003011167836 */ /* 0x000fd60000000000 */
        /* <DEDUP_REMOVED lines=15> */
.L_x_927:
[----:B------:R-:W-:Y:S05]  /*c3e0*/  BSYNC B1 ;  /* 0x0000000000017941 */ /* 0x000fea0003800000 */
.L_x_926:
[----:B------:R-:W-:Y:S01]  /*c3f0*/  ISETP.GE.AND P2, PT, R22, UR4, PT ;  /* 0x0000000416007c0c */ /* 0x000fe2000bf46270 */
[----:B------:R-:W-:Y:S01]  /*c400*/  BSSY B1, `(.L_x_928) ;  /* 0x0000014000017945 */ /* 0x000fe20003800000 */
[C---:B------:R-:W-:Y:S02]  /*c410*/  VIADD R22, R17.reuse, 0x38 ;  /* 0x0000003811167836 */ /* 0x040fe40000000000 */
        /* <DEDUP_REMOVED lines=18> */
.L_x_929:
[----:B------:R-:W-:Y:S05]  /*c540*/  BSYNC B1 ;  /* 0x0000000000017941 */ /* 0x000fea0003800000 */
.L_x_928:
[----:B------:R-:W-:Y:S01]  /*c550*/  ISETP.GE.AND P3, PT, R22, UR4, PT ;  /* 0x0000000416007c0c */ /* 0x000fe2000bf66270 */
        /* <DEDUP_REMOVED lines=17> */
.L_x_931:
[----:B------:R-:W-:Y:S05]  /*c670*/  BSYNC B1 ;  /* 0x0000000000017941 */ /* 0x000fea0003800000 */
.L_x_930:
        /* <DEDUP_REMOVED lines=18> */
.L_x_933:
[----:B------:R-:W-:Y:S05]  /*c7a0*/  BSYNC B1 ;  /* 0x0000000000017941 */ /* 0x000fea0003800000 */
.L_x_932:
        /* <DEDUP_REMOVED lines=18> */
.L_x_935:
[----:B------:R-:W-:Y:S05]  /*c8d0*/  BSYNC B1 ;  /* 0x0000000000017941 */ /* 0x000fea0003800000 */
.L_x_934:
[----:B------:R-:W-:Y:S01]  /*c8e0*/  ULDC.64 UR4, c[0x0][0x850] ;  /* 0x0002140000047ab9 */ /* 0x000fe20000000a00 */
[----:B------:R-:W-:Y:S01]  /*c8f0*/  ULDC UR6, c[0x0][0x83c] ;  /* 0x00020f0000067ab9 */ /* 0x000fe20000000800 */
[----:B------:R-:W-:Y:S01]  /*c900*/  IMAD R0, R225, UR4, RZ ;  /* 0x00000004e1007c24 */ /* 0x000fe2000f8e02ff */
[----:B0-----:R-:W-:Y:S01]  /*c910*/  P2R R8, PR, RZ, 0x8 ;  /* 0x00000008ff087803 */ /* 0x001fe20000000000 */
[----:B------:R-:W-:Y:S01]  /*c920*/  IMAD.WIDE.U32 R6, R224, UR4, R4 ;  /* 0x00000004e0067c25 */ /* 0x000fe2000f8e0004 */
[----:B------:R-:W-:Y:S01]  /*c930*/  P2R R9, PR, RZ, 0x10 ;  /* 0x00000010ff097803 */ /* 0x000fe20000000000 */
[----:B------:R-:W-:Y:S01]  /*c940*/  BSSY B1, `(.L_x_936) ;  /* 0x0000029000017945 */ /* 0x000fe20003800000 */
[----:B------:R-:W-:Y:S01]  /*c950*/  ISETP.GE.OR P0, PT, R4, UR6, P0 ;  /* 0x0000000604007c0c */ /* 0x000fe20008706670 */
[----:B------:R-:W-:Y:S01]  /*c960*/  IMAD R5, R224, UR5, R0 ;  /* 0x00000005e0057c24 */ /* 0x000fe2000f8e0200 */
[----:B------:R-:W-:Y:S01]  /*c970*/  ISETP.NE.AND P3, PT, R14, RZ, PT ;  /* 0x000000ff0e00720c */ /* 0x000fe20003f65270 */
[----:B------:R-:W-:Y:S01]  /*c980*/  ULDC.64 UR4, c[0x0][0x858] ;  /* 0x0002160000047ab9 */ /* 0x000fe20000000a00 */
[----:B------:R-:W-:Y:S01]  /*c990*/  ISETP.NE.AND P4, PT, R16, RZ, PT ;  /* 0x000000ff1000720c */ /* 0x000fe20003f85270 */
[----:B------:R-:W-:Y:S01]  /*c9a0*/  IMAD.IADD R7, R5, 0x1, R7 ;  /* 0x0000000105077824 */ /* 0x000fe200078e0207 */
[----:B------:R-:W-:Y:S01]  /*c9b0*/  P2R R10, PR, RZ, 0x20 ;  /* 0x00000020ff0a7803 */ /* 0x000fe20000000000 */
[----:B------:R-:W-:Y:S01]  /*c9c0*/  IMAD R0, R12, UR4, RZ ;  /* 0x000000040c007c24 */ /* 0x000fe2000f8e02ff */
[----:B------:R-:W-:-:S02]  /*c9d0*/  ISETP.NE.AND P5, PT, R18, RZ, PT ;  /* 0x000000ff1200720c */ /* 0x000fc40003fa5270 */
[C---:B------:R-:W-:Y:S01]  /*c9e0*/  ISETP.GE.OR P3, PT, R4.reuse, UR6, P3 ;  /* 0x0000000604007c0c */ /* 0x040fe20009f66670 */
[----:B------:R-:W-:Y:S01]  /*c9f0*/  IMAD R5, R15, UR5, R0 ;  /* 0x000000050f057c24 */ /* 0x000fe2000f8e0200 */
[C---:B------:R-:W-:Y:S02]  /*ca00*/  ISETP.GE.OR P4, PT, R4.reuse, UR6, P4 ;  /* 0x0000000604007c0c */ /* 0x040fe4000a786670 */
[----:B------:R-:W-:Y:S02]  /*ca10*/  ISETP.GE.OR P5, PT, R4, UR6, P5 ;  /* 0x0000000604007c0c */ /* 0x000fe4000afa6670 */
[----:B------:R-:W-:Y:S02]  /*ca20*/  P2R R13, PR, RZ, 0x8 ;  /* 0x00000008ff0d7803 */ /* 0x000fe40000000000 */
[----:B------:R-:W-:Y:S02]  /*ca30*/  P2R R14, PR, RZ, 0x10 ;  /* 0x00000010ff0e7803 */ /* 0x000fe40000000000 */
[----:B------:R-:W-:-:S02]  /*ca40*/  ISETP.NE.AND P3, PT, R8, RZ, PT ;  /* 0x000000ff0800720c */ /* 0x000fc40003f65270 */
[----:B------:R-:W-:Y:S01]  /*ca50*/  ISETP.NE.AND P4, PT, R9, RZ, PT ;  /* 0x000000ff0900720c */ /* 0x000fe20003f85270 */
[----:B------:R-:W-:Y:S01]  /*ca60*/  IMAD.WIDE.U32 R8, R15, UR4, R6 ;  /* 0x000000040f087c25 */ /* 0x000fe2000f8e0006 */
[----:B------:R-:W-:Y:S02]  /*ca70*/  P2R R16, PR, RZ, 0x20 ;  /* 0x00000020ff107803 */ /* 0x000fe40000000000 */
[----:B------:R-:W-:Y:S01]  /*ca80*/  ISETP.NE.AND P6, PT, R19, RZ, PT ;  /* 0x000000ff1300720c */ /* 0x000fe20003fc5270 */
[----:B------:R-:W-:Y:S01]  /*ca90*/  IMAD.IADD R7, R9, 0x1, R5 ;  /* 0x0000000109077824 */ /* 0x000fe200078e0205 */
[----:B------:R-:W-:Y:S02]  /*caa0*/  ISETP.NE.AND P5, PT, R10, RZ, PT ;  /* 0x000000ff0a00720c */ /* 0x000fe40003fa5270 */
[C---:B------:R-:W-:Y:S02]  /*cab0*/  ISETP.GE.OR P6, PT, R4.reuse, UR6, P6 ;  /* 0x0000000604007c0c */ /* 0x040fe4000b7c6670 */
        /* <DEDUP_REMOVED lines=17> */
.L_x_937:
[----:B------:R-:W-:Y:S05]  /*cbd0*/  BSYNC B1 ;  /* 0x0000000000017941 */ /* 0x000fea0003800000 */
.L_x_936:
        /* <DEDUP_REMOVED lines=17> */
.L_x_939:
[----:B------:R-:W-:Y:S05]  /*ccf0*/  BSYNC B1 ;  /* 0x0000000000017941 */ /* 0x000fea0003800000 */
.L_x_938:
        /* <DEDUP_REMOVED lines=17> */
.L_x_941:
[----:B------:R-:W-:Y:S05]  /*ce10*/  BSYNC B1 ;  /* 0x0000000000017941 */ /* 0x000fea0003800000 */
.L_x_940:
        /* <DEDUP_REMOVED lines=17> */
.L_x_943:
[----:B------:R-:W-:Y:S05]  /*cf30*/  BSYNC B1 ;  /* 0x0000000000017941 */ /* 0x000fea0003800000 */
.L_x_942:
        /* <DEDUP_REMOVED lines=16> */
.L_x_945:
[----:B------:R-:W-:Y:S05]  /*d040*/  BSYNC B1 ;  /* 0x0000000000017941 */ /* 0x000fea0003800000 */
.L_x_944:
        /* <DEDUP_REMOVED lines=16> */
.L_x_947:
[----:B------:R-:W-:Y:S05]  /*d150*/  BSYNC B1 ;  /* 0x0000000000017941 */ /* 0x000fea0003800000 */
.L_x_946:
        /* <DEDUP_REMOVED lines=16> */
.L_x_949:
[----:B------:R-:W-:Y:S05]  /*d260*/  BSYNC B1 ;  /* 0x0000000000017941 */ /* 0x000fea0003800000 */
.L_x_948:
        /* <DEDUP_REMOVED lines=16> */
.L_x_951:
[----:B------:R-:W-:Y:S05]  /*d370*/  BSYNC B1 ;  /* 0x0000000000017941 */ /* 0x000fea0003800000 */
.L_x_950:
        /* <DEDUP_REMOVED lines=16> */
.L_x_953:
[----:B------:R-:W-:Y:S05]  /*d480*/  BSYNC B1 ;  /* 0x0000000000017941 */ /* 0x000fea0003800000 */
.L_x_952:
        /* <DEDUP_REMOVED lines=16> */
.L_x_850:
[----:B------:R-:W-:-:S08]  /*d590*/  NOP ;  /* 0x0000000000007918 */ /* 0x000fd00000000000 */
[----:B------:R-:W0:-:S00]  /*d5a0*/  USETMAXREG.DEALLOC.CTAPOOL 0x18 ;  /* 0x00000018000079c8 */ /* 0x000e0000080e0500 */
[----:B0-----:R-:W-:-:S06]  /*d5b0*/  LOP3.LUT R0, R0, 0x3, RZ, 0xc0, !PT ;  /* 0x0000000300007812 */ /* 0x001fcc00078ec0ff */
[----:B------:R-:W0:Y:S02]  /*d5c0*/  SHFL.IDX PT, R0, R0, RZ, 0x1f ;  /* 0x00001fff00007589 */ /* 0x000e2400000e0000 */
[----:B0-----:R-:W-:-:S13]  /*d5d0*/  ISETP.NE.AND P0, PT, R0, RZ, PT ;  /* 0x000000ff0000720c */ /* 0x001fda0003f05270 */
[----:B------:R-:W-:Y:S05]  /*d5e0*/  @P0 BRA `(.L_x_857) ;  /* 0x0000002400300947 */ /* 0x000fea0003800000 */
[----:B------:R-:W0:Y:S01]  /*d5f0*/  S2UR UR6, SR_CTAID.X ;  /* 0x00000000000679c3 */ /* 0x000e220000002500 */
[----:B------:R-:W-:Y:S02]  /*d600*/  ULDC UR9, c[0x0][0x8d0] ;  /* 0x0002340000097ab9 */ /* 0x000fe40000000800 */
[----:B------:R-:W-:-:S11]  /*d610*/  UISETP.NE.AND UP0, UPT, UR9, 0x1, UPT ;  /* 0x000000010900788c */ /* 0x000fd6000bf05270 */
[----:B------:R-:W-:Y:S01]  /*d620*/  @UP0 ULDC UR4, c[0x0][0x8d4] ;  /* 0x0002350000040ab9 */ /* 0x000fe20000000800 */
[----:B------:R-:W-:Y:S01]  /*d630*/  @UP0 ULDC UR7, c[0x0][0x8d8] ;  /* 0x0002360000070ab9 */ /* 0x000fe20000000800 */
[----:B0-----:R-:W-:Y:S02]  /*d640*/  UIMAD.WIDE.U32 UR4, UR6, UR4, URZ ;  /* 0x00000004060472a5 */ /* 0x001fe4000f8e003f */
[----:B------:R-:W-:Y:S02]  /*d650*/  UMOV UR8, UR6 ;  /* 0x0000000600087c82 */ /* 0x000fe40008000000 */
[----:B------:R-:W-:-:S03]  /*d660*/  @UP0 USHF.R.U32.HI UR8, URZ, UR7, UR5 ;  /* 0x000000073f080299 */ /* 0x000fc60008011605 */
[----:B------:R-:W-:Y:S02]  /*d670*/  ULDC UR4, c[0x0][0x8e8] ;  /* 0x00023a0000047ab9 */ /* 0x000fe40000000800 */
[----:B------:R-:W-:Y:S02]  /*d680*/  UISETP.GE.AND UP0, UPT, UR8, UR4, UPT ;  /* 0x000000040800728c */ /* 0x000fe4000bf06270 */
[----:B------:R-:W-:-:S04]  /*d690*/  UIADD3 UR4, -UR8, URZ, URZ ;  /* 0x0000003f08047290 */ /* 0x000fc8000fffe13f */
[----:B------:R-:W-:Y:S01]  /*d6a0*/  PLOP3.LUT P0, PT, PT, PT, UP0, 0x80, 0x0 ;  /* 0x000000000000781c */ /* 0x000fe20003f0f008 */
[----:B------:R-:W-:-:S12]  /*d6b0*/  UIMAD UR9, UR9, UR4, UR6 ;  /* 0x00000004090972a4 */ /* 0x000fd8000f8e0206 */
        /* <DEDUP_REMOVED lines=9> */
.L_x_954:
[----:B------:R-:W-:Y:S01]  /*d750*/  ULDC UR5, c[0x0][0x8c4] ;  /* 0x0002310000057ab9 */ /* 0x000fe20000000800 */
[----:B------:R-:W-:Y:S01]  /*d760*/  UMOV UR4, UR9 ;  /* 0x0000000900047c82 */ /* 0x000fe20008000000 */
[----:B------:R-:W-:-:S11]  /*d770*/  UISETP.NE.AND UP0, UPT, UR5, 0x1, UPT ;  /* 0x000000010500788c */ /* 0x000fd6000bf05270 */
[----:B------:R-:W-:Y:S02]  /*d780*/  @UP0 ULDC.64 UR10, c[0x0][0x8c8] ;  /* 0x00023200000a0ab9 */ /* 0x000fe40000000a00 */
[----:B------:R-:W-:-:S04]  /*d790*/  UIMAD.WIDE.U32 UR6, UR9, UR10, URZ ;  /* 0x0000000a090672a5 */ /* 0x000fc8000f8e003f */
[----:B------:R-:W-:-:S04]  /*d7a0*/  @UP0 USHF.R.U32.HI UR4, URZ, UR11, UR7 ;  /* 0x0000000b3f040299 */ /* 0x000fc80008011607 */
[----:B------:R-:W-:-:S12]  /*d7b0*/  UIMAD UR5, UR4, UR5, URZ ;  /* 0x00000005040572a4 */ /* 0x000fd8000f8e023f */
.L_x_955:
        /* <DEDUP_REMOVED lines=9> */
[----:B------:R-:W-:-:S03]  /*d850*/  @UP0 USHF.R.U32.HI UR21, URZ, UR8, UR7 ;  /* 0x000000083f150299 */ /* 0x000fc60008011607 */
[----:B------:R-:W-:Y:S01]  /*d860*/  ULDC.64 UR6, c[0x0][0x8f8] ;  /* 0x00023e0000067ab9 */ /* 0x000fe20000000a00 */
[----:B------:R-:W-:Y:S01]  /*d870*/  UIADD3 UR20, -UR21, URZ, URZ ;  /* 0x0000003f15147290 */ /* 0x000fe2000fffe13f */
[----:B------:R-:W-:-:S03]  /*d880*/  ISETP.NE.U32.AND P0, PT, RZ, UR6, PT ;  /* 0x00000006ff007c0c */ /* 0x000fc6000bf05070 */
[----:B------:R-:W-:Y:S01]  /*d890*/  UIMAD UR20, UR10, UR20, UR5 ;  /* 0x000000140a1472a4 */ /* 0x000fe2000f8e0205 */
[----:B------:R-:W-:-:S13]  /*d8a0*/  ISETP.NE.AND.EX P0, PT, RZ, UR7, PT, P0 ;  /* 0x00000007ff007c0c */ /* 0x000fda000bf05300 */
        /* <DEDUP_REMOVED lines=9> */
.L_x_956:
[----:B------:R-:W-:Y:S02]  /*d940*/  ULDC.64 UR6, c[0x0][0x8f0] ;  /* 0x00023c0000067ab9 */ /* 0x000fe40000000a00 */
[----:B------:R-:W-:-:S04]  /*d950*/  ISETP.NE.U32.AND P0, PT, RZ, UR6, PT ;  /* 0x00000006ff007c0c */ /* 0x000fc8000bf05070 */
[----:B------:R-:W-:-:S13]  /*d960*/  ISETP.NE.AND.EX P0, PT, RZ, UR7, PT, P0 ;  /* 0x00000007ff007c0c */ /* 0x000fda000bf05300 */
[----:B------:R-:W-:Y:S05]  /*d970*/  @!P0 BRA `(.L_x_958) ;  /* 0x00000000002c8947 */ /* 0x000fea0003800000 */
[----:B------:R-:W-:Y:S01]  /*d980*/  ULDC.64 UR6, c[0x0][0x8f0] ;  /* 0x00023c0000067ab9 */ /* 0x000fe20000000a00 */
[----:B------:R-:W-:Y:S01]  /*d990*/  ULDC.64 UR8, c[0x0][0x208] ;  /* 0x0000820000087ab9 */ /* 0x000fe20000000a00 */
[----:B------:R-:W-:-:S06]  /*d9a0*/  UIMAD.WIDE UR6, UR21, 0x4, UR6 ;  /* 0x00000004150678a5 */ /* 0x000fcc000f8e0206 */
[----:B------:R-:W-:Y:S02]  /*d9b0*/  IMAD.U32 R2, RZ, RZ, UR6 ;  /* 0x00000006ff027e24 */ /* 0x000fe4000f8e00ff */
[----:B------:R-:W-:-:S05]  /*d9c0*/  IMAD.U32 R3, RZ, RZ, UR7 ;  /* 0x00000007ff037e24 */ /* 0x000fca000f8e00ff */
[----:B------:R-:W2:Y:S04]  /*d9d0*/  LDG.E R0, desc[UR8][R2.64] ;  /* 0x0000000802007981 */ /* 0x000ea8000c1e1900 */
[----:B------:R-:W3:Y:S01]  /*d9e0*/  LDG.E R4, desc[UR8][R2.64+0x4] ;  /* 0x0000040802047981 */ /* 0x000ee2000c1e1900 */
[----:B--2---:R-:W-:Y:S02]  /*d9f0*/  R2UR UR5, R0 ;  /* 0x00000000000572ca */ /* 0x004fe400000e0000 */
[----:B---3--:R-:W-:-:S13]  /*da00*/  R2UR UR6, R4 ;  /* 0x00000000040672ca */ /* 0x008fda00000e0000 */
[----:B------:R-:W-:Y:S01]  /*da10*/  UIADD3 UR5, -UR5, UR6, URZ ;  /* 0x0000000605057290 */ /* 0x000fe2000fffe13f */
[----:B------:R-:W-:Y:S11]  /*da20*/  BRA `(.L_x_957) ;  /* 0x0000000000047947 */ /* 0x000ff60003800000 */
.L_x_958:
[----:B------:R-:W-:-:S05]  /*da30*/  ULDC UR5, c[0x0][0x8ec] ;  /* 0x00023b0000057ab9 */ /* 0x000fca0000000800 */
.L_x_957:
[----:B------:R-:W-:Y:S01]  /*da40*/  UIADD3 UR5, UR5, 0x4f, URZ ;  /* 0x0000004f05057890 */ /* 0x000fe2000fffe03f */
[----:B------:R-:W-:Y:S02]  /*da50*/  IMAD.MOV.U32 R4, RZ, RZ, 0x1 ;  /* 0x00000001ff047424 */ /* 0x000fe400078e00ff */
[----:B------:R-:W-:Y:S01]  /*da60*/  IMAD.MOV.U32 R8, RZ, RZ, RZ ;  /* 0x000000ffff087224 */ /* 0x000fe200078e00ff */
[----:B------:R-:W-:Y:S01]  /*da70*/  UIMAD.WIDE UR6, UR5, 0x66666667, URZ ;  /* 0x66666667050678a5 */ /* 0x000fe2000f8e023f */
[----:B------:R-:W-:-:S03]  /*da80*/  IMAD.MOV.U32 R9, RZ, RZ, 0x1 ;  /* 0x00000001ff097424 */ /* 0x000fc600078e00ff */
[----:B------:R-:W-:-:S04]  /*da90*/  USHF.R.U32.HI UR5, URZ, 0x1f, UR7 ;  /* 0x0000001f3f057899 */ /* 0x000fc80008011607 */
[----:B------:R-:W-:-:S04]  /*daa0*/  ULEA.HI.SX32 UR5, UR7, UR5, 0x1b ;  /* 0x0000000507057291 */ /* 0x000fc8000f8fda3f */
[----:B------:R-:W-:-:S04]  /*dab0*/  UISETP.GE.AND UP0, UPT, UR4, UR5, UPT ;  /* 0x000000050400728c */ /* 0x000fc8000bf06270 */
[----:B------:R-:W-:-:S06]  /*dac0*/  USEL UR21, UR21, 0xffffffff, !UP0 ;  /* 0xffffffff15157887 */ /* 0x000fcc000c000000 */
        /* <DEDUP_REMOVED lines=16> */
[----:B------:R-:W-:Y:S01]  /*dbd0*/  UISETP.NE.AND.EX UP2, UPT, UR11, URZ, UPT, UP2 ;  /* 0x0000003f0b00728c */ /* 0x000fe2000bf45320 */
[----:B------:R-:W-:-:S04]  /*dbe0*/  ULDC.64 UR12, c[0x0][0x778] ;  /* 0x0001de00000c7ab9 */ /* 0x000fc80000000a00 */
[----:B------:R-:W2:Y:S01]  /*dbf0*/  @P1 LDG.E R7, desc[UR16][R2.64] ;  /* 0x0000001002071981 */ /* 0x000ea2000c1e1900 */
[----:B------:R-:W-:Y:S01]  /*dc00*/  PLOP3.LUT P2, PT, PT, PT, UP0, 0x80, 0x0 ;  /* 0x000000000000781c */ /* 0x000fe20003f4f008 */
[----:B------:R-:W-:Y:S01]  /*dc10*/  UIMAD.WIDE UR12, UR21, 0x4, UR12 ;  /* 0x00000004150c78a5 */ /* 0x000fe2000f8e020c */
[----:B------:R-:W-:Y:S01]  /*dc20*/  PLOP3.LUT P3, PT, PT, PT, UP2, 0x80, 0x0 ;  /* 0x000000000000781c */ /* 0x000fe20003f6f028 */
[----:B------:R0:W3:Y:S02]  /*dc30*/  @P1 LDG.E R0, desc[UR16][R2.64] ;  /* 0x0000001002001981 */ /* 0x0000e4000c1e1900 */
[----:B------:R-:W-:Y:S02]  /*dc40*/  @UP2 ULDC.64 UR6, c[0x0][0x780] ;  /* 0x0001e00000062ab9 */ /* 0x000fe40000000a00 */
[----:B------:R-:W-:Y:S01]  /*dc50*/  @UP2 UIMAD.WIDE UR6, UR21, 0x4, UR6 ;  /* 0x00000004150628a5 */ /* 0x000fe2000f8e0206 */
[----:B0-----:R-:W-:Y:S02]  /*dc60*/  IMAD.U32 R2, RZ, RZ, UR12 ;  /* 0x0000000cff027e24 */ /* 0x001fe4000f8e00ff */
[----:B------:R-:W-:-:S05]  /*dc70*/  IMAD.U32 R3, RZ, RZ, UR13 ;  /* 0x0000000dff037e24 */ /* 0x000fca000f8e00ff */
[----:B------:R0:W4:Y:S02]  /*dc80*/  @P2 LDG.E R5, desc[UR16][R2.64] ;  /* 0x0000001002052981 */ /* 0x000124000c1e1900 */
[----:B0-----:R-:W-:Y:S02]  /*dc90*/  IMAD.U32 R2, RZ, RZ, UR6 ;  /* 0x00000006ff027e24 */ /* 0x001fe4000f8e00ff */
[----:B------:R-:W-:-:S05]  /*dca0*/  IMAD.U32 R3, RZ, RZ, UR7 ;  /* 0x00000007ff037e24 */ /* 0x000fca000f8e00ff */
[----:B------:R-:W5:Y:S01]  /*dcb0*/  @P3 LDG.E R6, desc[UR16][R2.64] ;  /* 0x0000001002063981 */ /* 0x000f62000c1e1900 */
[----:B------:R-:W-:Y:S01]  /*dcc0*/  ULDC.64 UR16, c[0x0][0x788] ;  /* 0x0001e20000107ab9 */ /* 0x000fe20000000a00 */
[----:B------:R-:W-:Y:S01]  /*dcd0*/  UMOV UR54, URZ ;  /* 0x0000003f00367c82 */ /* 0x000fe20008000000 */
[----:B------:R-:W-:Y:S01]  /*dce0*/  ISETP.NE.U32.AND P0, PT, RZ, UR16, PT ;  /* 0x00000010ff007c0c */ /* 0x000fe2000bf05070 */
[----:B------:R-:W-:-:S03]  /*dcf0*/  UMOV UR11, URZ ;  /* 0x0000003f000b7c82 */ /* 0x000fc60008000000 */
[----:B------:R-:W-:Y:S02]  /*dd00*/  ISETP.NE.AND.EX P0, PT, RZ, UR17, PT, P0 ;  /* 0x00000011ff007c0c */ /* 0x000fe4000bf05300 */
[----:B--2---:R-:W-:Y:S02]  /*dd10*/  @P1 R2UR UR5, R7 ;  /* 0x00000000070512ca */ /* 0x004fe400000e0000 */
[----:B---3--:R-:W-:-:S11]  /*dd20*/  @P1 R2UR UR54, R0 ;  /* 0x00000000003612ca */ /* 0x008fd600000e0000 */
[----:B------:R-:W-:-:S04]  /*dd30*/  @UP1 ULEA UR5, UR21, UR5, 0x6 ;  /* 0x0000000515051291 */ /* 0x000fc8000f8e303f */
[----:B------:R-:W-:-:S04]  /*dd40*/  @UP1 USHF.R.S32.HI UR6, URZ, 0x1f, UR5 ;  /* 0x0000001f3f061899 */ /* 0x000fc80008011405 */
[----:B------:R-:W-:Y:S01]  /*dd50*/  @UP1 ULEA.HI UR6, UR6, UR5, URZ, 0x6 ;  /* 0x0000000506061291 */ /* 0x000fe2000f8f303f */
[----:B----4-:R-:W-:Y:S02]  /*dd60*/  @P2 R2UR UR11, R5 ;  /* 0x00000000050b22ca */ /* 0x010fe400000e0000 */
[----:B------:R-:W-:Y:S01]  /*dd70*/  ULDC UR5, c[0x0][0x280] ;  /* 0x0000a00000057ab9 */ /* 0x000fe20000000800 */
[----:B------:R-:W-:-:S04]  /*dd80*/  @UP1 ULOP3.LUT UR7, UR6, 0xffffffc0, URZ, 0xc0, !UPT ;  /* 0xffffffc006071892 */ /* 0x000fc8000f8ec03f */
[----:B------:R-:W-:Y:S01]  /*dd90*/  @UP1 USHF.R.S32.HI UR10, URZ, 0x1f, UR7 ;  /* 0x0000001f3f0a1899 */ /* 0x000fe20008011407 */
[----:B-----5:R-:W-:Y:S01]  /*dda0*/  @P3 R2UR UR5, R6 ;  /* 0x00000000060532ca */ /* 0x020fe200000e0000 */
        /* <DEDUP_REMOVED lines=10> */
.L_x_960:
        /* <DEDUP_REMOVED lines=14> */
.L_x_961:
        /* <DEDUP_REMOVED lines=9> */
.L_x_962:
[----:B------:R-:W-:Y:S01]  /*dfc0*/  UIMAD UR7, UR4, 0x50, UR5 ;  /* 0x00000050040778a4 */ /* 0x000fe2000f8e0205 */
[----:B------:R-:W-:Y:S01]  /*dfd0*/  IMAD.MOV.U32 R8, RZ, RZ, RZ ;  /* 0x000000ffff087224 */ /* 0x000fe200078e00ff */
[----:B------:R-:W-:Y:S01]  /*dfe0*/  ULDC UR8, c[0x0][0x74c] ;  /* 0x0001d30000087ab9 */ /* 0x000fe20000000800 */
[----:B------:R-:W-:Y:S01]  /*dff0*/  UIADD3 UR5, UR5, 0x3f, URZ ;  /* 0x0000003f05057890 */ /* 0x000fe2000fffe03f */
[----:B------:R-:W-:Y:S01]  /*e000*/  IMAD.MOV.U32 R9, RZ, RZ, 0x1 ;  /* 0x00000001ff097424 */ /* 0x000fe200078e00ff */
[----:B------:R-:W-:Y:S02]  /*e010*/  UIADD3 UR7, UR7, -UR8, -UR6 ;  /* 0x8000000807077290 */ /* 0x000fe4000fffe806 */
[----:B------:R-:W-:Y:S02]  /*e020*/  USHF.R.S32.HI UR6, URZ, 0x1f, UR5 ;  /* 0x0000001f3f067899 */ /* 0x000fe40008011405 */
[----:B------:R-:W-:Y:S02]  /*e030*/  USHF.R.S32.HI UR8, URZ, 0x1f, UR7 ;  /* 0x0000001f3f087899 */ /* 0x000fe40008011407 */
[----:B------:R-:W-:-:S02]  /*e040*/  ULEA.HI UR6, UR6, UR5, URZ, 0x6 ;  /* 0x0000000506067291 */ /* 0x000fc4000f8f303f */
[----:B------:R-:W-:Y:S02]  /*e050*/  ULEA.HI UR8, UR8, UR7, URZ, 0x6 ;  /* 0x0000000708087291 */ /* 0x000fe4000f8f303f */
[----:B------:R-:W-:Y:S02]  /*e060*/  USHF.R.S32.HI UR55, URZ, 0x6, UR6 ;  /* 0x000000063f377899 */ /* 0x000fe40008011406 */
[----:B------:R-:W-:-:S06]  /*e070*/  USHF.R.S32.HI UR8, URZ, 0x6, UR8 ;  /* 0x000000063f087899 */ /* 0x000fcc0008011408 */
[----:B------:R-:W-:-:S04]  /*e080*/  VIMNMX R0, RZ, UR8, !PT ;  /* 0x00000008ff007c48 */ /* 0x000fc8000ffe0100 */
[----:B------:R-:W-:-:S13]  /*e090*/  ISETP.LT.AND P0, PT, R0, UR55, PT ;  /* 0x0000003700007c0c */ /* 0x000fda000bf01270 */
[----:B------:R-:W-:Y:S05]  /*e0a0*/  @!P0 BRA `(.L_x_959) ;  /* 0x0000001400f88947 */ /* 0x000fea0003800000 */
[----:B------:R-:W-:Y:S01]  /*e0b0*/  ULDC UR5, c[0x0][0x2e8] ;  /* 0x0000ba0000057ab9 */ /* 0x000fe20000000800 */
[----:B------:R-:W-:Y:S01]  /*e0c0*/  ELECT P0, URZ, PT ;  /* 0x00000000003f782f */ /* 0x000fe20003800000 */
[----:B------:R-:W-:Y:S01]  /*e0d0*/  IMAD.MOV.U32 R8, RZ, RZ, RZ ;  /* 0x000000ffff087224 */ /* 0x000fe200078e00ff */
[----:B------:R-:W-:Y:S01]  /*e0e0*/  UISETP.NE.AND UP2, UPT, UR5, 0x1, UPT ;  /* 0x000000010500788c */ /* 0x000fe2000bf45270 */
[----:B------:R-:W-:Y:S01]  /*e0f0*/  IMAD.MOV.U32 R9, RZ, RZ, 0x1 ;  /* 0x00000001ff097424 */ /* 0x000fe200078e00ff */
[----:B------:R-:W-:Y:S02]  /*e100*/  UISETP.NE.U32.AND UP1, UPT, UR14, URZ, UPT ;  /* 0x0000003f0e00728c */ /* 0x000fe4000bf25070 */
[----:B------:R-:W-:Y:S02]  /*e110*/  USHF.R.S32.HI UR47, URZ, 0x1f, UR21 ;  /* 0x0000001f3f2f7899 */ /* 0x000fe40008011415 */
[----:B------:R-:W-:Y:S02]  /*e120*/  UISETP.NE.AND.EX UP1, UPT, UR15, URZ, UPT, UP1 ;  /* 0x0000003f0f00728c */ /* 0x000fe4000bf25310 */
[----:B------:R-:W-:Y:S01]  /*e130*/  UIMAD UR11, UR4, 0x50, UR11 ;  /* 0x00000050040b78a4 */ /* 0x000fe2000f8e020b */
        /* <DEDUP_REMOVED lines=10> */
[----:B------:R-:W-:-:S04]  /*e1e0*/  MOV R6, 0x400 ;  /* 0x0000040000067802 */ /* 0x000fc80000000f00 */
[----:B0-----:R-:W-:Y:S01]  /*e1f0*/  LEA R6, R3, R6, 0x18 ;  /* 0x0000000603067211 */ /* 0x001fe200078ec0ff */
[----:B------:R-:W-:-:S05]  /*e200*/  IMAD.MOV.U32 R3, RZ, RZ, 0x1 ;  /* 0x00000001ff037424 */ /* 0x000fca00078e00ff */
[----:B------:R-:W-:-:S04]  /*e210*/  SHF.L.U32 R3, R3, 0x1f, RZ ;  /* 0x0000001f03037819 */ /* 0x000fc800000006ff */
[----:B------:R-:W0:Y:S02]  /*e220*/  SYNCS.PHASECHK.TRANS64.TRYWAIT P0, [R6+URZ+0x31620], R3 ;  /* 0x03162003060075a7 */ /* 0x000e24000800017f */
[----:B0-----:R-:W-:Y:S05]  /*e230*/  @!P0 BRA `(.L_x_963) ;  /* 0x0000001800608947 */ /* 0x001fea0003800000 */
.L_x_978:
[----:B------:R-:W-:Y:S01]  /*e240*/  ISETP.NE.AND P0, PT, R11, RZ, PT ;  /* 0x000000ff0b00720c */ /* 0x000fe20003f05270 */
[----:B------:R-:W-:Y:S02]  /*e250*/  IMAD.U32 R14, RZ, RZ, UR20 ;  /* 0x00000014ff0e7e24 */ /* 0x000fe4000f8e00ff */
[----:B------:R-:W-:-:S03]  /*e260*/  IMAD.MOV.U32 R4, RZ, RZ, 0x1 ;  /* 0x00000001ff047424 */ /* 0x000fc600078e00ff */
[----:B------:R-:W-:-:S07]  /*e270*/  SHF.R.S32.HI R14, RZ, 0x1f, R14 ;  /* 0x0000001fff0e7819 */ /* 0x000fce000001140e */
[----:B------:R-:W-:Y:S05]  /*e280*/  @P0 BRA `(.L_x_964) ;  /* 0x0000000000140947 */ /* 0x000fea0003800000 */
[----:B------:R-:W-:Y:S01]  /*e290*/  LOP3.LUT P1, RZ, R21, 0x1f, RZ, 0xc0, !PT ;  /* 0x0000001f15ff7812 */ /* 0x000fe2000782c0ff */
[----:B0-----:R-:W-:-:S04]  /*e2a0*/  IMAD.MOV.U32 R3, RZ, RZ, 0x8100 ;  /* 0x00008100ff037424 */ /* 0x001fc800078e00ff */
[----:B------:R1:W-:Y:S08]  /*e2b0*/  SYNCS.ARRIVE.TRANS64 RZ, [R6+URZ+0x31610], R3 ;  /* 0x0316100306ff79a7 */ /* 0x0003f0000800003f */
[----:B------:R-:W-:Y:S05]  /*e2c0*/  @!P1 BRA `(.L_x_964) ;  /* 0x0000000000049947 */ /* 0x000fea0003800000 */
[----:B------:R-:W-:Y:S01]  /*e2d0*/  BPT.TRAP 0x1 ;  /* 0x000000040000795c */ /* 0x000fe20000300000 */
.L_x_964:
        /* <DEDUP_REMOVED lines=9> */
[----:B------:R-:W-:Y:S01]  /*e370*/  IMAD.U32 R10, RZ, RZ, UR55 ;  /* 0x00000037ff0a7e24 */ /* 0x000fe2000f8e00ff */
[----:B------:R-:W-:Y:S01]  /*e380*/  UMOV UR57, 0x14f00000 ;  /* 0x14f0000000397882 */ /* 0x000fe20000000000 */
[----:B------:R-:W-:Y:S01]  /*e390*/  UMOV UR18, URZ ;  /* 0x0000003f00127c82 */ /* 0x000fe20008000000 */
[----:B------:R-:W-:Y:S01]  /*e3a0*/  UIMAD UR23, UR21, UR23, UR10 ;  /* 0x00000017151772a4 */ /* 0x000fe2000f8e020a */
[----:B01----:R-:W-:Y:S01]  /*e3b0*/  IMAD.MOV.U32 R3, RZ, RZ, 0x14000 ;  /* 0x00014000ff037424 */ /* 0x003fe200078e00ff */
[----:B------:R-:W-:Y:S01]  /*e3c0*/  UIMAD UR9, UR9, UR14, URZ ;  /* 0x0000000e090972a4 */ /* 0x000fe2000f8e023f */
[----:B------:R-:W-:Y:S01]  /*e3d0*/  VIADD R10, R10, 0xffffffff ;  /* 0xffffffff0a0a7836 */ /* 0x000fe20000000000 */
[----:B------:R-:W-:Y:S01]  /*e3e0*/  USHF.L.U32 UR46, UR46, 0x6, URZ ;  /* 0x000000062e2e7899 */ /* 0x000fe2000800063f */
[----:B------:R-:W-:Y:S01]  /*e3f0*/  IMAD.MOV.U32 R8, RZ, RZ, 0x1 ;  /* 0x00000001ff087424 */ /* 0x000fe200078e00ff */
[----:B------:R-:W-:Y:S01]  /*e400*/  UIMAD UR15, UR20, UR15, UR9 ;  /* 0x0000000f140f72a4 */ /* 0x000fe2000f8e0209 */
[----:B------:R-:W-:Y:S01]  /*e410*/  IMAD.MOV.U32 R9, RZ, RZ, 0x1 ;  /* 0x00000001ff097424 */ /* 0x000fe200078e00ff */
[----:B------:R-:W-:-:S02]  /*e420*/  UIADD3 UR16, UR8, 0x14100, URZ ;  /* 0x0001410008107890 */ /* 0x000fc4000fffe03f */
        /* <DEDUP_REMOVED lines=133> */
.L_x_970:
[----:B------:R-:W-:-:S04]  /*ec80*/  SHF.L.U32 R5, R9, 0x1f, RZ ;  /* 0x0000001f09057819 */ /* 0x000fc800000006ff */
[----:B------:R-:W0:Y:S02]  /*ec90*/  SYNCS.PHASECHK.TRANS64.TRYWAIT P1, [R6+URZ+0x31638], R5 ;  /* 0x03163805060075a7 */ /* 0x000e24000802017f */
[----:B0-----:R-:W-:Y:S05]  /*eca0*/  @!P1 BRA `(.L_x_966) ;  /* 0x0000000c00d89947 */ /* 0x001fea0003800000 */
.L_x_979:
[----:B------:R-:W-:Y:S05]  /*ecb0*/  @P0 BRA `(.L_x_967) ;  /* 0x0000000000140947 */ /* 0x000fea0003800000 */
[----:B------:R-:W-:Y:S01]  /*ecc0*/  ISETP.NE.AND P1, PT, R15, RZ, PT ;  /* 0x000000ff0f00720c */ /* 0x000fe20003f25270 */
[----:B0-----:R-:W-:-:S04]  /*ecd0*/  IMAD.MOV.U32 R5, RZ, RZ, 0x8100 ;  /* 0x00008100ff057424 */ /* 0x001fc800078e00ff */
[----:B------:R1:W-:Y:S08]  /*ece0*/  SYNCS.ARRIVE.TRANS64 RZ, [R6+URZ+0x31630], R5 ;  /* 0x0316300506ff79a7 */ /* 0x0003f0000800003f */
[----:B------:R-:W-:Y:S05]  /*ecf0*/  @!P1 BRA `(.L_x_967) ;  /* 0x0000000000049947 */ /* 0x000fea0003800000 */
[----:B------:R-:W-:Y:S01]  /*ed00*/  BPT.TRAP 0x1 ;  /* 0x000000040000795c */ /* 0x000fe20000300000 */
.L_x_967:
        /* <DEDUP_REMOVED lines=47> */
.L_x_981:
[----:B------:R-:W-:Y:S01]  /*f000*/  LOP3.LUT R9, R9, 0x1, RZ, 0x3c, !PT ;  /* 0x0000000109097812 */ /* 0x000fe200078e3cff */
[----:B------:R-:W-:Y:S06]  /*f010*/  @P2 BRA `(.L_x_969) ;  /* 0x0000000000142947 */ /* 0x000fec0003800000 */
[----:B------:R-:W-:Y:S01]  /*f020*/  ISETP.NE.AND P1, PT, R15, RZ, PT ;  /* 0x000000ff0f00720c */ /* 0x000fe20003f25270 */
[----:B0-----:R-:W-:-:S04]  /*f030*/  IMAD.MOV.U32 R2, RZ, RZ, 0x8100 ;  /* 0x00008100ff027424 */ /* 0x001fc800078e00ff */
[----:B------:R1:W-:Y:S08]  /*f040*/  SYNCS.ARRIVE.TRANS64 RZ, [R20+URZ+0x31610], R2 ;  /* 0x0316100214ff79a7 */ /* 0x0003f0000800003f */
[----:B------:R-:W-:Y:S05]  /*f050*/  @!P1 BRA `(.L_x_969) ;  /* 0x0000000000049947 */ /* 0x000fea0003800000 */
[----:B------:R-:W-:Y:S01]  /*f060*/  BPT.TRAP 0x1 ;  /* 0x000000040000795c */ /* 0x000fe20000300000 */
.L_x_969:
        /* <DEDUP_REMOVED lines=53> */
.L_x_965:
[----:B------:R-:W-:Y:S01]  /*f3c0*/  SHF.L.U32 R15, R9, 0x1f, RZ ;  /* 0x0000001f090f7819 */ /* 0x000fe200000006ff */
[----:B------:R-:W0:Y:S01]  /*f3d0*/  LDC.64 R12, c[0x0][0x730] ;  /* 0x0001cc00ff0c7b82 */ /* 0x000e220000000a00 */
[----:B------:R-:W-:Y:S02]  /*f3e0*/  IMAD.U32 R16, RZ, RZ, UR38 ;  /* 0x00000026ff107e24 */ /* 0x000fe4000f8e00ff */
[----:B------:R-:W-:Y:S02]  /*f3f0*/  IMAD.U32 R2, RZ, RZ, UR38 ;  /* 0x00000026ff027e24 */ /* 0x000fe4000f8e00ff */
[----:B------:R-:W-:Y:S02]  /*f400*/  IMAD.U32 R3, RZ, RZ, UR39 ;  /* 0x00000027ff037e24 */ /* 0x000fe4000f8e00ff */
[----:B------:R-:W-:Y:S01]  /*f410*/  IMAD.MOV.U32 R2, RZ, RZ, R16 ;  /* 0x000000ffff027224 */ /* 0x000fe200078e0010 */
        /* <DEDUP_REMOVED lines=11> */
.L_x_982:
[----:B------:R-:W-:Y:S01]  /*f4d0*/  IMAD.IADD R10, R11, 0x1, R3 ;  /* 0x000000010b0a7824 */ /* 0x000fe200078e0203 */
[----:B------:R-:W-:Y:S06]  /*f4e0*/  @P0 BRA `(.L_x_972) ;  /* 0x0000000000140947 */ /* 0x000fec0003800000 */
[----:B------:R-:W-:Y:S01]  /*f4f0*/  LOP3.LUT P0, RZ, R21, 0x1f, RZ, 0xc0, !PT ;  /* 0x0000001f15ff7812 */ /* 0x000fe2000780c0ff */
[----:B------:R-:W-:-:S04]  /*f500*/  IMAD.MOV.U32 R11, RZ, RZ, 0x8100 ;  /* 0x00008100ff0b7424 */ /* 0x000fc800078e00ff */
[----:B------:R1:W-:Y:S08]  /*f510*/  SYNCS.ARRIVE.TRANS64 RZ, [R6+URZ+0x31630], R11 ;  /* 0x0316300b06ff79a7 */ /* 0x0003f0000800003f */
[----:B------:R-:W-:Y:S05]  /*f520*/  @!P0 BRA `(.L_x_972) ;  /* 0x0000000000048947 */ /* 0x000fea0003800000 */
[----:B------:R-:W-:Y:S01]  /*f530*/  BPT.TRAP 0x1 ;  /* 0x000000040000795c */ /* 0x000fe20000300000 */
.L_x_972:
        /* <DEDUP_REMOVED lines=52> */
[----:B--2---:R-:W-:Y:S01]  /*f880*/  NOP ;  /* 0x0000000000007918 */ /* 0x004fe20000000000 */
.L_x_959:
[----:B------:R-:W-:Y:S05]  /*f890*/  WARPSYNC.ALL ;  /* 0x0000000000007948 */ /* 0x000fea0003800000 */
[----:B------:R-:W-:-:S13]  /*f8a0*/  ELECT P0, URZ, PT ;  /* 0x00000000003f782f */ /* 0x000fda0003800000 */
[----:B------:R-:W-:Y:S05]  /*f8b0*/  @!P0 BRA `(.L_x_857) ;  /* 0x00000000007c8947 */ /* 0x000fea0003800000 */
[----:B------:R-:W2:Y:S02]  /*f8c0*/  LDL R0, [R1+0x14] ;  /* 0x0000140001007983 */ /* 0x000ea40000100800 */
[----:B--2---:R-:W-:-:S13]  /*f8d0*/  R2UR UR4, R0 ;  /* 0x00000000000472ca */ /* 0x004fda00000e0000 */
[----:B------:R-:W-:-:S06]  /*f8e0*/  ULOP3.LUT UR4, UR4, 0x2, URZ, 0xfc, !UPT ;  /* 0x0000000204047892 */ /* 0x000fcc000f8efc3f */
[----:B------:R-:W-:-:S05]  /*f8f0*/  IMAD.U32 R0, RZ, RZ, UR4 ;  /* 0x00000004ff007e24 */ /* 0x000fca000f8e00ff */
[----:B------:R-:W-:-:S13]  /*f900*/  ISETP.NE.AND P1, PT, R0, 0x3, PT ;  /* 0x000000030000780c */ /* 0x000fda0003f25270 */
[----:B------:R-:W-:Y:S05]  /*f910*/  @!P1 BRA `(.L_x_973) ;  /* 0x0000000000049947 */ /* 0x000fea0003800000 */
[----:B------:R-:W-:Y:S01]  /*f920*/  BPT.TRAP 0x1 ;  /* 0x000000040000795c */ /* 0x000fe20000300000 */
.L_x_973:
[----:B------:R-:W2:Y:S01]  /*f930*/  S2R R3, SR_CgaCtaId ;  /* 0x0000000000037919 */ /* 0x000ea20000008800 */
[----:B------:R-:W-:-:S04]  /*f940*/  MOV R0, 0x400 ;  /* 0x0000040000007802 */ /* 0x000fc80000000f00 */
[----:B--2---:R-:W-:Y:S02]  /*f950*/  LEA R2, R3, R0, 0x18 ;  /* 0x0000000003027211 */ /* 0x004fe400078ec0ff */
[----:B------:R-:W-:-:S03]  /*f960*/  SHF.L.U32 R0, R4, 0x1f, RZ ;  /* 0x0000001f04007819 */ /* 0x000fc600000006ff */
[----:B------:R-:W-:-:S04]  /*f970*/  VIADD R3, R2, 0x31620 ;  /* 0x0003162002037836 */ /* 0x000fc80000000000 */
[----:B------:R-:W-:-:S04]  /*f980*/  IMAD R5, R8, 0x8, R3 ;  /* 0x0000000808057824 */ /* 0x000fc800078e0203 */
[----:B------:R-:W2:Y:S02]  /*f990*/  SYNCS.PHASECHK.TRANS64.TRYWAIT P0, [R5+URZ], R0 ;  /* 0x00000000050075a7 */ /* 0x000ea4000800017f */
[----:B--2---:R-:W-:Y:S05]  /*f9a0*/  @!P0 BRA `(.L_x_974) ;  /* 0x0000000000d88947 */ /* 0x004fea0003800000 */
.L_x_983:
[----:B------:R-:W-:-:S05]  /*f9b0*/  VIADD R8, R8, 0x1 ;  /* 0x0000000108087836 */ /* 0x000fca0000000000 */
[----:B------:R-:W-:-:S04]  /*f9c0*/  ISETP.NE.AND P0, PT, R8, 0x2, PT ;  /* 0x000000020800780c */ /* 0x000fc80003f05270 */
[----:B--2---:R-:W-:Y:S02]  /*f9d0*/  SEL R5, RZ, 0x1, P0 ;  /* 0x00000001ff057807 */ /* 0x004fe40000000000 */
[----:B------:R-:W-:Y:S02]  /*f9e0*/  SEL R8, R8, RZ, P0 ;  /* 0x000000ff08087207 */ /* 0x000fe40000000000 */
[----:B------:R-:W-:-:S03]  /*f9f0*/  LOP3.LUT R0, R4, R5, RZ, 0x3c, !PT ;  /* 0x0000000504007212 */ /* 0x000fc600078e3cff */
[----:B------:R-:W-:Y:S01]  /*fa00*/  IMAD R3, R8, 0x8, R3 ;  /* 0x0000000808037824 */ /* 0x000fe200078e0203 */
[----:B------:R-:W-:-:S04]  /*fa10*/  SHF.L.U32 R0, R0, 0x1f, RZ ;  /* 0x0000001f00007819 */ /* 0x000fc800000006ff */
[----:B------:R-:W2:Y:S02]  /*fa20*/  SYNCS.PHASECHK.TRANS64.TRYWAIT P0, [R3+URZ], R0 ;  /* 0x00000000030075a7 */ /* 0x000ea4000800017f */
[----:B--2---:R-:W-:Y:S05]  /*fa30*/  @!P0 BRA `(.L_x_975) ;  /* 0x0000000000c88947 */ /* 0x004fea0003800000 */
.L_x_984:
[----:B------:R-:W-:Y:S05]  /*fa40*/  @!P1 BRA `(.L_x_976) ;  /* 0x0000000000049947 */ /* 0x000fea0003800000 */
[----:B------:R-:W-:Y:S01]  /*fa50*/  BPT.TRAP 0x1 ;  /* 0x000000040000795c */ /* 0x000fe20000300000 */
.L_x_976:
[----:B------:R-:W-:-:S07]  /*fa60*/  SHF.L.U32 R9, R9, 0x1f, RZ ;  /* 0x0000001f09097819 */ /* 0x000fce00000006ff */
.L_x_977:
[----:B---3--:R3:W4:Y:S02]  /*fa70*/  SYNCS.PHASECHK.TRANS64.TRYWAIT P0, [R2+URZ+0x31638], R9 ;  /* 0x03163809020075a7 */ /* 0x008724000800017f */
[----:B----4-:R-:W-:Y:S05]  /*fa80*/  @!P0 NANOSLEEP.SYNCS 0x989680 ;  /* 0x009896800000895d */ /* 0x010fea0003900000 */
[----:B------:R-:W4:Y:S02]  /*fa90*/  @!P0 SYNCS.PHASECHK.TRANS64 P0, [R2+URZ+0x31638], R9 ;  /* 0x03163809020085a7 */ /* 0x000f24000800007f */
[----:B----4-:R-:W-:Y:S05]  /*faa0*/  @!P0 BRA `(.L_x_977) ;  /* 0xfffffffc00f08947 */ /* 0x010fea000383ffff */
.L_x_857:
[----:B------:R-:W-:Y:S05]  /*fab0*/  BSYNC B0 ;  /* 0x0000000000007941 */ /* 0x000fea0003800000 */
.L_x_849:
[----:B------:R-:W-:Y:S05]  /*fac0*/  EXIT ;  /* 0x000000000000794d */ /* 0x000fea0003800000 */
.L_x_863:
[----:B0-----:R0:W1:Y:S02]  /*fad0*/  SYNCS.PHASECHK.TRANS64.TRYWAIT P0, [R225+URZ+0x31600], R10 ;  /* 0x0316000ae10075a7 */ /* 0x001064000800017f */
[----:B-1----:R-:W-:Y:S05]  /*fae0*/  @!P0 NANOSLEEP.SYNCS 0x989680 ;  /* 0x009896800000895d */ /* 0x002fea0003900000 */
[----:B------:R-:W1:Y:S02]  /*faf0*/  @!P0 SYNCS.PHASECHK.TRANS64 P0, [R225+URZ+0x31600], R10 ;  /* 0x0316000ae10085a7 */ /* 0x000e64000800007f */
[----:B-1----:R-:W-:Y:S05]  /*fb00*/  @!P0 BRA `(.L_x_863) ;  /* 0xfffffffc00f08947 */ /* 0x002fea000383ffff */
[----:B------:R-:W-:Y:S05]  /*fb10*/  BRA `(.L_x_862) ;  /* 0xffffff1800d07947 */ /* 0x000fea000383ffff */
.L_x_867:
[----:B-1----:R1:W2:Y:S02]  /*fb20*/  SYNCS.PHASECHK.TRANS64.TRYWAIT P1, [R224+URZ+0x31610], R7 ;  /* 0x03161007e00075a7 */ /* 0x0022a4000802017f */
[----:B--2---:R-:W-:Y:S05]  /*fb30*/  @!P1 NANOSLEEP.SYNCS 0x989680 ;  /* 0x009896800000995d */ /* 0x004fea0003900000 */
[----:B------:R-:W2:Y:S02]  /*fb40*/  @!P1 SYNCS.PHASECHK.TRANS64 P1, [R224+URZ+0x31610], R7 ;  /* 0x03161007e00095a7 */ /* 0x000ea4000802007f */
[----:B--2---:R-:W-:Y:S05]  /*fb50*/  @!P1 BRA `(.L_x_867) ;  /* 0xfffffffc00f09947 */ /* 0x004fea000383ffff */
[----:B------:R-:W-:Y:S05]  /*fb60*/  BRA `(.L_x_866) ;  /* 0xffffff2400187947 */ /* 0x000fea000383ffff */
.L_x_871:
[----:B---3--:R3:W4:Y:S02]  /*fb70*/  SYNCS.PHASECHK.TRANS64.TRYWAIT P1, [R225+URZ+0x31630], R10 ;  /* 0x0316300ae10075a7 */ /* 0x008724000802017f */
[----:B----4-:R-:W-:Y:S05]  /*fb80*/  @!P1 NANOSLEEP.SYNCS 0x989680 ;  /* 0x009896800000995d */ /* 0x010fea0003900000 */
[----:B------:R-:W4:Y:S02]  /*fb90*/  @!P1 SYNCS.PHASECHK.TRANS64 P1, [R225+URZ+0x31630], R10 ;  /* 0x0316300ae10095a7 */ /* 0x000f24000802007f */
[----:B----4-:R-:W-:Y:S05]  /*fba0*/  @!P1 BRA `(.L_x_871) ;  /* 0xfffffffc00f09947 */ /* 0x010fea000383ffff */
[----:B------:R-:W-:Y:S05]  /*fbb0*/  BRA `(.L_x_870) ;  /* 0xffffff4000187947 */ /* 0x000fea000383ffff */
.L_x_963:
[----:B0-----:R0:W1:Y:S02]  /*fbc0*/  SYNCS.PHASECHK.TRANS64.TRYWAIT P0, [R6+URZ+0x31620], R3 ;  /* 0x03162003060075a7 */ /* 0x001064000800017f */
[----:B-1----:R-:W-:Y:S05]  /*fbd0*/  @!P0 NANOSLEEP.SYNCS 0x989680 ;  /* 0x009896800000895d */ /* 0x002fea0003900000 */
[----:B------:R-:W1:Y:S02]  /*fbe0*/  @!P0 SYNCS.PHASECHK.TRANS64 P0, [R6+URZ+0x31620], R3 ;  /* 0x03162003060085a7 */ /* 0x000e64000800007f */
[----:B-1----:R-:W-:Y:S05]  /*fbf0*/  @!P0 BRA `(.L_x_963) ;  /* 0xfffffffc00f08947 */ /* 0x002fea000383ffff */
[----:B------:R-:W-:Y:S05]  /*fc00*/  BRA `(.L_x_978) ;  /* 0xffffffe4008c7947 */ /* 0x000fea000383ffff */
.L_x_966:
[----:B0-----:R0:W1:Y:S02]  /*fc10*/  SYNCS.PHASECHK.TRANS64.TRYWAIT P1, [R6+URZ+0x31638], R5 ;  /* 0x03163805060075a7 */ /* 0x001064000802017f */
[----:B-1----:R-:W-:Y:S05]  /*fc20*/  @!P1 NANOSLEEP.SYNCS 0x989680 ;  /* 0x009896800000995d */ /* 0x002fea0003900000 */
[----:B------:R-:W1:Y:S02]  /*fc30*/  @!P1 SYNCS.PHASECHK.TRANS64 P1, [R6+URZ+0x31638], R5 ;  /* 0x03163805060095a7 */ /* 0x000e64000802007f */
[----:B-1----:R-:W-:Y:S05]  /*fc40*/  @!P1 BRA `(.L_x_966) ;  /* 0xfffffffc00f09947 */ /* 0x002fea000383ffff */
[----:B------:R-:W-:Y:S05]  /*fc50*/  BRA `(.L_x_979) ;  /* 0xfffffff000147947 */ /* 0x000fea000383ffff */
.L_x_968:
[----:B------:R-:W-:-:S07]  /*fc60*/  SHF.L.U32 R2, R4, 0x1f, RZ ;  /* 0x0000001f04027819 */ /* 0x000fce00000006ff */
.L_x_980:
[----:B0-----:R0:W1:Y:S02]  /*fc70*/  SYNCS.PHASECHK.TRANS64.TRYWAIT P1, [R20+URZ+0x31620], R2 ;  /* 0x03162002140075a7 */ /* 0x001064000802017f */
[----:B-1----:R-:W-:Y:S05]  /*fc80*/  @!P1 NANOSLEEP.SYNCS 0x989680 ;  /* 0x009896800000995d */ /* 0x002fea0003900000 */
[----:B------:R-:W1:Y:S02]  /*fc90*/  @!P1 SYNCS.PHASECHK.TRANS64 P1, [R20+URZ+0x31620], R2 ;  /* 0x03162002140095a7 */ /* 0x000e64000802007f */
[----:B-1----:R-:W-:Y:S05]  /*fca0*/  @!P1 BRA `(.L_x_980) ;  /* 0xfffffffc00f09947 */ /* 0x002fea000383ffff */
[----:B------:R-:W-:Y:S05]  /*fcb0*/  BRA `(.L_x_981) ;  /* 0xfffffff000d07947 */ /* 0x000fea000383ffff */
.L_x_971:
[----:B0-----:R0:W1:Y:S02]  /*fcc0*/  SYNCS.PHASECHK.TRANS64.TRYWAIT P1, [R6+URZ+0x31638], R15 ;  /* 0x0316380f060075a7 */ /* 0x001064000802017f */
[----:B-1----:R-:W-:Y:S05]  /*fcd0*/  @!P1 NANOSLEEP.SYNCS 0x989680 ;  /* 0x009896800000995d */ /* 0x002fea0003900000 */
[----:B------:R-:W1:Y:S02]  /*fce0*/  @!P1 SYNCS.PHASECHK.TRANS64 P1, [R6+URZ+0x31638], R15 ;  /* 0x0316380f060095a7 */ /* 0x000e64000802007f */
[----:B-1----:R-:W-:Y:S05]  /*fcf0*/  @!P1 BRA `(.L_x_971) ;  /* 0xfffffffc00f09947 */ /* 0x002fea000383ffff */
[----:B------:R-:W-:Y:S05]  /*fd00*/  BRA `(.L_x_982) ;  /* 0xfffffff400f07947 */ /* 0x000fea000383ffff */
.L_x_974:
[----:B--2---:R2:W3:Y:S02]  /*fd10*/  SYNCS.PHASECHK.TRANS64.TRYWAIT P0, [R5+URZ], R0 ;  /* 0x00000000050075a7 */ /* 0x0044e4000800017f */
[----:B---3--:R-:W-:Y:S05]  /*fd20*/  @!P0 NANOSLEEP.SYNCS 0x989680 ;  /* 0x009896800000895d */ /* 0x008fea0003900000 */
[----:B------:R-:W3:Y:S02]  /*fd30*/  @!P0 SYNCS.PHASECHK.TRANS64 P0, [R5+URZ], R0 ;  /* 0x00000000050085a7 */ /* 0x000ee4000800007f */
[----:B---3--:R-:W-:Y:S05]  /*fd40*/  @!P0 BRA `(.L_x_974) ;  /* 0xfffffffc00f08947 */ /* 0x008fea000383ffff */
[----:B------:R-:W-:Y:S05]  /*fd50*/  BRA `(.L_x_983) ;  /* 0xfffffffc00147947 */ /* 0x000fea000383ffff */
.L_x_975:
[----:B--2---:R2:W3:Y:S02]  /*fd60*/  SYNCS.PHASECHK.TRANS64.TRYWAIT P0, [R3+URZ], R0 ;  /* 0x00000000030075a7 */ /* 0x0044e4000800017f */
[----:B---3--:R-:W-:Y:S05]  /*fd70*/  @!P0 NANOSLEEP.SYNCS 0x989680 ;  /* 0x009896800000895d */ /* 0x008fea0003900000 */
[----:B------:R-:W3:Y:S02]  /*fd80*/  @!P0 SYNCS.PHASECHK.TRANS64 P0, [R3+URZ], R0 ;  /* 0x00000000030085a7 */ /* 0x000ee4000800007f */
[----:B---3--:R-:W-:Y:S05]  /*fd90*/  @!P0 BRA `(.L_x_975) ;  /* 0xfffffffc00f08947 */ /* 0x008fea000383ffff */
[----:B------:R-:W-:Y:S05]  /*fda0*/  BRA `(.L_x_984) ;  /* 0xfffffffc00247947 */ /* 0x000fea000383ffff */
.L_x_985:
        /* <DEDUP_REMOVED lines=13> */
.L_x_2207:


//--------------------- .text._ZN7cutlass13device_kernelIN5flash11enable_sm90INS1_16FlashAttnBwdSm90INS1_25CollectiveMainloopBwdSm90ILi2ELi1ELi1EN4cute5tupleIJNS5_1CILi1EEES8_S8_EEENS6_IJNS7_ILi64EEENS7_ILi80EEENS7_ILi256EEEEEENS_6half_tEfNS_4arch4Sm90ELb1ELb0ELb1ELb1ELb0ELb0ELb1ELb1ELi2ELi1ELi1ELi1ELb0EEENS1_24CollectiveEpilogueBwdGQAISD_fSG_Li256ELb1ELb0EEENS1_25SingleTileBwdLPTSchedulerILb1ELi80ELb0EEEEEEEEEvNT_6ParamsE --------------------------
	.section	.text._ZN7cutlass13device_kernelIN5flash11enable_sm90INS1_16FlashAttnBwdSm90INS1_25CollectiveMainloopBwdSm90ILi2ELi1ELi1EN4cute5tupleIJNS5_1CILi1EEES8_S8_EEENS6_IJNS7_ILi64EEENS7_ILi80EEENS7_ILi256EEEEEENS_6half_tEfNS_4arch4Sm90ELb1ELb0ELb1ELb1ELb0ELb0ELb1ELb1ELi2ELi1ELi1ELi1ELb0EEENS1_24CollectiveEpilogueBwdGQAISD_fSG_Li256ELb1ELb0EEENS1_25SingleTileBwdLPTSchedulerILb1ELi80ELb0EEEEEEEEEvNT_6ParamsE,"ax",@progbits
	.align	128
.text._ZN7cutlass13device_kernelIN5flash11enable_sm90INS1_16FlashAttnBwdSm90INS1_25CollectiveMainloopBwdSm90ILi2ELi1ELi1EN4cute5tupleIJNS5_1CILi1EEES8_S8_EEENS6_IJNS7_ILi64EEENS7_ILi80EEENS7_ILi256EEEEEENS_6half_tEfNS_4arch4Sm90ELb1ELb0ELb1ELb1ELb0ELb0ELb1ELb1ELi2ELi1ELi1ELi1ELb0EEENS1_24CollectiveEpilogueBwdGQAISD_fSG_Li256ELb1ELb0EEENS1_25SingleTileBwdLPTSchedulerILb1ELi80ELb0EEEEEEEEEvNT_6ParamsE:
        .type           _ZN7cutlass13device_kernelIN5flash11enable_sm90INS1_16FlashAttnBwdSm90INS1_25CollectiveMainloopBwdSm90ILi2ELi1ELi1EN4cute5tupleIJNS5_1CILi1EEES8_S8_EEENS6_IJNS7_ILi64EEENS7_ILi80EEENS7_ILi256EEEEEENS_6half_tEfNS_4arch4Sm90ELb1ELb0ELb1ELb1ELb0ELb0ELb1ELb1ELi2ELi1ELi1ELi1ELb0EEENS1_24CollectiveEpilogueBwdGQAISD_fSG_Li256ELb1ELb0EEENS1_25SingleTileBwdLPTSchedulerILb1ELi80ELb0EEEEEEEEEvNT_6ParamsE,@function
        .size           _ZN7cutlass13device_kernelIN5flash11enable_sm90INS1_16FlashAttnBwdSm90INS1_25CollectiveMainloopBwdSm90ILi2ELi1ELi1EN4cute5tupleIJNS5_1CILi1EEES8_S8_EEENS6_IJNS7_ILi64EEENS7_ILi80EEENS7_ILi256EEEEEENS_6half_tEfNS_4arch4Sm90ELb1ELb0ELb1ELb1ELb0ELb0ELb1ELb1ELi2ELi1ELi1ELi1ELb0EEENS1_24CollectiveEpilogueBwdGQAISD_fSG_Li256ELb1ELb0EEENS1_25SingleTileBwdLPTSchedulerILb1ELi80ELb0EEEEEEEEEvNT_6ParamsE,(.L_x_2208 - _ZN7cutlass13device_kernelIN5flash11enable_sm90INS1_16FlashAttnBwdSm90INS1_25CollectiveMainloopBwdSm90ILi2ELi1ELi1EN4cute5tupleIJNS5_1CILi1EEES8_S8_EEENS6_IJNS7_ILi64EEENS7_ILi80EEENS7_ILi256EEEEEENS_6half_tEfNS_4arch4Sm90ELb1ELb0ELb1ELb1ELb0ELb0ELb1ELb1ELi2ELi1ELi1ELi1ELb0EEENS1_24CollectiveEpilogueBwdGQAISD_fSG_Li256ELb1ELb0EEENS1_25SingleTileBwdLPTSchedulerILb1ELi80ELb0EEEEEEEEEvNT_6ParamsE)
        .other          _ZN7cutlass13device_kernelIN5flash11enable_sm90INS1_16FlashAttnBwdSm90INS1_25CollectiveMainloopBwdSm90ILi2ELi1ELi1EN4cute5tupleIJNS5_1CILi1EEES8_S8_EEENS6_IJNS7_ILi64EEENS7_ILi80EEENS7_ILi256EEEEEENS_6half_tEfNS_4arch4Sm90ELb1ELb0ELb1ELb1ELb0ELb0ELb1ELb1ELi2ELi1ELi1ELi1ELb0EEENS1_24CollectiveEpilogueBwdGQAISD_fSG_Li256ELb1ELb0EEENS1_25SingleTileBwdLPTSchedulerILb1ELi80ELb0EEEEEEEEEvNT_6ParamsE,@"STO_CUDA_ENTRY STV_DEFAULT"
_ZN7cutlass13device_kernelIN5flash11enable_sm90INS1_16FlashAttnBwdSm90INS1_25CollectiveMainloopBwdSm90ILi2ELi1ELi1EN4cute5tupleIJNS5_1CILi1EEES8_S8_EEENS6_IJNS7_ILi64EEENS7_ILi80EEENS7_ILi256EEEEEENS_6half_tEfNS_4arch4Sm90ELb1ELb0ELb1ELb1ELb0ELb0ELb1ELb1ELi2ELi1ELi1ELi1ELb0EEENS1_24CollectiveEpilogueBwdGQAISD_fSG_Li256ELb1ELb0EEENS1_25SingleTileBwdLPTSchedulerILb1ELi80ELb0EEEEEEEEEvNT_6ParamsE:
        /* <DEDUP_REMOVED lines=24> */
.L_x_987:
[----:B------:R-:W-:Y:S05]  /*0180*/  BSYNC B0 ;  /* 0x0000000000007941 */ /* 0x000fea0003800000 */
.L_x_986:
        /* <DEDUP_REMOVED lines=19> */
[----:B------:R1:W-:Y:S01]  /*02c0*/  STL [R1+0x14], R2 ;  /* 0x0000140201007387 */ /* 0x0003e20000100800 */
        /* <DEDUP_REMOVED lines=19> */
.L_x_988:
        /* <DEDUP_REMOVED lines=20> */
.L_x_989:
[----:B------:R-:W-:Y:S01]  /*0540*/  PLOP3.LUT P0, PT, PT, PT, UP0, 0x80, 0x0 ;  /* 0x000000000000781c */ /* 0x000fe20003f0f008 */
[----:B------:R-:W-:Y:S01]  /*0550*/  NOP ;  /* 0x0000000000007918 */ /* 0x000fe20000000000 */
[----:B------:R-:W-:Y:S01]  /*0560*/  BSSY B0, `(.L_x_990) ;  /* 0x0000ba5000007945 */ /* 0x000fe20003800000 */
[----:B------:R-:W-:Y:S01]  /*0570*/  LOP3.LUT R11, R21, 0x7f, RZ, 0xc0, !PT ;  /* 0x0000007f150b7812 */ /* 0x000fe200078ec0ff */
[----:B-1234-:R-:W-:Y:S09]  /*0580*/  BAR.SYNC.DEFER_BLOCKING 0x0 ;  /* 0x0000000000007b1d */ /* 0x01eff20000010000 */
[----:B------:R-:W-:Y:S05]  /*0590*/  @!P0 BRA `(.L_x_991) ;  /* 0x00000094003c8947 */ /* 0x000fea0003800000 */
.L_x_992:
        /* <DEDUP_REMOVED lines=17> */
[----:B------:R-:W1:Y:S01]  /*06b0*/  LDC R2, c[0x0][0x8e4] ;  /* 0x00023900ff027b82 */ /* 0x000e620000000800 */
[----:B------:R-:W-:Y:S01]  /*06c0*/  IMAD.U32 R3, RZ, RZ, UR4 ;  /* 0x00000004ff037e24 */ /* 0x000fe2000f8e00ff */
[----:B-1----:R-:W-:-:S13]  /*06d0*/  ISETP.NE.AND P0, PT, R2, 0x1, PT ;  /* 0x000000010200780c */ /* 0x002fda0003f05270 */
[----:B------:R-:W1:Y:S02]  /*06e0*/  @P0 LDC.64 R4, c[0x0][0x8e8] ;  /* 0x00023a00ff040b82 */ /* 0x000e640000000a00 */
[----:B-1----:R-:W-:-:S05]  /*06f0*/  @P0 IMAD.HI.U32 R0, R4, UR4, RZ ;  /* 0x0000000404000c27 */ /* 0x002fca000f8e00ff */
[----:B------:R-:W-:-:S05]  /*0700*/  @P0 SHF.R.U32.HI R3, RZ, R5, R0 ;  /* 0x00000005ff030219 */ /* 0x000fca0000011600 */
[----:B------:R1:W-:Y:S01]  /*0710*/  STL [R1+0x10], R3 ;  /* 0x0000100301007387 */ /* 0x0003e20000100800 */
[----:B------:R-:W-:Y:S01]  /*0720*/  IMAD R0, R3, R2, RZ ;  /* 0x0000000203007224 */ /* 0x000fe200078e02ff */
[----:B------:R-:W-:Y:S06]  /*0730*/  BRA `(.L_x_994) ;  /* 0x0000000000207947 */ /* 0x000fec0003800000 */
.L_x_993:
[----:B------:R-:W1:Y:S01]  /*0740*/  LDC R2, c[0x0][0x8cc] ;  /* 0x00023300ff027b82 */ /* 0x000e620000000800 */
[----:B------:R-:W-:Y:S01]  /*0750*/  IMAD.U32 R3, RZ, RZ, UR4 ;  /* 0x00000004ff037e24 */ /* 0x000fe2000f8e00ff */
[----:B-1----:R-:W-:-:S13]  /*0760*/  ISETP.NE.AND P0, PT, R2, 0x1, PT ;  /* 0x000000010200780c */ /* 0x002fda0003f05270 */
[----:B------:R-:W1:Y:S02]  /*0770*/  @P0 LDC.64 R4, c[0x0][0x8d0] ;  /* 0x00023400ff040b82 */ /* 0x000e640000000a00 */
[----:B-1----:R-:W-:-:S05]  /*0780*/  @P0 IMAD.HI.U32 R0, R4, UR4, RZ ;  /* 0x0000000404000c27 */ /* 0x002fca000f8e00ff */
[----:B------:R-:W-:-:S05]  /*0790*/  @P0 SHF.R.U32.HI R3, RZ, R5, R0 ;  /* 0x00000005ff030219 */ /* 0x000fca0000011600 */
[----:B------:R2:W-:Y:S01]  /*07a0*/  STL [R1+0x10], R3 ;  /* 0x0000100301007387 */ /* 0x0005e20000100800 */
[----:B------:R-:W-:-:S07]  /*07b0*/  IMAD R0, R3, R2, RZ ;  /* 0x0000000203007224 */ /* 0x000fce00078e02ff */
.L_x_994:
[----:B------:R-:W3:Y:S01]  /*07c0*/  LDC R2, c[0x0][0x8c0] ;  /* 0x00023000ff027b82 */ /* 0x000ee20000000800 */
[----:B------:R-:W-:Y:S01]  /*07d0*/  IADD3 R0, -R0, UR4, RZ ;  /* 0x0000000400007c10 */ /* 0x000fe2000fffe1ff */
[----:B------:R-:W-:Y:S02]  /*07e0*/  ULDC.64 UR4, c[0x0][0x900] ;  /* 0x0002400000047ab9 */ /* 0x000fe40000000a00 */
[----:B------:R-:W-:-:S04]  /*07f0*/  ISETP.NE.U32.AND P0, PT, RZ, UR4, PT ;  /* 0x00000004ff007c0c */ /* 0x000fc8000bf05070 */
[----:B------:R-:W4:Y:S01]  /*0800*/  LDC R5, c[0x0][0x8cc] ;  /* 0x00023300ff057b82 */ /* 0x000f220000000800 */
[----:B------:R-:W-:Y:S02]  /*0810*/  ISETP.NE.AND.EX P0, PT, RZ, UR5, PT, P0 ;  /* 0x00000005ff007c0c */ /* 0x000fe4000bf05300 */
[----:B---3--:R-:W-:Y:S01]  /*0820*/  ISETP.NE.AND P1, PT, R2, 0x1, PT ;  /* 0x000000010200780c */ /* 0x008fe20003f25270 */
[----:B----4-:R-:W-:-:S04]  /*0830*/  IMAD R4, R5, UR6, R0 ;  /* 0x0000000605047c24 */ /* 0x010fc8000f8e0200 */
[----:B------:R-:W-:-:S08]  /*0840*/  IMAD.MOV.U32 R5, RZ, RZ, R4 ;  /* 0x000000ffff057224 */ /* 0x000fd000078e0004 */
[----:B-12---:R-:W1:Y:S08]  /*0850*/  @P1 LDC R3, c[0x0][0x8c4] ;  /* 0x00023100ff031b82 */ /* 0x006e700000000800 */
[----:B------:R-:W2:Y:S01]  /*0860*/  @P1 LDC R7, c[0x0][0x8c8] ;  /* 0x00023200ff071b82 */ /* 0x000ea20000000800 */
[----:B-1----:R-:W-:-:S05]  /*0870*/  @P1 IMAD.HI.U32 R0, R4, R3, RZ ;  /* 0x0000000304001227 */ /* 0x002fca00078e00ff */
[----:B--2---:R-:W-:-:S05]  /*0880*/  @P1 SHF.R.U32.HI R5, RZ, R7, R0 ;  /* 0x00000007ff051219 */ /* 0x004fca0000011600 */
[----:B------:R-:W-:-:S04]  /*0890*/  IMAD.MOV R3, RZ, RZ, -R5 ;  /* 0x000000ffff037224 */ /* 0x000fc800078e0a05 */
[----:B------:R-:W-:-:S05]  /*08a0*/  IMAD R0, R2, R3, R4 ;  /* 0x0000000302007224 */ /* 0x000fca00078e0204 */
[----:B------:R1:W-:Y:S01]  /*08b0*/  STL [R1+0xc], R0 ;  /* 0x00000c0001007387 */ /* 0x0003e20000100800 */
[----:B------:R-:W-:Y:S05]  /*08c0*/  @!P0 BRA `(.L_x_995) ;  /* 0x0000000000148947 */ /* 0x000fea0003800000 */
[----:B------:R-:W2:Y:S01]  /*08d0*/  LDC.64 R2, c[0x0][0x900] ;  /* 0x00024000ff027b82 */ /* 0x000ea20000000a00 */
[----:B------:R-:W-:Y:S01]  /*08e0*/  ULDC.64 UR4, c[0x0][0x208] ;  /* 0x0000820000047ab9 */ /* 0x000fe20000000a00 */
[----:B--2---:R-:W-:-:S05]  /*08f0*/  IMAD.WIDE R2, R5, 0x4, R2 ;  /* 0x0000000405027825 */ /* 0x004fca00078e0202 */
[----:B-1----:R2:W5:Y:S01]  /*0900*/  LDG.E R0, desc[UR4][R2.64] ;  /* 0x0000000402007981 */ /* 0x002562000c1e1900 */
[----:B------:R-:W-:Y:S05]  /*0910*/  BRA `(.L_x_996) ;  /* 0x0000000000307947 */ /* 0x000fea0003800000 */
.L_x_995:
[----:B------:R-:W-:Y:S02]  /*0920*/  ULDC.64 UR4, c[0x0][0x8f8] ;  /* 0x00023e0000047ab9 */ /* 0x000fe40000000a00 */
[----:B------:R-:W-:-:S04]  /*0930*/  ISETP.NE.U32.AND P0, PT, RZ, UR4, PT ;  /* 0x00000004ff007c0c */ /* 0x000fc8000bf05070 */
[----:B------:R-:W-:-:S13]  /*0940*/  ISETP.NE.AND.EX P0, PT, RZ, UR5, PT, P0 ;  /* 0x00000005ff007c0c */ /* 0x000fda000bf05300 */
[----:B------:R-:W-:Y:S05]  /*0950*/  @!P0 BRA `(.L_x_997) ;  /* 0x00000000001c8947 */ /* 0x000fea0003800000 */
[----:B------:R-:W2:Y:S01]  /*0960*/  LDC.64 R2, c[0x0][0x8f8] ;  /* 0x00023e00ff027b82 */ /* 0x000ea20000000a00 */
[----:B------:R-:W-:Y:S01]  /*0970*/  ULDC.64 UR4, c[0x0][0x208] ;  /* 0x0000820000047ab9 */ /* 0x000fe20000000a00 */
[----:B--2---:R-:W-:-:S05]  /*0980*/  IMAD.WIDE R2, R5, 0x4, R2 ;  /* 0x0000000405027825 */ /* 0x004fca00078e0202 */
[----:B-1----:R-:W2:Y:S04]  /*0990*/  LDG.E R0, desc[UR4][R2.64] ;  /* 0x0000000402007981 */ /* 0x002ea8000c1e1900 */
[----:B------:R-:W2:Y:S02]  /*09a0*/  LDG.E R7, desc[UR4][R2.64+0x4] ;  /* 0x0000040402077981 */ /* 0x000ea4000c1e1900 */
[----:B--2---:R-:W-:Y:S01]  /*09b0*/  IMAD.IADD R0, R7, 0x1, -R0 ;  /* 0x0000000107007824 */ /* 0x004fe200078e0a00 */
[----:B------:R-:W-:Y:S06]  /*09c0*/  BRA `(.L_x_996) ;  /* 0x0000000000047947 */ /* 0x000fec0003800000 */
.L_x_997:
[----:B-1----:R-:W1:Y:S02]  /*09d0*/  LDC R0, c[0x0][0x8f4] ;  /* 0x00023d00ff007b82 */ /* 0x002e640000000800 */
.L_x_996:
[----:B------:R-:W3:Y:S01]  /*09e0*/  LDL R10, [R1+0x10] ;  /* 0x00001000010a7983 */ /* 0x000ee20000100800 */
[----:B-1---5:R-:W-:-:S04]  /*09f0*/  VIADD R0, R0, 0x4f ;  /* 0x0000004f00007836 */ /* 0x022fc80000000000 */
[----:B------:R-:W-:-:S05]  /*0a00*/  IMAD.HI R0, R0, 0x66666667, RZ ;  /* 0x6666666700007827 */ /* 0x000fca00078e02ff */
[----:B--2---:R-:W-:-:S04]  /*0a10*/  SHF.R.U32.HI R3, RZ, 0x1f, R0 ;  /* 0x0000001fff037819 */ /* 0x004fc80000011600 */
[----:B------:R-:W-:-:S04]  /*0a20*/  LEA.HI.SX32 R3, R0, R3, 0x1b ;  /* 0x0000000300037211 */ /* 0x000fc800078fdaff */
[----:B---3--:R-:W-:-:S04]  /*0a30*/  ISETP.GE.AND P0, PT, R10, R3, PT ;  /* 0x000000030a00720c */ /* 0x008fc80003f06270 */
[----:B------:R-:W-:-:S04]  /*0a40*/  SEL R12, R5, 0xffffffff, !P0 ;  /* 0xffffffff050c7807 */ /* 0x000fc80004000000 */
[----:B------:R-:W-:Y:S01]  /*0a50*/  ISETP.GE.AND P0, PT, R12, RZ, PT ;  /* 0x000000ff0c00720c */ /* 0x000fe20003f06270 */
[----:B------:R1:W-:-:S12]  /*0a60*/  STL [R1+0x8], R12 ;  /* 0x0000080c01007387 */ /* 0x0003d80000100800 */
[----:B-1----:R-:W-:Y:S05]  /*0a70*/  @!P0 BRA `(.L_x_998) ;  /* 0x000000b4004c8947 */ /* 0x002fea0003800000 */
        /* <DEDUP_REMOVED lines=11> */
[----:B------:R-:W3:Y:S08]  /*0b30*/  @P0 LDC.64 R4, c[0x0][0x780] ;  /* 0x0001e000ff040b82 */ /* 0x000ef00000000a00 */
[----:B------:R-:W4:Y:S01]  /*0b40*/  LDC R9, c[0x0][0x290] ;  /* 0x0000a400ff097b82 */ /* 0x000f220000000800 */
[----:B---3--:R-:W-:-:S05]  /*0b50*/  @P0 IMAD.WIDE R4, R12, 0x4, R4 ;  /* 0x000000040c040825 */ /* 0x008fca00078e0204 */
[----:B-1----:R1:W5:Y:S01]  /*0b60*/  @P0 LDG.E R0, desc[UR4][R4.64] ;  /* 0x0000000404000981 */ /* 0x002362000c1e1900 */
[----:B------:R-:W-:Y:S02]  /*0b70*/  ULDC.64 UR4, c[0x0][0x788] ;  /* 0x0001e20000047ab9 */ /* 0x000fe40000000a00 */
[----:B------:R-:W-:-:S04]  /*0b80*/  ISETP.NE.U32.AND P2, PT, RZ, UR4, PT ;  /* 0x00000004ff007c0c */ /* 0x000fc8000bf45070 */
[----:B------:R-:W-:Y:S01]  /*0b90*/  ISETP.NE.AND.EX P2, PT, RZ, UR5, PT, P2 ;  /* 0x00000005ff007c0c */ /* 0x000fe2000bf45320 */
[----:B--2---:R-:W-:-:S05]  /*0ba0*/  @P1 IMAD R2, R12, 0x40, R2 ;  /* 0x000000400c021824 */ /* 0x004fca00078e0202 */
[----:B------:R-:W-:-:S04]  /*0bb0*/  @P1 SHF.R.S32.HI R3, RZ, 0x1f, R2 ;  /* 0x0000001fff031819 */ /* 0x000fc80000011402 */
[----:B------:R-:W-:-:S05]  /*0bc0*/  @P1 LEA.HI R3, R3, R2, RZ, 0x6 ;  /* 0x0000000203031211 */ /* 0x000fca00078f30ff */
[----:B------:R-:W-:-:S05]  /*0bd0*/  @P1 IMAD.SHL.U32 R3, R3, 0x100, RZ ;  /* 0x0000010003031824 */ /* 0x000fca00078e00ff */
[----:B------:R-:W-:Y:S02]  /*0be0*/  @P1 LOP3.LUT R8, R3, 0xffffc000, RZ, 0xc0, !PT ;  /* 0xffffc00003081812 */ /* 0x000fe400078ec0ff */
[----:B------:R-:W-:Y:S02]  /*0bf0*/  CS2R R2, SRZ ;  /* 0x0000000000027805 */ /* 0x000fe4000001ff00 */
[----:B-1----:R-:W-:Y:S01]  /*0c00*/  @P1 SHF.R.S32.HI R5, RZ, 0x1f, R8 ;  /* 0x0000001fff051819 */ /* 0x002fe20000011408 */
[----:B----4-:R-:W-:Y:S06]  /*0c10*/  @P0 BRA `(.L_x_999) ;  /* 0x0000000000140947 */ /* 0x010fec0003800000 */
[----:B------:R-:W-:Y:S05]  /*0c20*/  @!P1 BRA `(.L_x_999) ;  /* 0x0000000000109947 */ /* 0x000fea0003800000 */
[----:B------:R-:W-:Y:S02]  /*0c30*/  ULDC.64 UR4, c[0x0][0x208] ;  /* 0x0000820000047ab9 */ /* 0x000fe40000000a00 */
[----:B------:R-:W2:Y:S04]  /*0c40*/  LDG.E R11, desc[UR4][R6.64] ;  /* 0x00000004060b7981 */ /* 0x000ea8000c1e1900 */
[----:B-----5:R-:W2:Y:S02]  /*0c50*/  LDG.E R0, desc[UR4][R6.64+0x4] ;  /* 0x0000040406007981 */ /* 0x020ea4000c1e1900 */
[----:B--2---:R-:W-:-:S07]  /*0c60*/  IMAD.IADD R0, R0, 0x1, -R11 ;  /* 0x0000000100007824 */ /* 0x004fce00078e0a0b */
.L_x_999:
        /* <DEDUP_REMOVED lines=8> */
.L_x_1000:
        /* <DEDUP_REMOVED lines=10> */
.L_x_1001:
[----:B-1---5:R-:W-:Y:S01]  /*0d90*/  IMAD.IADD R4, R0, 0x1, -R9 ;  /* 0x0000000100047824 */ /* 0x022fe200078e0a09 */
[----:B------:R-:W-:Y:S01]  /*0da0*/  ULDC UR4, c[0x0][0x74c] ;  /* 0x0001d30000047ab9 */ /* 0x000fe20000000800 */
[----:B------:R-:W-:Y:S02]  /*0db0*/  PLOP3.LUT P0, PT, PT, PT, PT, 0x80, 0x0 ;  /* 0x000000000000781c */ /* 0x000fe40003f0f070 */
[----:B------:R-:W-:Y:S01]  /*0dc0*/  CS2R R136, SRZ ;  /* 0x0000000000887805 */ /* 0x000fe2000001ff00 */
[----:B------:R-:W-:Y:S01]  /*0dd0*/  IMAD R5, R10, 0x50, R4 ;  /* 0x000000500a057824 */ /* 0x000fe200078e0204 */
[----:B------:R-:W-:Y:S01]  /*0de0*/  CS2R R138, SRZ ;  /* 0x00000000008a7805 */ /* 0x000fe2000001ff00 */
[----:B------:R-:W-:Y:S01]  /*0df0*/  VIADD R4, R0, 0x3f ;  /* 0x0000003f00047836 */ /* 0x000fe20000000000 */
[----:B------:R-:W-:Y:S01]  /*0e00*/  CS2R R140, SRZ ;  /* 0x00000000008c7805 */ /* 0x000fe2000001ff00 */
[----:B------:R-:W-:Y:S01]  /*0e10*/  VIADD R6, R5, -UR4 ;  /* 0x8000000405067c36 */ /* 0x000fe20008000000 */
[----:B------:R-:W-:-:S02]  /*0e20*/  CS2R R142, SRZ ;  /* 0x00000000008e7805 */ /* 0x000fc4000001ff00 */
[----:B------:R-:W-:Y:S02]  /*0e30*/  CS2R R176, SRZ ;  /* 0x0000000000b07805 */ /* 0x000fe4000001ff00 */
[----:B------:R-:W-:Y:S02]  /*0e40*/  SHF.R.S32.HI R5, RZ, 0x1f, R4 ;  /* 0x0000001fff057819 */ /* 0x000fe40000011404 */
[----:B------:R-:W-:Y:S02]  /*0e50*/  CS2R R178, SRZ ;  /* 0x0000000000b27805 */ /* 0x000fe4000001ff00 */
[----:B------:R-:W-:Y:S02]  /*0e60*/  SHF.R.S32.HI R7, RZ, 0x1f, R6 ;  /* 0x0000001fff077819 */ /* 0x000fe40000011406 */
[----:B------:R-:W-:Y:S02]  /*0e70*/  CS2R R180, SRZ ;  /* 0x0000000000b47805 */ /* 0x000fe4000001ff00 */
[----:B------:R-:W-:-:S02]  /*0e80*/  LEA.HI R5, R5, R4, RZ, 0x6 ;  /* 0x0000000405057211 */ /* 0x000fc400078f30ff */
[----:B------:R-:W-:Y:S02]  /*0e90*/  CS2R R182, SRZ ;  /* 0x0000000000b67805 */ /* 0x000fe4000001ff00 */
[----:B------:R-:W-:Y:S02]  /*0ea0*/  LEA.HI R7, R7, R6, RZ, 0x6 ;  /* 0x0000000607077211 */ /* 0x000fe400078f30ff */
[----:B------:R-:W-:Y:S02]  /*0eb0*/  CS2R R144, SRZ ;  /* 0x0000000000907805 */ /* 0x000fe4000001ff00 */
[----:B------:R-:W-:Y:S02]  /*0ec0*/  SHF.R.S32.HI R237, RZ, 0x6, R5 ;  /* 0x00000006ffed7819 */ /* 0x000fe40000011405 */
[----:B------:R-:W-:Y:S02]  /*0ed0*/  CS2R R146, SRZ ;  /* 0x0000000000927805 */ /* 0x000fe4000001ff00 */
[----:B------:R-:W-:-:S02]  /*0ee0*/  SHF.R.S32.HI R7, RZ, 0x6, R7 ;  /* 0x00000006ff077819 */ /* 0x000fc40000011407 */
[----:B------:R-:W-:Y:S02]  /*0ef0*/  CS2R R148, SRZ ;  /* 0x0000000000947805 */ /* 0x000fe4000001ff00 */
[----:B------:R-:W-:Y:S02]  /*0f00*/  CS2R R150, SRZ ;  /* 0x0000000000967805 */ /* 0x000fe4000001ff00 */
[----:B------:R-:W-:Y:S02]  /*0f10*/  CS2R R184, SRZ ;  /* 0x0000000000b87805 */ /* 0x000fe4000001ff00 */
[----:B------:R-:W-:Y:S02]  /*0f20*/  VIMNMX R6, RZ, R7, !PT ;  /* 0x00000007ff067248 */ /* 0x000fe40007fe0100 */
[----:B------:R-:W-:Y:S02]  /*0f30*/  CS2R R186, SRZ ;  /* 0x0000000000ba7805 */ /* 0x000fe4000001ff00 */
[----:B------:R-:W-:-:S02]  /*0f40*/  CS2R R188, SRZ ;  /* 0x0000000000bc7805 */ /* 0x000fc4000001ff00 */
[----:B------:R-:W-:Y:S02]  /*0f50*/  CS2R R190, SRZ ;  /* 0x0000000000be7805 */ /* 0x000fe4000001ff00 */
[----:B------:R-:W-:Y:S02]  /*0f60*/  ISETP.GT.AND P2, PT, R237, R6, PT ;  /* 0x00000006ed00720c */ /* 0x000fe40003f44270 */
        /* <DEDUP_REMOVED lines=63> */
[----:B------:R-:W-:Y:S01]  /*1360*/  CS2R R134, SRZ ;  /* 0x0000000000867805 */ /* 0x000fe2000001ff00 */
[----:B------:R-:W-:Y:S06]  /*1370*/  @!P2 BRA `(.L_x_1002) ;  /* 0x0000007c0064a947 */ /* 0x000fec0003800000 */
[----:B------:R-:W1:Y:S01]  /*1380*/  S2R R8, SR_CgaCtaId ;  /* 0x0000000000087919 */ /* 0x000e620000008800 */
[----:B------:R-:W-:Y:S01]  /*1390*/  VIADD R21, R21, 0xffffff80 ;  /* 0xffffff8015157836 */ /* 0x000fe20000000000 */
[----:B------:R-:W-:Y:S02]  /*13a0*/  MOV R17, 0x400 ;  /* 0x0000040000117802 */ /* 0x000fe40000000f00 */
[----:B------:R-:W-:Y:S02]  /*13b0*/  SHF.L.U32 R16, RZ, 0x1f, RZ ;  /* 0x0000001fff107819 */ /* 0x000fe400000006ff */
[----:B------:R-:W-:-:S04]  /*13c0*/  SHF.R.S32.HI R4, RZ, 0x1f, R21 ;  /* 0x0000001fff047819 */ /* 0x000fc80000011415 */
[CC--:B------:R-:W-:Y:S02]  /*13d0*/  LEA.HI R5, R4.reuse, R21.reuse, RZ, 0x7 ;  /* 0x0000001504057211 */ /* 0x0c0fe400078f38ff */
[CC--:B------:R-:W-:Y:S02]  /*13e0*/  LEA.HI R10, R4.reuse, R21.reuse, RZ, 0x5 ;  /* 0x00000015040a7211 */ /* 0x0c0fe400078f28ff */
[----:B------:R-:W-:Y:S02]  /*13f0*/  SHF.R.S32.HI R7, RZ, 0x7, R5 ;  /* 0x00000007ff077819 */ /* 0x000fe40000011405 */
[----:B------:R-:W-:Y:S02]  /*1400*/  LEA.HI R13, R4, R21, RZ, 0x4 ;  /* 0x00000015040d7211 */ /* 0x000fe400078f20ff */
[--C-:B------:R-:W-:Y:S02]  /*1410*/  SHF.R.S32.HI R12, RZ, 0x5, R10.reuse ;  /* 0x00000005ff0c7819 */ /* 0x100fe4000001140a */
[----:B------:R-:W-:-:S02]  /*1420*/  SHF.R.S32.HI R11, RZ, 0x1f, R10 ;  /* 0x0000001fff0b7819 */ /* 0x000fc4000001140a */
[----:B------:R-:W-:Y:S02]  /*1430*/  LOP3.LUT R4, R5, 0xffffff80, RZ, 0xc0, !PT ;  /* 0xffffff8005047812 */ /* 0x000fe400078ec0ff */
[----:B------:R-:W-:Y:S02]  /*1440*/  LEA.HI R11, R11, R12, RZ, 0x2 ;  /* 0x0000000c0b0b7211 */ /* 0x000fe400078f10ff */
[----:B------:R-:W-:Y:S01]  /*1450*/  LOP3.LUT R14, R13, 0xffffff0, RZ, 0xc0, !PT ;  /* 0x0ffffff00d0e7812 */ /* 0x000fe200078ec0ff */
[----:B------:R-:W-:Y:S01]  /*1460*/  IMAD.IADD R10, R21, 0x1, -R4 ;  /* 0x00000001150a7824 */ /* 0x000fe200078e0a04 */
[----:B------:R-:W-:Y:S02]  /*1470*/  LOP3.LUT R13, R11, 0xfffffc, RZ, 0xc0, !PT ;  /* 0x00fffffc0b0d7812 */ /* 0x000fe400078ec0ff */
[----:B------:R-:W-:Y:S01]  /*1480*/  LEA.HI R15, R7, R7, RZ, 0x1 ;  /* 0x00000007070f7211 */ /* 0x000fe200078f08ff */
[----:B------:R-:W-:Y:S01]  /*1490*/  IMAD.IADD R14, R21, 0x1, -R14 ;  /* 0x00000001150e7824 */ /* 0x000fe200078e0a0e */
[----:B-1----:R-:W-:Y:S01]  /*14a0*/  LEA R17, R8, R17, 0x18 ;  /* 0x0000001108117211 */ /* 0x002fe200078ec0ff */
[----:B------:R-:W-:Y:S01]  /*14b0*/  IMAD.IADD R13, R12, 0x1, -R13 ;  /* 0x000000010c0d7824 */ /* 0x000fe200078e0a0d */
[----:B------:R-:W1:Y:S01]  /*14c0*/  SHFL.IDX PT, R8, R7, RZ, 0x1f ;  /* 0x00001fff07087589 */ /* 0x000e6200000e0000 */
[----:B------:R-:W-:Y:S01]  /*14d0*/  SHF.R.S32.HI R11, RZ, 0x1f, R10 ;  /* 0x0000001fff0b7819 */ /* 0x000fe2000001140a */
[----:B------:R-:W2:Y:S01]  /*14e0*/  SYNCS.PHASECHK.TRANS64.TRYWAIT P0, [R17+URZ+0x31800], R16 ;  /* 0x03180010110075a7 */ /* 0x000ea2000800017f */
[----:B------:R-:W-:Y:S01]  /*14f0*/  LOP3.LUT R12, R15, 0x1ffffffe, RZ, 0xc0, !PT ;  /* 0x1ffffffe0f0c7812 */ /* 0x000fe200078ec0ff */
[----:B------:R-:W-:-:S02]  /*1500*/  IMAD R14, R7, 0x40, R14 ;  /* 0x00000040070e7824 */ /* 0x000fc400078e020e */
[C---:B------:R-:W-:Y:S02]  /*1510*/  IMAD R15, R7.reuse, 0x800, R10 ;  /* 0x00000800070f7824 */ /* 0x040fe400078e020a */
[----:B------:R-:W-:Y:S01]  /*1520*/  IMAD.IADD R12, R7, 0x1, -R12 ;  /* 0x00000001070c7824 */ /* 0x000fe200078e0a0c */
[----:B-1----:R-:W-:-:S04]  /*1530*/  LEA.HI R4, R8, R8, RZ, 0x1 ;  /* 0x0000000808047211 */ /* 0x002fc800078f08ff */
[----:B------:R-:W-:-:S05]  /*1540*/  LOP3.LUT R5, R4, 0xfffffffe, RZ, 0xc0, !PT ;  /* 0xfffffffe04057812 */ /* 0x000fca00078ec0ff */
[----:B------:R-:W-:Y:S01]  /*1550*/  IMAD.IADD R4, R8, 0x1, -R5 ;  /* 0x0000000108047824 */ /* 0x000fe200078e0a05 */
[----:B------:R-:W-:-:S04]  /*1560*/  LEA.HI R5, R11, R10, RZ, 0x2 ;  /* 0x0000000a0b057211 */ /* 0x000fc800078f10ff */
[--C-:B------:R-:W-:Y:S02]  /*1570*/  SHF.R.S32.HI R7, RZ, 0x2, R5.reuse ;  /* 0x00000002ff077819 */ /* 0x100fe40000011405 */
[----:B------:R-:W-:Y:S01]  /*1580*/  SHF.R.S32.HI R8, RZ, 0x1f, R5 ;  /* 0x0000001fff087819 */ /* 0x000fe20000011405 */
[----:B--2---:R-:W-:Y:S06]  /*1590*/  @P0 BRA `(.L_x_1003) ;  /* 0x0000000000080947 */ /* 0x004fec0003800000 */
[----:B------:R-:W1:Y:S02]  /*15a0*/  SYNCS.PHASECHK.TRANS64.TRYWAIT P0, [R17+URZ+0x31800], R16 ;  /* 0x03180010110075a7 */ /* 0x000e64000800017f */
[----:B-1----:R-:W-:Y:S05]  /*15b0*/  @!P0 BRA `(.L_x_1004) ;  /* 0x000000a800848947 */ /* 0x002fea0003800000 */
.L_x_1003:
[----:B------:R-:W2:Y:S04]  /*15c0*/  LDL R20, [R1+0xc] ;  /* 0x00000c0001147983 */ /* 0x000ea80000100800 */
[----:B------:R-:W3:Y:S04]  /*15d0*/  LDL R19, [R1+0x8] ;  /* 0x0000080001137983 */ /* 0x000ee80000100800 */
[----:B------:R-:W4:Y:S04]  /*15e0*/  LDL R18, [R1+0x14] ;  /* 0x0000140001127983 */ /* 0x000f280000100800 */
[----:B------:R-:W5:Y:S01]  /*15f0*/  LDL R21, [R1+0x10] ;  /* 0x0000100001157983 */ /* 0x000f620000100800 */
[----:B------:R-:W-:Y:S01]  /*1600*/  LEA.HI R8, R8, R7, RZ, 0x3 ;  /* 0x0000000708087211 */ /* 0x000fe200078f18ff */
[----:B------:R-:W-:Y:S01]  /*1610*/  IMAD R14, R13, 0x10, R14 ;  /* 0x000000100d0e7824 */ /* 0x000fe200078e020e */
[----:B------:R-:W-:Y:S01]  /*1620*/  LOP3.LUT R5, R5, 0x7ffffffc, RZ, 0xc0, !PT ;  /* 0x7ffffffc05057812 */ /* 0x000fe200078ec0ff */
[----:B------:R-:W-:Y:S01]  /*1630*/  ULDC.64 UR4, c[0x0][0x2d8] ;  /* 0x0000b60000047ab9 */ /* 0x000fe20000000a00 */
[----:B------:R-:W-:Y:S01]  /*1640*/  LOP3.LUT R8, R8, 0xfffffff8, RZ, 0xc0, !PT ;  /* 0xfffffff808087812 */ /* 0x000fe200078ec0ff */
[----:B------:R-:W-:Y:S01]  /*1650*/  IMAD.SHL.U32 R13, R15, 0x4, RZ ;  /* 0x000000040f0d7824 */ /* 0x000fe200078e00ff */
[----:B------:R-:W-:Y:S01]  /*1660*/  LEA.HI R11, R11, R10, RZ, 0x5 ;  /* 0x0000000a0b0b7211 */ /* 0x000fe200078f28ff */
[----:B------:R-:W-:Y:S01]  /*1670*/  IMAD.IADD R5, R10, 0x1, -R5 ;  /* 0x000000010a057824 */ /* 0x000fe200078e0a05 */
[----:B------:R-:W-:Y:S01]  /*1680*/  CS2R R214, SRZ ;  /* 0x0000000000d67805 */ /* 0x000fe2000001ff00 */
[----:B------:R-:W-:Y:S01]  /*1690*/  IMAD.IADD R8, R7, 0x1, -R8 ;  /* 0x0000000107087824 */ /* 0x000fe200078e0a08 */
[----:B------:R-:W-:Y:S01]  /*16a0*/  IADD3 R2, P0, R13, R2, RZ ;  /* 0x000000020d027210 */ /* 0x000fe20007f1e0ff */
[----:B------:R-:W-:Y:S01]  /*16b0*/  IMAD R12, R12, 0x4, R5 ;  /* 0x000000040c0c7824 */ /* 0x000fe200078e0205 */
[----:B------:R-:W-:-:S02]  /*16c0*/  SHF.R.S32.HI R11, RZ, 0x5, R11 ;  /* 0x00000005ff0b7819 */ /* 0x000fc4000001140b */
[----:B------:R-:W-:Y:S02]  /*16d0*/  CS2R R212, SRZ ;  /* 0x0000000000d47805 */ /* 0x000fe4000001ff00 */
[----:B------:R-:W-:Y:S01]  /*16e0*/  LEA.HI.X.SX32 R3, R13, R3, 0x1, P0 ;  /* 0x000000030d037211 */ /* 0x000fe200000f0eff */
[----:B------:R-:W-:Y:S01]  /*16f0*/  IMAD.SHL.U32 R228, R12, 0x2, RZ ;  /* 0x000000020ce47824 */ /* 0x000fe200078e00ff */
        /* <DEDUP_REMOVED lines=78> */
[----:B------:R-:W-:Y:S01]  /*1be0*/  ULDC UR61, c[0x0][0x75c] ;  /* 0x0001d700003d7ab9 */ /* 0x000fe20000000800 */
[----:B------:R-:W-:Y:S01]  /*1bf0*/  UMOV UR60, URZ ;  /* 0x0000003f003c7c82 */ /* 0x000fe20008000000 */
[----:B--2---:R-:W-:-:S05]  /*1c00*/  SHF.R.S32.HI R7, RZ, 0x1f, R20 ;  /* 0x0000001fff077819 */ /* 0x004fca0000011414 */
[----:B------:R-:W-:Y:S01]  /*1c10*/  IMAD R5, R7, UR4, RZ ;  /* 0x0000000407057c24 */ /* 0x000fe2000f8e02ff */
[----:B---3--:R-:W-:Y:S02]  /*1c20*/  SHF.R.S32.HI R7, RZ, 0x1f, R19 ;  /* 0x0000001fff077819 */ /* 0x008fe40000011413 */
[----:B----4-:R-:W-:Y:S01]  /*1c30*/  R2UR UR6, R18 ;  /* 0x00000000120672ca */ /* 0x010fe200000e0000 */
[----:B------:R-:W-:Y:S01]  /*1c40*/  IMAD R18, R11, 0x10, R8 ;  /* 0x000000100b127824 */ /* 0x000fe200078e0208 */
[----:B------:R-:W-:Y:S01]  /*1c50*/  SEL R7, R7, RZ, !P1 ;  /* 0x000000ff07077207 */ /* 0x000fe20004800000 */
[----:B-----5:R-:W-:Y:S02]  /*1c60*/  IMAD R9, R21, -0x50, R9 ;  /* 0xffffffb015097824 */ /* 0x020fe400078e0209 */
[----:B------:R-:W-:Y:S01]  /*1c70*/  IMAD.WIDE.U32 R2, R20, UR4, R2 ;  /* 0x0000000414027c25 */ /* 0x000fe2000f8e0002 */
[----:B------:R-:W-:-:S03]  /*1c80*/  SEL R231, R19, RZ, !P1 ;  /* 0x000000ff13e77207 */ /* 0x000fc60004800000 */
[----:B------:R-:W-:Y:S01]  /*1c90*/  IMAD R11, R20, UR5, R5 ;  /* 0x00000005140b7c24 */ /* 0x000fe2000f8e0205 */
[----:B------:R-:W-:Y:S01]  /*1ca0*/  IADD3 R5, -R0, 0x1, R9 ;  /* 0x0000000100057810 */ /* 0x000fe20007ffe109 */
[----:B------:R-:W-:Y:S02]  /*1cb0*/  ULDC.64 UR4, c[0x0][0x2e0] ;  /* 0x0000b80000047ab9 */ /* 0x000fe40000000a00 */
[----:B------:R-:W-:Y:S02]  /*1cc0*/  IMAD R0, R7, UR4, RZ ;  /* 0x0000000407007c24 */ /* 0x000fe4000f8e02ff */
[----:B------:R-:W-:Y:S02]  /*1cd0*/  IMAD.IADD R3, R3, 0x1, R11 ;  /* 0x0000000103037824 */ /* 0x000fe400078e020b */
[--C-:B------:R-:W-:Y:S02]  /*1ce0*/  IMAD.IADD R229, R9, 0x1, -R228.reuse ;  /* 0x0000000109e57824 */ /* 0x100fe400078e0ae4 */
[----:B------:R-:W-:-:S02]  /*1cf0*/  IMAD.IADD R228, R5, 0x1, -R228 ;  /* 0x0000000105e47824 */ /* 0x000fc400078e0ae4 */
[C---:B------:R-:W-:Y:S02]  /*1d00*/  IMAD R5, R231.reuse, UR5, R0 ;  /* 0x00000005e7057c24 */ /* 0x040fe4000f8e0200 */
[----:B------:R-:W-:Y:S01]  /*1d10*/  IMAD.WIDE.U32 R230, R231, UR4, R2 ;  /* 0x00000004e7e67c25 */ /* 0x000fe2000f8e0002 */
[----:B------:R-:W-:-:S03]  /*1d20*/  ULOP3.LUT UR4, UR6, 0x1, URZ, 0xfc, !UPT ;  /* 0x0000000106047892 */ /* 0x000fc6000f8efc3f */
[----:B------:R-:W-:-:S03]  /*1d30*/  IMAD.IADD R5, R231, 0x1, R5 ;  /* 0x00000001e7057824 */ /* 0x000fc600078e0205 */
[----:B------:R-:W-:-:S05]  /*1d40*/  IMAD.U32 R0, RZ, RZ, UR4 ;  /* 0x00000004ff007e24 */ /* 0x000fca000f8e00ff */
[----:B------:R2:W-:Y:S04]  /*1d50*/  STL [R1+0x4], R0 ;  /* 0x0000040001007387 */ /* 0x0005e80000100800 */
[----:B------:R3:W-:Y:S01]  /*1d60*/  STL [R1], R5 ;  /* 0x0000000501007387 */ /* 0x0007e20000100800 */
[----:B------:R-:W-:Y:S02]  /*1d70*/  IMAD.MOV.U32 R3, RZ, RZ, R6 ;  /* 0x000000ffff037224 */ /* 0x000fe400078e0006 */
[----:B--2---:R-:W-:Y:S02]  /*1d80*/  IMAD.SHL.U32 R0, R14, 0x8, RZ ;  /* 0x000000080e007824 */ /* 0x004fe400078e00ff */
[----:B------:R-:W-:Y:S02]  /*1d90*/  IMAD.MOV.U32 R19, RZ, RZ, RZ ;  /* 0x000000ffff137224 */ /* 0x000fe400078e00ff */
[----:B------:R-:W-:-:S02]  /*1da0*/  IMAD.MOV.U32 R2, RZ, RZ, RZ ;  /* 0x000000ffff027224 */ /* 0x000fc400078e00ff */
[----:B---3--:R-:W-:-:S07]  /*1db0*/  IMAD R0, R0, 0x2, R17 ;  /* 0x0000000200007824 */ /* 0x008fce00078e0211 */
.L_x_1015:
[----:B--2---:R-:W2:Y:S02]  /*1dc0*/  LDL R5, [R1+0x4] ;  /* 0x0000040001057983 */ /* 0x004ea40000100800 */
[----:B--2---:R-:W-:-:S13]  /*1dd0*/  R2UR UR4, R5 ;  /* 0x00000000050472ca */ /* 0x004fda00000e0000 */
[----:B------:R-:W-:-:S06]  /*1de0*/  UISETP.NE.AND UP0, UPT, UR4, 0x3, UPT ;  /* 0x000000030400788c */ /* 0x000fcc000bf05270 */
[----:B------:R-:W-:-:S13]  /*1df0*/  PLOP3.LUT P0, PT, PT, PT, UP0, 0x80, 0x0 ;  /* 0x000000000000781c */ /* 0x000fda0003f0f008 */
[----:B------:R-:W-:Y:S05]  /*1e00*/  @!P0 BRA `(.L_x_1005) ;  /* 0x0000000000048947 */ /* 0x000fea0003800000 */
[----:B------:R-:W-:Y:S01]  /*1e10*/  BPT.TRAP 0x1 ;  /* 0x000000040000795c */ /* 0x000fe20000300000 */
.L_x_1005:
[----:B-1----:R-:W-:Y:S01]  /*1e20*/  IMAD R16, R2, 0x8, R17 ;  /* 0x0000000802107824 */ /* 0x002fe200078e0211 */
[----:B------:R-:W-:-:S04]  /*1e30*/  SHF.L.U32 R9, R19, 0x1f, RZ ;  /* 0x0000001f13097819 */ /* 0x000fc800000006ff */
[----:B------:R1:W2:Y:S01]  /*1e40*/  SYNCS.PHASECHK.TRANS64.TRYWAIT P1, [R16+URZ+0x31810], R9 ;  /* 0x03181009100075a7 */ /* 0x0002a2000802017f */
[----:B------:R-:W-:Y:S05]  /*1e50*/  @!P0 BRA `(.L_x_1006) ;  /* 0x0000000000048947 */ /* 0x000fea0003800000 */
[----:B------:R-:W-:Y:S01]  /*1e60*/  BPT.TRAP 0x1 ;  /* 0x000000040000795c */ /* 0x000fe20000300000 */
.L_x_1006:
        /* <DEDUP_REMOVED lines=11> */
.L_x_1007:
        /* <DEDUP_REMOVED lines=438> */
.L_x_1009:
[----:B------:R-:W-:-:S05]  /*3a80*/  IMAD.U32 R10, RZ, RZ, UR60 ;  /* 0x0000003cff0a7e24 */ /* 0x000fca000f8e00ff */
[----:B------:R-:W-:-:S04]  /*3a90*/  SHF.L.U32 R10, R10, 0x1f, RZ ;  /* 0x0000001f0a0a7819 */ /* 0x000fc800000006ff */
[----:B------:R1:W4:Y:S01]  /*3aa0*/  SYNCS.PHASECHK.TRANS64.TRYWAIT P1, [R17+URZ+0x31830], R10 ;  /* 0x0318300a110075a7 */ /* 0x000322000802017f */
[----:B------:R-:W-:Y:S05]  /*3ab0*/  @!P0 BRA `(.L_x_1010) ;  /* 0x0000000000048947 */ /* 0x000fea0003800000 */
[----:B------:R-:W-:Y:S01]  /*3ac0*/  BPT.TRAP 0x1 ;  /* 0x000000040000795c */ /* 0x000fe20000300000 */
.L_x_1010:
        /* <DEDUP_REMOVED lines=11> */
.L_x_1011:
        /* <DEDUP_REMOVED lines=437> */
[----:B------:R-:W-:Y:S02]  /*56d0*/  IMAD R29, R3, 0x40, R18 ;  /* 0x00000040031d7824 */ /* 0x000fe400078e0212 */
[----:B------:R-:W-:Y:S01]  /*56e0*/  FMUL.FTZ R11, R27, UR61 ;  /* 0x0000003d1b0b7c20 */ /* 0x000fe20008410000 */
[----:B------:R-:W1:Y:S01]  /*56f0*/  MUFU.TANH R8, R8 ;  /* 0x0000000800087308 */ /* 0x000e620000002400 */
[----:B------:R-:W-:Y:S01]  /*5700*/  FMUL.FTZ R20, R32, UR61 ;  /* 0x0000003d20147c20 */ /* 0x000fe20008410000 */
[----:B------:R-:W-:Y:S01]  /*5710*/  FMUL.FTZ R21, R33, UR61 ;  /* 0x0000003d21157c20 */ /* 0x000fe20008410000 */
[----:B------:R-:W-:Y:S01]  /*5720*/  VIADDMNMX R27, R29, R228, R229, PT ;  /* 0x000000e41d1b7246 */ /* 0x000fe200038001e5 */
[----:B------:R-:W-:Y:S01]  /*5730*/  FMUL.FTZ R24, R36, UR61 ;  /* 0x0000003d24187c20 */ /* 0x000fe20008410000 */
[----:B------:R-:W-:Y:S01]  /*5740*/  FMUL.FTZ R25, R37, UR61 ;  /* 0x0000003d25197c20 */ /* 0x000fe20008410000 */
[----:B------:R-:W-:Y:S01]  /*5750*/  FMUL.FTZ R10, R26, UR61 ;  /* 0x0000003d1a0a7c20 */ /* 0x000fe20008410000 */
[C---:B------:R-:W-:Y:S01]  /*5760*/  ISETP.GT.AND P6, PT, R27.reuse, RZ, PT ;  /* 0x000000ff1b00720c */ /* 0x040fe20003fc4270 */
[----:B------:R-:W4:Y:S01]  /*5770*/  MUFU.TANH R9, R9 ;  /* 0x0000000900097308 */ /* 0x000f220000002400 */
[C---:B------:R-:W-:Y:S01]  /*5780*/  ISETP.GT.AND P1, PT, R27.reuse, 0x1, PT ;  /* 0x000000011b00780c */ /* 0x040fe20003f24270 */
[----:B------:R-:W-:Y:S01]  /*5790*/  FMUL.FTZ R14, R30, UR61 ;  /* 0x0000003d1e0e7c20 */ /* 0x000fe20008410000 */
[----:B------:R-:W-:Y:S01]  /*57a0*/  ISETP.GT.AND P2, PT, R27, 0x10, PT ;  /* 0x000000101b00780c */ /* 0x000fe20003f44270 */
[----:B------:R-:W-:Y:S01]  /*57b0*/  FMUL.FTZ R15, R31, UR61 ;  /* 0x0000003d1f0f7c20 */ /* 0x000fe20008410000 */
[C---:B------:R-:W-:Y:S01]  /*57c0*/  ISETP.GT.AND P3, PT, R27.reuse, 0x11, PT ;  /* 0x000000111b00780c */ /* 0x040fe20003f64270 */
[----:B------:R-:W-:Y:S01]  /*57d0*/  FMUL.FTZ R26, R40, UR61 ;  /* 0x0000003d281a7c20 */ /* 0x000fe20008410000 */
[C---:B------:R-:W-:Y:S01]  /*57e0*/  ISETP.GT.AND P4, PT, R27.reuse, 0x20, PT ;  /* 0x000000201b00780c */ /* 0x040fe20003f84270 */
[----:B------:R-:W5:Y:S01]  /*57f0*/  MUFU.TANH R12, R12 ;  /* 0x0000000c000c7308 */ /* 0x000f620000002400 */
[----:B-1----:R-:W-:Y:S01]  /*5800*/  FSEL R235, R8, -INF , P6 ;  /* 0xff80000008eb7808 */ /* 0x002fe20003000000 */
[----:B------:R-:W-:Y:S01]  /*5810*/  FMUL.FTZ R22, R34, UR61 ;  /* 0x0000003d22167c20 */ /* 0x000fe20008410000 */
[----:B------:R-:W-:Y:S01]  /*5820*/  ISETP.GT.AND P5, PT, R27, 0x21, PT ;  /* 0x000000211b00780c */ /* 0x000fe20003fa4270 */
[----:B------:R-:W-:Y:S01]  /*5830*/  FMUL.FTZ R23, R35, UR61 ;  /* 0x0000003d23177c20 */ /* 0x000fe20008410000 */
[----:B------:R-:W-:Y:S01]  /*5840*/  ISETP.GT.AND P6, PT, R27, 0x30, PT ;  /* 0x000000301b00780c */ /* 0x000fe20003fc4270 */
[----:B------:R-:W-:Y:S01]  /*5850*/  FMUL.FTZ R28, R38, UR61 ;  /* 0x0000003d261c7c20 */ /* 0x000fe20008410000 */
[----:B------:R-:W-:Y:S01]  /*5860*/  IADD3 R34, R228, 0x8, R29 ;  /* 0x00000008e4227810 */ /* 0x000fe20007ffe01d */
[----:B------:R-:W1:Y:S01]  /*5870*/  MUFU.TANH R13, R13 ;  /* 0x0000000d000d7308 */ /* 0x000e620000002400 */
[----:B----4-:R-:W-:Y:S01]  /*5880*/  FSEL R233, R9, -INF , P1 ;  /* 0xff80000009e97808 */ /* 0x010fe20000800000 */
[----:B------:R-:W-:Y:S01]  /*5890*/  FMUL.FTZ R29, R39, UR61 ;  /* 0x0000003d271d7c20 */ /* 0x000fe20008410000 */
[----:B------:R-:W-:Y:S01]  /*58a0*/  ISETP.GT.AND P1, PT, R27, 0x31, PT ;  /* 0x000000311b00780c */ /* 0x000fe20003f24270 */
[----:B------:R-:W-:Y:S01]  /*58b0*/  FMUL.FTZ R30, R42, UR61 ;  /* 0x0000003d2a1e7c20 */ /* 0x000fe20008410000 */
[----:B------:R-:W-:Y:S01]  /*58c0*/  VIMNMX R34, R229, R34, PT ;  /* 0x00000022e5227248 */ /* 0x000fe20003fe0100 */
[--C-:B--2---:R-:W-:Y:S01]  /*58d0*/  FFMA.FTZ R235, R235, UR4, -R7.reuse ;  /* 0x00000004ebeb7c23 */ /* 0x104fe20008010807 */
[----:B------:R-:W-:Y:S01]  /*58e0*/  FFMA.FTZ R233, R233, UR4, -R7 ;  /* 0x00000004e9e97c23 */ /* 0x000fe20008010807 */
[----:B------:R-:W2:Y:S01]  /*58f0*/  MUFU.TANH R20, R20 ;  /* 0x0000001400147308 */ /* 0x000ea20000002400 */
[C---:B-----5:R-:W-:Y:S01]  /*5900*/  FSEL R232, R12.reuse, -INF , P2 ;  /* 0xff8000000ce87808 */ /* 0x060fe20001000000 */
[----:B------:R-:W-:Y:S01]  /*5910*/  FFMA.FTZ R9, -R9, R9, 1 ;  /* 0x3f80000009097423 */ /* 0x000fe20000010109 */
[----:B------:R-:W-:Y:S01]  /*5920*/  ISETP.GT.AND P2, PT, R27, 0x40, PT ;  /* 0x000000401b00780c */ /* 0x000fe20003f44270 */
[----:B------:R-:W-:-:S02]  /*5930*/  FFMA.FTZ R12, -R12, R12, 1 ;  /* 0x3f8000000c0c7423 */ /* 0x000fc4000001010c */
[--C-:B------:R-:W-:Y:S02]  /*5940*/  FFMA.FTZ R232, R232, UR4, -R7.reuse ;  /* 0x00000004e8e87c23 */ /* 0x100fe40008010807 */
[----:B------:R-:W4:Y:S01]  /*5950*/  MUFU.TANH R21, R21 ;  /* 0x0000001500157308 */ /* 0x000f220000002400 */
[----:B-1----:R-:W-:Y:S02]  /*5960*/  FSEL R227, R13, -INF , P3 ;  /* 0xff8000000de37808 */ /* 0x002fe40001800000 */
[----:B------:R-:W-:Y:S01]  /*5970*/  ISETP.GT.AND P3, PT, R27, 0x41, PT ;  /* 0x000000411b00780c */ /* 0x000fe20003f64270 */
[----:B------:R-:W-:Y:S02]  /*5980*/  FMUL.FTZ R27, R41, UR61 ;  /* 0x0000003d291b7c20 */ /* 0x000fe40008410000 */
[----:B------:R-:W-:Y:S02]  /*5990*/  FFMA.FTZ R227, R227, UR4, -R7 ;  /* 0x00000004e3e37c23 */ /* 0x000fe40008010807 */
[----:B------:R-:W1:Y:S01]  /*59a0*/  MUFU.TANH R24, R24 ;  /* 0x0000001800187308 */ /* 0x000e620000002400 */
[----:B--2---:R-:W-:-:S02]  /*59b0*/  FSEL R224, R20, -INF , P4 ;  /* 0xff80000014e07808 */ /* 0x004fc40002000000 */
[----:B------:R-:W-:-:S03]  /*59c0*/  ISETP.GT.AND P4, PT, R34, RZ, PT ;  /* 0x000000ff2200720c */ /* 0x000fc60003f84270 */
[----:B------:R-:W-:Y:S02]  /*59d0*/  FFMA.FTZ R224, R224, UR4, -R7 ;  /* 0x00000004e0e07c23 */ /* 0x000fe40008010807 */
[----:B------:R-:W2:Y:S01]  /*59e0*/  MUFU.TANH R25, R25 ;  /* 0x0000001900197308 */ /* 0x000ea20000002400 */
[----:B----4-:R-:W-:Y:S02]  /*59f0*/  FSEL R41, R21, -INF , P5 ;  /* 0xff80000015297808 */ /* 0x010fe40002800000 */
[----:B------:R-:W-:-:S03]  /*5a00*/  ISETP.GT.AND P5, PT, R34, 0x1, PT ;  /* 0x000000012200780c */ /* 0x000fc60003fa4270 */
[----:B------:R-:W-:Y:S02]  /*5a10*/  FFMA.FTZ R41, R41, UR4, -R7 ;  /* 0x0000000429297c23 */ /* 0x000fe40008010807 */
[----:B------:R-:W4:Y:S01]  /*5a20*/  MUFU.TANH R10, R10 ;  /* 0x0000000a000a7308 */ /* 0x000f220000002400 */
[----:B-1----:R-:W-:Y:S02]  /*5a30*/  FSEL R32, R24, -INF , P6 ;  /* 0xff80000018207808 */ /* 0x002fe40003000000 */
[----:B------:R-:W-:-:S03]  /*5a40*/  ISETP.GT.AND P6, PT, R34, 0x10, PT ;  /* 0x000000102200780c */ /* 0x000fc60003fc4270 */
[----:B------:R-:W-:Y:S02]  /*5a50*/  FFMA.FTZ R32, R32, UR4, -R7 ;  /* 0x0000000420207c23 */ /* 0x000fe40008010807 */
[----:B------:R-:W1:Y:S01]  /*5a60*/  MUFU.TANH R11, R11 ;  /* 0x0000000b000b7308 */ /* 0x000e620000002400 */
[----:B--2---:R-:W-:Y:S02]  /*5a70*/  FSEL R31, R25, -INF , P1 ;  /* 0xff800000191f7808 */ /* 0x004fe40000800000 */
[----:B------:R-:W-:-:S03]  /*5a80*/  ISETP.GT.AND P1, PT, R34, 0x11, PT ;  /* 0x000000112200780c */ /* 0x000fc60003f24270 */
[----:B------:R-:W-:Y:S02]  /*5a90*/  FFMA.FTZ R31, R31, UR4, -R7 ;  /* 0x000000041f1f7c23 */ /* 0x000fe40008010807 */
[----:B------:R-:W2:Y:S01]  /*5aa0*/  MUFU.TANH R14, R14 ;  /* 0x0000000e000e7308 */ /* 0x000ea20000002400 */
[----:B----4-:R-:W-:Y:S02]  /*5ab0*/  FSEL R37, R10, -INF , P4 ;  /* 0xff8000000a257808 */ /* 0x010fe40002000000 */
[----:B------:R-:W-:-:S05]  /*5ac0*/  ISETP.GT.AND P4, PT, R34, 0x30, PT ;  /* 0x000000302200780c */ /* 0x000fca0003f84270 */
[----:B------:R-:W4:Y:S01]  /*5ad0*/  MUFU.TANH R15, R15 ;  /* 0x0000000f000f7308 */ /* 0x000f220000002400 */
[----:B-1----:R-:W-:Y:S02]  /*5ae0*/  FSEL R234, R11, -INF , P5 ;  /* 0xff8000000bea7808 */ /* 0x002fe40002800000 */
[----:B------:R-:W-:-:S03]  /*5af0*/  ISETP.GT.AND P5, PT, R34, 0x31, PT ;  /* 0x000000312200780c */ /* 0x000fc60003fa4270 */
[----:B---3--:R-:W-:Y:S02]  /*5b00*/  FFMA.FTZ R234, R234, UR4, -R6 ;  /* 0x00000004eaea7c23 */ /* 0x008fe40008010806 */
[----:B------:R-:W1:Y:S01]  /*5b10*/  MUFU.TANH R26, R26 ;  /* 0x0000001a001a7308 */ /* 0x000e620000002400 */
[----:B--2---:R-:W-:Y:S02]  /*5b20*/  FSEL R35, R14, -INF , P6 ;  /* 0xff8000000e237808 */ /* 0x004fe40003000000 */
[----:B------:R-:W-:-:S03]  /*5b30*/  ISETP.GT.AND P6, PT, R34, 0x40, PT ;  /* 0x000000402200780c */ /* 0x000fc60003fc4270 */
[----:B------:R-:W-:Y:S02]  /*5b40*/  FFMA.FTZ R35, R35, UR4, -R6 ;  /* 0x0000000423237c23 */ /* 0x000fe40008010806 */
[----:B------:R-:W2:Y:S01]  /*5b50*/  MUFU.TANH R27, R27 ;  /* 0x0000001b001b7308 */ /* 0x000ea20000002400 */
[----:B----4-:R-:W-:Y:S02]  /*5b60*/  FSEL R36, R15, -INF , P1 ;  /* 0xff8000000f247808 */ /* 0x010fe40000800000 */
[----:B------:R-:W-:-:S05]  /*5b70*/  ISETP.GT.AND P1, PT, R34, 0x41, PT ;  /* 0x000000412200780c */ /* 0x000fca0003f24270 */
[----:B------:R-:W3:Y:S01]  /*5b80*/  MUFU.TANH R22, R22 ;  /* 0x0000001600167308 */ /* 0x000ee20000002400 */
[----:B-1----:R-:W-:Y:S02]  /*5b90*/  FSEL R33, R26, -INF , P2 ;  /* 0xff8000001a217808 */ /* 0x002fe40001000000 */
[----:B------:R-:W-:-:S03]  /*5ba0*/  ISETP.GT.AND P2, PT, R34, 0x20, PT ;  /* 0x000000202200780c */ /* 0x000fc60003f44270 */
[--C-:B------:R-:W-:Y:S02]  /*5bb0*/  FFMA.FTZ R33, R33, UR4, -R7.reuse ;  /* 0x0000000421217c23 */ /* 0x100fe40008010807 */
[----:B------:R-:W1:Y:S01]  /*5bc0*/  MUFU.TANH R23, R23 ;  /* 0x0000001700177308 */ /* 0x000e620000002400 */
[----:B--2---:R-:W-:Y:S02]  /*5bd0*/  FSEL R39, R27, -INF , P3 ;  /* 0xff8000001b277808 */ /* 0x004fe40001800000 */
[----:B------:R-:W-:Y:S01]  /*5be0*/  ISETP.GT.AND P3, PT, R34, 0x21, PT ;  /* 0x000000212200780c */ /* 0x000fe20003f64270 */
[----:B------:R-:W-:Y:S01]  /*5bf0*/  FMUL.FTZ R34, R43, UR61 ;  /* 0x0000003d2b227c20 */ /* 0x000fe20008410000 */
[--C-:B------:R-:W-:Y:S01]  /*5c00*/  FFMA.FTZ R43, R36, UR4, -R6.reuse ;  /* 0x00000004242b7c23 */ /* 0x100fe20008010806 */
[----:B------:R-:W-:Y:S01]  /*5c10*/  FFMA.FTZ R39, R39, UR4, -R7 ;  /* 0x0000000427277c23 */ /* 0x000fe20008010807 */
[----:B------:R-:W-:Y:S01]  /*5c20*/  FFMA.FTZ R7, R37, UR4, -R6 ;  /* 0x0000000425077c23 */ /* 0x000fe20008010806 */
[----:B------:R-:W2:Y:S01]  /*5c30*/  MUFU.TANH R28, R28 ;  /* 0x0000001c001c7308 */ /* 0x000ea20000002400 */
[----:B---3--:R-:W-:-:S05]  /*5c40*/  FSEL R38, R22, -INF , P2 ;  /* 0xff80000016267808 */ /* 0x008fca0001000000 */
[----:B------:R-:W-:Y:S02]  /*5c50*/  FFMA.FTZ R38, R38, UR4, -R6 ;  /* 0x0000000426267c23 */ /* 0x000fe40008010806 */
        /* <DEDUP_REMOVED lines=9> */
[----:B------:R-:W3:Y:S01]  /*5cf0*/  MUFU.EX2 R235, R235 ;  /* 0x000000eb00eb7308 */ /* 0x000ee20000000800 */
[----:B-1----:R-:W-:-:S05]  /*5d00*/  FSEL R36, R30, -INF , P6 ;  /* 0xff8000001e247808 */ /* 0x002fca0003000000 */
[----:B------:R-:W-:Y:S02]  /*5d10*/  FFMA.FTZ R36, R36, UR4, -R6 ;  /* 0x0000000424247c23 */ /* 0x000fe40008010806 */
[----:B------:R-:W-:Y:S01]  /*5d20*/  MUFU.EX2 R233, R233 ;  /* 0x000000e900e97308 */ /* 0x000fe20000000800 */
[----:B--2---:R-:W-:-:S05]  /*5d30*/  FSEL R226, R34, -INF , P1 ;  /* 0xff80000022e27808 */ /* 0x004fca0000800000 */
[----:B------:R-:W-:Y:S01]  /*5d40*/  FFMA.FTZ R226, R226, UR4, -R6 ;  /* 0x00000004e2e27c23 */ /* 0x000fe20008010806 */
[----:B------:R-:W-:Y:S01]  /*5d50*/  IMAD R6, R18, 0x4, R17 ;  /* 0x0000000412067824 */ /* 0x000fe200078e0211 */
[----:B------:R-:W-:Y:S04]  /*5d60*/  MUFU.EX2 R234, R234 ;  /* 0x000000ea00ea7308 */ /* 0x000fe80000000800 */
[----:B------:R-:W1:Y:S04]  /*5d70*/  LDS R225, [R6+0x2c300] ;  /* 0x02c3000006e17984 */ /* 0x000e680000000800 */
[----:B------:R2:W4:Y:S01]  /*5d80*/  LDS R236, [R6+0x2c320] ;  /* 0x02c3200006ec7984 */ /* 0x0005220000000800 */
[----:B------:R-:W-:-:S02]  /*5d90*/  WARPGROUP.DEPBAR.LE gsb0, 0x0 ;  /* 0x00008000000079c5 */ /* 0x000fc40000010000 */
[----:B------:R-:W-:Y:S01]  /*5da0*/  MUFU.EX2 R232, R232 ;  /* 0x000000e800e87308 */ /* 0x000fe20000000800 */
[----:B--2---:R-:W-:-:S07]  /*5db0*/  FFMA.FTZ R6, -R8, R8, 1 ;  /* 0x3f80000008067423 */ /* 0x004fce0000010108 */
[----:B------:R-:W2:Y:S08]  /*5dc0*/  MUFU.EX2 R8, R7 ;  /* 0x0000000700087308 */ /* 0x000eb00000000800 */
[----:B------:R-:W5:Y:S08]  /*5dd0*/  MUFU.EX2 R31, R31 ;  /* 0x0000001f001f7308 */ /* 0x000f700000000800 */
[----:B------:R-:W-:Y:S08]  /*5de0*/  MUFU.EX2 R227, R227 ;  /* 0x000000e300e37308 */ /* 0x000ff00000000800 */
[----:B------:R-:W-:Y:S01]  /*5df0*/  MUFU.EX2 R224, R224 ;  /* 0x000000e000e07308 */ /* 0x000fe20000000800 */
[--C-:B-1----:R-:W-:Y:S01]  /*5e00*/  FADD.FTZ R44, R44, -R225.reuse ;  /* 0x800000e12c2c7221 */ /* 0x102fe20000010000 */
[----:B------:R-:W-:-:S06]  /*5e10*/  FADD.FTZ R45, R45, -R225 ;  /* 0x800000e12d2d7221 */ /* 0x000fcc0000010000 */
[----:B------:R-:W1:Y:S01]  /*5e20*/  MUFU.EX2 R33, R33 ;  /* 0x0000002100217308 */ /* 0x000e620000000800 */
[----:B---3--:R-:W-:Y:S01]  /*5e30*/  FMUL.FTZ R44, R235, R44 ;  /* 0x0000002ceb2c7220 */ /* 0x008fe20000410000 */
[----:B--2---:R-:W-:Y:S01]  /*5e40*/  F2FP.F16.F32.PACK_AB R7, R234, R8 ;  /* 0x00000008ea07723e */ /* 0x004fe200000000ff */
[----:B------:R-:W-:Y:S01]  /*5e50*/  FMUL.FTZ R45, R233, R45 ;  /* 0x0000002de92d7220 */ /* 0x000fe20000410000 */
[--C-:B------:R-:W-:Y:S01]  /*5e60*/  FADD.FTZ R217, R217, -R225.reuse ;  /* 0x800000e1d9d97221 */ /* 0x100fe20000010000 */
[----:B------:R-:W-:Y:S01]  /*5e70*/  FMUL.FTZ R44, R6, R44 ;  /* 0x0000002c062c7220 */ /* 0x000fe20000410000 */
[----:B------:R-:W-:Y:S01]  /*5e80*/  F2FP.F16.F32.PACK_AB R6, R233, R235 ;  /* 0x000000ebe906723e */ /* 0x000fe200000000ff */
[----:B------:R-:W-:Y:S01]  /*5e90*/  BAR.SYNC.DEFER_BLOCKING 0x9, 0x100 ;  /* 0x0244000000007b1d */ /* 0x000fe20000010000 */
[----:B------:R-:W-:Y:S01]  /*5ea0*/  FMUL.FTZ R9, R9, R45 ;  /* 0x0000002d09097220 */ /* 0x000fe20000410000 */
[--C-:B------:R-:W-:Y:S01]  /*5eb0*/  FADD.FTZ R45, R52, -R225.reuse ;  /* 0x800000e1342d7221 */ /* 0x100fe20000010000 */
[--C-:B------:R-:W-:Y:S01]  /*5ec0*/  FADD.FTZ R52, R53, -R225.reuse ;  /* 0x800000e135347221 */ /* 0x100fe20000010000 */
[----:B----4-:R-:W-:Y:S01]  /*5ed0*/  FADD.FTZ R53, R46, -R236 ;  /* 0x800000ec2e357221 */ /* 0x010fe20000010000 */
[--C-:B------:R-:W-:Y:S01]  /*5ee0*/  FADD.FTZ R220, R220, -R225.reuse ;  /* 0x800000e1dcdc7221 */ /* 0x100fe20000010000 */
[----:B------:R-:W-:-:S02]  /*5ef0*/  FADD.FTZ R48, R48, -R225 ;  /* 0x800000e130307221 */ /* 0x000fc40000010000 */
[----:B------:R-:W-:Y:S01]  /*5f00*/  FMUL.FTZ R53, R8, R53 ;  /* 0x0000003508357220 */ /* 0x000fe20000410000 */
[----:B------:R-:W-:Y:S01]  /*5f10*/  FFMA.FTZ R8, -R20, R20, 1 ;  /* 0x3f80000014087423 */ /* 0x000fe20000010114 */
[----:B------:R-:W-:Y:S01]  /*5f20*/  FFMA.FTZ R20, -R24, R24, 1 ;  /* 0x3f80000018147423 */ /* 0x000fe20000010118 */
[----:B------:R-:W-:Y:S01]  /*5f30*/  FFMA.FTZ R24, -R26, R26, 1 ;  /* 0x3f8000001a187423 */ /* 0x000fe2000001011a */
[----:B------:R-:W-:Y:S01]  /*5f40*/  FADD.FTZ R221, R221, -R225 ;  /* 0x800000e1dddd7221 */ /* 0x000fe20000010000 */
[----:B------:R-:W-:Y:S01]  /*5f50*/  MUFU.EX2 R35, R35 ;  /* 0x0000002300237308 */ /* 0x000fe20000000800 */
[----:B------:R-:W-:Y:S01]  /*5f60*/  FFMA.FTZ R10, -R10, R10, 1 ;  /* 0x3f8000000a0a7423 */ /* 0x000fe2000001010a */
[--C-:B------:R-:W-:Y:S01]  /*5f70*/  FADD.FTZ R50, R50, -R236.reuse ;  /* 0x800000ec32327221 */ /* 0x100fe20000010000 */
[----:B------:R-:W-:-:S05]  /*5f80*/  FADD.FTZ R51, R51, -R236 ;  /* 0x800000ec33337221 */ /* 0x000fca0000010000 */
[----:B------:R-:W-:Y:S01]  /*5f90*/  MUFU.EX2 R226, R226 ;  /* 0x000000e200e27308 */ /* 0x000fe20000000800 */
[----:B------:R-:W-:-:S07]  /*5fa0*/  FADD.FTZ R55, R55, -R236 ;  /* 0x800000ec37377221 */ /* 0x000fce0000010000 */
[----:B------:R-:W-:Y:S01]  /*5fb0*/  MUFU.EX2 R41, R41 ;  /* 0x0000002900297308 */ /* 0x000fe20000000800 */
[----:B------:R2:W-:Y:S01]  /*5fc0*/  STSM.16.M88.2 [R0+0x2c500], R6 ;  /* 0x02c5000600007844 */ /* 0x0005e20000000100 */
[----:B------:R-:W-:Y:S01]  /*5fd0*/  FMUL.FTZ R48, R232, R48 ;  /* 0x00000030e8307220 */ /* 0x000fe20000410000 */
[----:B-----5:R-:W-:-:S05]  /*5fe0*/  FMUL.FTZ R26, R31, R217 ;  /* 0x000000d91f1a7220 */ /* 0x020fca0000410000 */
[----:B------:R-:W-:Y:S01]  /*5ff0*/  MUFU.EX2 R32, R32 ;  /* 0x0000002000207308 */ /* 0x000fe20000000800 */
[----:B------:R-:W-:-:S07]  /*6000*/  FMUL.FTZ R12, R12, R48 ;  /* 0x000000300c0c7220 */ /* 0x000fce0000410000 */
[----:B------:R-:W-:Y:S01]  /*6010*/  MUFU.EX2 R42, R42 ;  /* 0x0000002a002a7308 */ /* 0x000fe20000000800 */
[--C-:B------:R-:W-:Y:S01]  /*6020*/  FADD.FTZ R54, R54, -R236.reuse ;  /* 0x800000ec36367221 */ /* 0x100fe20000010000 */
[----:B------:R-:W-:Y:S01]  /*6030*/  FFMA.FTZ R23, -R23, R23, 1 ;  /* 0x3f80000017177423 */ /* 0x000fe20000010117 */
[--C-:B------:R-:W-:Y:S01]  /*6040*/  FADD.FTZ R223, R223, -R236.reuse ;  /* 0x800000ecdfdf7221 */ /* 0x100fe20000010000 */
[----:B------:R-:W-:Y:S01]  /*6050*/  FFMA.FTZ R22, -R22, R22, 1 ;  /* 0x3f80000016167423 */ /* 0x000fe20000010116 */
[--C-:B------:R-:W-:Y:S01]  /*6060*/  FADD.FTZ R218, R218, -R236.reuse ;  /* 0x800000ecdada7221 */ /* 0x100fe20000010000 */
[--C-:B------:R-:W-:Y:S01]  /*6070*/  FADD.FTZ R222, R222, -R236.reuse ;  /* 0x800000ecdede7221 */ /* 0x100fe20000010000 */
[--C-:B------:R-:W-:Y:S01]  /*6080*/  FADD.FTZ R219, R219, -R236.reuse ;  /* 0x800000ecdbdb7221 */ /* 0x100fe20000010000 */
[----:B--2---:R-:W2:Y:S01]  /*6090*/  MUFU.EX2 R6, R39 ;  /* 0x0000002700067308 */ /* 0x004ea20000000800 */
[----:B------:R-:W-:Y:S01]  /*60a0*/  FFMA.FTZ R7, -R13, R13, 1 ;  /* 0x3f8000000d077423 */ /* 0x000fe2000001010d */
[----:B------:R-:W-:Y:S01]  /*60b0*/  FFMA.FTZ R13, -R21, R21, 1 ;  /* 0x3f800000150d7423 */ /* 0x000fe20000010115 */
[----:B------:R-:W-:Y:S01]  /*60c0*/  FFMA.FTZ R21, -R25, R25, 1 ;  /* 0x3f80000019157423 */ /* 0x000fe20000010119 */
[----:B-1----:R-:W-:Y:S01]  /*60d0*/  FMUL.FTZ R25, R33, R220 ;  /* 0x000000dc21197220 */ /* 0x002fe20000410000 */
[----:B------:R-:W-:Y:S01]  /*60e0*/  FFMA.FTZ R29, -R29, R29, 1 ;  /* 0x3f8000001d1d7423 */ /* 0x000fe2000001011d */
[----:B------:R-:W-:Y:S01]  /*60f0*/  FADD.FTZ R47, R47, -R236 ;  /* 0x800000ec2f2f7221 */ /* 0x000fe20000010000 */
[----:B------:R-:W-:Y:S01]  /*6100*/  FMUL.FTZ R21, R21, R26 ;  /* 0x0000001a15157220 */ /* 0x000fe20000410000 */
[----:B------:R-:W-:Y:S01]  /*6110*/  FMUL.FTZ R24, R24, R25 ;  /* 0x0000001918187220 */ /* 0x000fe20000410000 */
[----:B------:R-:W-:Y:S01]  /*6120*/  FFMA.FTZ R25, -R27, R27, 1 ;  /* 0x3f8000001b197423 */ /* 0x000fe2000001011b */
[----:B------:R-:W1:Y:S01]  /*6130*/  MUFU.EX2 R46, R43 ;  /* 0x0000002b002e7308 */ /* 0x000e620000000800 */
[----:B------:R-:W-:Y:S01]  /*6140*/  FADD.FTZ R48, R49, -R225 ;  /* 0x800000e131307221 */ /* 0x000fe20000010000 */
[----:B------:R-:W-:Y:S01]  /*6150*/  FFMA.FTZ R28, -R28, R28, 1 ;  /* 0x3f8000001c1c7423 */ /* 0x000fe2000001011c */
[----:B------:R-:W-:Y:S01]  /*6160*/  FFMA.FTZ R30, -R30, R30, 1 ;  /* 0x3f8000001e1e7423 */ /* 0x000fe2000001011e */
[----:B------:R-:W-:Y:S01]  /*6170*/  UMOV UR57, 0x40000040 ;  /* 0x4000004000397882 */ /* 0x000fe20000000000 */
[----:B------:R-:W-:Y:S01]  /*6180*/  UMOV UR59, 0x40 ;  /* 0x00000040003b7882 */ /* 0x000fe20000000000 */
[----:B------:R-:W-:Y:S01]  /*6190*/  UMOV UR15, 0x40 ;  /* 0x00000040000f7882 */ /* 0x000fe20000000000 */
[----:B--2---:R-:W-:Y:S01]  /*61a0*/  FMUL.FTZ R26, R6, R221 ;  /* 0x000000dd061a7220 */ /* 0x004fe20000410000 */
[----:B------:R-:W-:Y:S01]  /*61b0*/  UMOV UR11, 0x40 ;  /* 0x00000040000b7882 */ /* 0x000fe20000000000 */
[----:B------:R-:W-:Y:S01]  /*61c0*/  UMOV UR19, 0x40 ;  /* 0x0000004000137882 */ /* 0x000fe20000000000 */
[----:B------:R-:W-:Y:S01]  /*61d0*/  UMOV UR49, 0x40000040 ;  /* 0x4000004000317882 */ /* 0x000fe20000000000 */
[----:B------:R-:W-:Y:S01]  /*61e0*/  FMUL.FTZ R25, R25, R26 ;  /* 0x0000001a19197220 */ /* 0x000fe20000410000 */
[----:B------:R-:W-:Y:S01]  /*61f0*/  FFMA.FTZ R26, -R14, R14, 1 ;  /* 0x3f8000000e1a7423 */ /* 0x000fe2000001010e */
[----:B------:R-:W-:-:S02]  /*6200*/  VIADD R14, R17, 0x2c500 ;  /* 0x0002c500110e7836 */ /* 0x000fc40000000000 */
[----:B------:R-:W-:Y:S01]  /*6210*/  FMUL.FTZ R48, R227, R48 ;  /* 0x00000030e3307220 */ /* 0x000fe20000410000 */
[----:B------:R-:W-:Y:S01]  /*6220*/  FMUL.FTZ R53, R10, R53 ;  /* 0x000000350a357220 */ /* 0x000fe20000410000 */
[----:B------:R-:W-:Y:S01]  /*6230*/  UMOV UR51, 0x40 ;  /* 0x0000004000337882 */ /* 0x000fe20000000000 */
[----:B------:R-:W-:Y:S01]  /*6240*/  UMOV UR55, 0x40 ;  /* 0x0000004000377882 */ /* 0x000fe20000000000 */
[----:B------:R-:W-:Y:S01]  /*6250*/  SHF.R.U32.HI R14, RZ, 0x4, R14 ;  /* 0x00000004ff0e7819 */ /* 0x000fe2000001160e */
[----:B------:R-:W-:Y:S01]  /*6260*/  FMUL.FTZ R7, R7, R48 ;  /* 0x0000003007077220 */ /* 0x000fe20000410000 */
[----:B------:R2:W3:Y:S01]  /*6270*/  MUFU.EX2 R10, R37 ;  /* 0x00000025000a7308 */ /* 0x0004e20000000800 */
[----:B------:R-:W-:Y:S01]  /*6280*/  FFMA.FTZ R48, -R11, R11, 1 ;  /* 0x3f8000000b307423 */ /* 0x000fe2000001010b */
[----:B------:R-:W-:Y:S01]  /*6290*/  FADD.FTZ R49, R216, -R225 ;  /* 0x800000e1d8317221 */ /* 0x000fe20000010000 */
[----:B------:R-:W-:Y:S01]  /*62a0*/  FMUL.FTZ R11, R35, R50 ;  /* 0x00000032230b7220 */ /* 0x000fe20000410000 */
[----:B------:R-:W-:Y:S01]  /*62b0*/  LOP3.LUT R27, R14, 0x3fff, RZ, 0xc0, !PT ;  /* 0x00003fff0e1b7812 */ /* 0x000fe200078ec0ff */
[----:B-1----:R-:W-:Y:S01]  /*62c0*/  FMUL.FTZ R14, R46, R51 ;  /* 0x000000332e0e7220 */ /* 0x002fe20000410000 */
[----:B------:R-:W-:Y:S01]  /*62d0*/  UMOV UR47, 0x40 ;  /* 0x00000040002f7882 */ /* 0x000fe20000000000 */
[----:B------:R-:W-:Y:S01]  /*62e0*/  UMOV UR29, 0x40000040 ;  /* 0x40000040001d7882 */ /* 0x000fe20000000000 */
[----:B------:R-:W1:Y:S01]  /*62f0*/  MUFU.EX2 R225, R38 ;  /* 0x0000002600e17308 */ /* 0x000e620000000800 */
[----:B--2---:R-:W-:Y:S01]  /*6300*/  FFMA.FTZ R37, -R15, R15, 1 ;  /* 0x3f8000000f257423 */ /* 0x004fe2000001010f */
[----:B------:R-:W-:Y:S01]  /*6310*/  LOP3.LUT R27, R27, 0x80000, RZ, 0xfc, !PT ;  /* 0x000800001b1b7812 */ /* 0x000fe200078efcff */
[----:B------:R-:W-:Y:S01]  /*6320*/  FMUL.FTZ R26, R26, R11 ;  /* 0x0000000b1a1a7220 */ /* 0x000fe20000410000 */
[----:B------:R-:W-:Y:S01]  /*6330*/  UMOV UR31, 0x40 ;  /* 0x00000040001f7882 */ /* 0x000fe20000000000 */
[----:B------:R-:W-:Y:S01]  /*6340*/  FMUL.FTZ R37, R37, R14 ;  /* 0x0000000e25257220 */ /* 0x000fe20000410000 */
[----:B------:R-:W-:Y:S01]  /*6350*/  UMOV UR43, 0x40 ;  /* 0x00000040002b7882 */ /* 0x000fe20000000000 */
[----:B------:R-:W-:Y:S01]  /*6360*/  UMOV UR39, 0x40 ;  /* 0x0000004000277882 */ /* 0x000fe20000000000 */
[----:B------:R-:W2:Y:S01]  /*6370*/  MUFU.EX2 R11, R40 ;  /* 0x00000028000b7308 */ /* 0x000ea20000000800 */
[----:B------:R-:W-:Y:S01]  /*6380*/  VIADD R14, R27, 0x80 ;  /* 0x000000801b0e7836 */ /* 0x000fe20000000000 */
[----:B------:R-:W-:Y:S01]  /*6390*/  UMOV UR35, 0x40 ;  /* 0x0000004000237882 */ /* 0x000fe20000000000 */
[----:B------:R-:W-:Y:S01]  /*63a0*/  UMOV UR27, 0x40 ;  /* 0x00000040001b7882 */ /* 0x000fe20000000000 */
[----:B------:R-:W-:Y:S01]  /*63b0*/  UMOV UR23, 0x40 ;  /* 0x0000004000177882 */ /* 0x000fe20000000000 */
[----:B------:R-:W4:Y:S01]  /*63c0*/  LDL R235, [R1] ;  /* 0x0000000001eb7983 */ /* 0x000f220000100800 */
[----:B------:R-:W-:Y:S01]  /*63d0*/  R2UR UR4, R14 ;  /* 0x000000000e0472ca */ /* 0x000fe200000e0000 */
[----:B---3--:R-:W-:Y:S01]  /*63e0*/  FMUL.FTZ R14, R10, R55 ;  /* 0x000000370a0e7220 */ /* 0x008fe20000410000 */
[----:B------:R3:W5:Y:S01]  /*63f0*/  MUFU.EX2 R15, R36 ;  /* 0x00000024000f7308 */ /* 0x0007620000000800 */
[----:B-1----:R-:W-:Y:S01]  /*6400*/  FMUL.FTZ R39, R225, R54 ;  /* 0x00000036e1277220 */ /* 0x002fe20000410000 */
[----:B------:R-:W-:Y:S01]  /*6410*/  FMUL.FTZ R223, R226, R223 ;  /* 0x000000dfe2df7220 */ /* 0x000fe20000410000 */
[----:B------:R-:W-:Y:S01]  /*6420*/  FMUL.FTZ R23, R23, R14 ;  /* 0x0000000e17177220 */ /* 0x000fe20000410000 */
[----:B------:R-:W-:Y:S01]  /*6430*/  FFMA.FTZ R14, -R34, R34, 1 ;  /* 0x3f800000220e7423 */ /* 0x000fe20000010122 */
[----:B------:R-:W-:Y:S01]  /*6440*/  FMUL.FTZ R45, R224, R45 ;  /* 0x0000002de02d7220 */ /* 0x000fe20000410000 */
[----:B------:R-:W-:Y:S01]  /*6450*/  F2FP.F16.F32.PACK_AB R232, R227, R232 ;  /* 0x000000e8e3e8723e */ /* 0x000fe200000000ff */
[----:B------:R-:W-:Y:S01]  /*6460*/  FMUL.FTZ R47, R234, R47 ;  /* 0x0000002fea2f7220 */ /* 0x000fe20000410000 */
[----:B------:R-:W-:Y:S01]  /*6470*/  F2FP.F16.F32.PACK_AB R233, R46, R35 ;  /* 0x000000232ee9723e */ /* 0x000fe200000000ff */
[----:B---3--:R-:W-:Y:S01]  /*6480*/  FMUL.FTZ R36, R22, R39 ;  /* 0x0000002716247220 */ /* 0x008fe20000410000 */
[----:B--2---:R-:W-:Y:S01]  /*6490*/  FMUL.FTZ R39, R11, R218 ;  /* 0x000000da0b277220 */ /* 0x004fe20000410000 */
[----:B------:R-:W-:Y:S01]  /*64a0*/  F2FP.F16.F32.PACK_AB R224, R41, R224 ;  /* 0x000000e029e0723e */ /* 0x000fe200000000ff */
[----:B------:R-:W-:Y:S01]  /*64b0*/  FMUL.FTZ R223, R14, R223 ;  /* 0x000000df0edf7220 */ /* 0x000fe20000410000 */
[----:B------:R-:W-:Y:S01]  /*64c0*/  F2FP.F16.F32.PACK_AB R225, R10, R225 ;  /* 0x000000e10ae1723e */ /* 0x000fe200000000ff */
[----:B------:R-:W-:Y:S01]  /*64d0*/  STSM.16.M88.2 [R0+0x2cd00], R232 ;  /* 0x02cd00e800007844 */ /* 0x000fe20000000100 */
[----:B------:R-:W-:Y:S01]  /*64e0*/  F2FP.F16.F32.PACK_AB R10, R31, R32 ;  /* 0x000000201f0a723e */ /* 0x000fe200000000ff */
[C---:B------:R-:W-:Y:S01]  /*64f0*/  FMUL.FTZ R22, R42.reuse, R219 ;  /* 0x000000db2a167220 */ /* 0x040fe20000410000 */
[----:B-----5:R-:W-:Y:S01]  /*6500*/  FMUL.FTZ R43, R15, R222 ;  /* 0x000000de0f2b7220 */ /* 0x020fe20000410000 */
[----:B------:R-:W-:Y:S01]  /*6510*/  F2FP.F16.F32.PACK_AB R11, R42, R11 ;  /* 0x0000000b2a0b723e */ /* 0x000fe200000000ff */
[----:B------:R-:W-:Y:S01]  /*6520*/  STSM.16.M88.2 [R0+0x2d500], R224 ;  /* 0x02d500e000007844 */ /* 0x000fe20000000100 */
[----:B------:R-:W-:Y:S01]  /*6530*/  F2FP.F16.F32.PACK_AB R14, R6, R33 ;  /* 0x00000021060e723e */ /* 0x000fe200000000ff */
[----:B------:R-:W-:Y:S01]  /*6540*/  FMUL.FTZ R29, R29, R22 ;  /* 0x000000161d1d7220 */ /* 0x000fe20000410000 */
[----:B------:R-:W-:Y:S01]  /*6550*/  F2FP.F16.F32.PACK_AB R15, R226, R15 ;  /* 0x0000000fe20f723e */ /* 0x000fe200000000ff */
[----:B------:R-:W-:Y:S01]  /*6560*/  STSM.16.M88.2 [R0+0x2dd00], R10 ;  /* 0x02dd000a00007844 */ /* 0x000fe20000000100 */
[----:B------:R-:W-:-:S02]  /*6570*/  IMAD R22, R4, 0x2000, R5 ;  /* 0x0000200004167824 */ /* 0x000fc400078e0205 */
[----:B------:R-:W-:Y:S01]  /*6580*/  FMUL.FTZ R52, R41, R52 ;  /* 0x0000003429347220 */ /* 0x000fe20000410000 */
[----:B------:R-:W-:Y:S01]  /*6590*/  FMUL.FTZ R49, R32, R49 ;  /* 0x0000003120317220 */ /* 0x000fe20000410000 */
[----:B------:R1:W-:Y:S01]  /*65a0*/  STSM.16.M88.2 [R0+0x2e500], R14 ;  /* 0x02e5000e00007844 */ /* 0x0003e20000000100 */
[----:B------:R-:W-:Y:S01]  /*65b0*/  VIADD R38, R27, 0x100 ;  /* 0x000001001b267836 */ /* 0x000fe20000000000 */
[----:B------:R-:W-:Y:S01]  /*65c0*/  SHF.R.U32.HI R6, RZ, 0x4, R22 ;  /* 0x00000004ff067819 */ /* 0x000fe20000011616 */
[----:B------:R-:W-:Y:S01]  /*65d0*/  FMUL.FTZ R48, R48, R47 ;  /* 0x0000002f30307220 */ /* 0x000fe20000410000 */
[----:B------:R2:W-:Y:S06]  /*65e0*/  MEMBAR.ALL.CTA ;  /* 0x0000000000007992 */ /* 0x0005ec0000008000 */
[----:B--2---:R-:W2:Y:S01]  /*65f0*/  FENCE.VIEW.ASYNC.S ;  /* 0x00000000000073c6 */ /* 0x004ea20000000000 */
[----:B------:R-:W-:Y:S01]  /*6600*/  FMUL.FTZ R8, R8, R45 ;  /* 0x0000002d08087220 */ /* 0x000fe20000410000 */
[----:B------:R-:W-:Y:S01]  /*6610*/  FMUL.FTZ R13, R13, R52 ;  /* 0x000000340d0d7220 */ /* 0x000fe20000410000 */
[----:B------:R-:W-:Y:S01]  /*6620*/  FMUL.FTZ R20, R20, R49 ;  /* 0x0000003114147220 */ /* 0x000fe20000410000 */
[----:B------:R-:W-:Y:S01]  /*6630*/  R2UR UR5, R38 ;  /* 0x00000000260572ca */ /* 0x000fe200000e0000 */
[----:B------:R-:W-:Y:S01]  /*6640*/  FMUL.FTZ R28, R28, R39 ;  /* 0x000000271c1c7220 */ /* 0x000fe20000410000 */
[----:B------:R-:W-:Y:S01]  /*6650*/  LOP3.LUT R6, R6, 0x3fff, RZ, 0xc0, !PT ;  /* 0x00003fff06067812 */ /* 0x000fe200078ec0ff */
[----:B------:R-:W-:-:S02]  /*6660*/  VIADD R38, R27, 0x180 ;  /* 0x000001801b267836 */ /* 0x000fc40000000000 */
[----:B------:R-:W-:Y:S01]  /*6670*/  FMUL.FTZ R34, R30, R43 ;  /* 0x0000002b1e227220 */ /* 0x000fe20000410000 */
[----:B------:R-:W-:Y:S01]  /*6680*/  F2FP.F16.F32.PACK_AB R44, R9, R44 ;  /* 0x0000002c092c723e */ /* 0x000fe200000000ff */
[----:B------:R-:W-:Y:S01]  /*6690*/  VIADD R5, R27, 0x200 ;  /* 0x000002001b057836 */ /* 0x000fe20000000000 */
[----:B------:R-:W-:Y:S01]  /*66a0*/  F2FP.F16.F32.PACK_AB R45, R48, R53 ;  /* 0x00000035302d723e */ /* 0x000fe200000000ff */
[----:B------:R-:W-:Y:S01]  /*66b0*/  UMOV UR13, UR57 ;  /* 0x00000039000d7c82 */ /* 0x000fe20008000000 */
        /* <DEDUP_REMOVED lines=9> */
[C---:B------:R-:W-:Y:S01]  /*6750*/  VIADD R7, R27.reuse, 0x10 ;  /* 0x000000101b077836 */ /* 0x040fe20000000000 */
[C---:B------:R-:W-:Y:S01]  /*6760*/  R2UR UR56, R6.reuse ;  /* 0x00000000063872ca */ /* 0x040fe200000e0000 */
[----:B--2---:R-:W-:Y:S01]  /*6770*/  BAR.SYNC.DEFER_BLOCKING 0x9, 0x100 ;  /* 0x0244000000007b1d */ /* 0x004fe20000010000 */
[----:B------:R-:W-:Y:S01]  /*6780*/  R2UR UR58, R27 ;  /* 0x000000001b3a72ca */ /* 0x000fe200000e0000 */
[----:B-1----:R-:W-:Y:S01]  /*6790*/  VIADD R14, R6, 0x180 ;  /* 0x00000180060e7836 */ /* 0x002fe20000000000 */
[----:B------:R-:W-:Y:S01]  /*67a0*/  F2FP.F16.F32.PACK_AB R21, R29, R28 ;  /* 0x0000001c1d15723e */ /* 0x000fe200000000ff */
[----:B------:R-:W-:Y:S01]  /*67b0*/  VIADD R15, R27, 0x30 ;  /* 0x000000301b0f7836 */ /* 0x000fe20000000000 */
[----:B------:R-:W-:Y:S01]  /*67c0*/  F2FP.F16.F32.PACK_AB R24, R25, R24 ;  /* 0x000000181918723e */ /* 0x000fe200000000ff */
[----:B------:R-:W-:Y:S01]  /*67d0*/  UMOV UR53, UR49 ;  /* 0x0000003100357c82 */ /* 0x000fe20008000000 */
[----:B------:R-:W-:Y:S01]  /*67e0*/  R2UR UR6, R38 ;  /* 0x00000000260672ca */ /* 0x000fe200000e0000 */
[----:B------:R-:W-:Y:S01]  /*67f0*/  UMOV UR45, UR49 ;  /* 0x00000031002d7c82 */ /* 0x000fe20008000000 */
[----:B------:R-:W-:Y:S01]  /*6800*/  F2FP.F16.F32.PACK_AB R25, R223, R34 ;  /* 0x00000022df19723e */ /* 0x000fe200000000ff */
        /* <DEDUP_REMOVED lines=8> */
[----:B------:R-:W-:Y:S01]  /*6890*/  UMOV UR37, UR29 ;  /* 0x0000001d00257c82 */ /* 0x000fe20008000000 */
[----:B------:R-:W-:Y:S01]  /*68a0*/  UMOV UR33, UR29 ;  /* 0x0000001d00217c82 */ /* 0x000fe20008000000 */
[----:B------:R-:W-:Y:S01]  /*68b0*/  UMOV UR18, UR6 ;  /* 0x0000000600127c82 */ /* 0x000fe20008000000 */
[----:B------:R-:W-:Y:S01]  /*68c0*/  R2UR UR48, R5 ;  /* 0x00000000053072ca */ /* 0x000fe200000e0000 */
[----:B------:R-:W-:Y:S01]  /*68d0*/  VIADD R5, R27, 0x90 ;  /* 0x000000901b057836 */ /* 0x000fe20000000000 */
[----:B------:R-:W-:Y:S01]  /*68e0*/  R2UR UR5, R7 ;  /* 0x00000000070572ca */ /* 0x000fe200000e0000 */
[----:B------:R-:W-:Y:S01]  /*68f0*/  STSM.16.M88.2 [R0+0x2ed00], R44 ;  /* 0x02ed002c00007844 */ /* 0x000fe20000000100 */
[----:B------:R-:W-:Y:S01]  /*6900*/  VIADD R7, R27, 0x20 ;  /* 0x000000201b077836 */ /* 0x000fe20000000000 */
[----:B------:R-:W-:Y:S01]  /*6910*/  UMOV UR25, UR29 ;  /* 0x0000001d00197c82 */ /* 0x000fe20008000000 */
[----:B------:R-:W-:Y:S01]  /*6920*/  R2UR UR4, R5 ;  /* 0x00000000050472ca */ /* 0x000fe200000e0000 */
[----:B------:R-:W-:Y:S01]  /*6930*/  STSM.16.M88.2 [R0+0x2f500], R30 ;  /* 0x02f5001e00007844 */ /* 0x000fe20000000100 */
[----:B------:R-:W-:Y:S01]  /*6940*/  VIADD R5, R27, 0x190 ;  /* 0x000001901b057836 */ /* 0x000fe20000000000 */
[----:B------:R-:W-:Y:S01]  /*6950*/  R2UR UR30, R7 ;  /* 0x00000000071e72ca */ /* 0x000fe200000e0000 */
[----:B------:R-:W-:Y:S01]  /*6960*/  VIADD R7, R27, 0x120 ;  /* 0x000001201b077836 */ /* 0x000fe20000000000 */
[----:B------:R-:W-:Y:S01]  /*6970*/  STSM.16.M88.2 [R0+0x2fd00], R8 ;  /* 0x02fd000800007844 */ /* 0x000fe20000000100 */
[----:B------:R-:W-:Y:S01]  /*6980*/  MOV R216, UR58 ;  /* 0x0000003a00d87c02 */ /* 0x000fe20008000f00 */
[----:B------:R-:W-:Y:S01]  /*6990*/  UMOV UR52, UR48 ;  /* 0x0000003000347c82 */ /* 0x000fe20008000000 */
[----:B------:R-:W-:Y:S01]  /*69a0*/  R2UR UR54, R5 ;  /* 0x00000000053672ca */ /* 0x000fe200000e0000 */
[----:B------:R1:W-:Y:S01]  /*69b0*/  STSM.16.M88.2 [R0+0x30500], R20 ;  /* 0x0305001400007844 */ /* 0x0003e20000000100 */
[----:B------:R-:W-:Y:S01]  /*69c0*/  VIADD R5, R27, 0x210 ;  /* 0x000002101b057836 */ /* 0x000fe20000000000 */
[----:B------:R-:W-:Y:S01]  /*69d0*/  UMOV UR44, UR48 ;  /* 0x00000030002c7c82 */ /* 0x000fe20008000000 */
[----:B------:R-:W-:Y:S01]  /*69e0*/  R2UR UR38, R7 ;  /* 0x00000000072672ca */ /* 0x000fe200000e0000 */
[----:B------:R2:W-:Y:S01]  /*69f0*/  STSM.16.M88.2 [R0+0x30d00], R24 ;  /* 0x030d001800007844 */ /* 0x0005e20000000100 */
[----:B------:R-:W-:Y:S01]  /*6a00*/  WARPGROUP.ARRIVE ;  /* 0x00000000000079c5 */ /* 0x000fe20000000000 */
[----:B------:R-:W-:Y:S01]  /*6a10*/  R2UR UR46, R5 ;  /* 0x00000000052e72ca */ /* 0x000fe200000e0000 */
[----:B------:R-:W-:Y:S01]  /*6a20*/  VIADD R5, R6, 0x100 ;  /* 0x0000010006057836 */ /* 0x000fe20000000000 */
[----:B------:R-:W-:Y:S01]  /*6a30*/  MOV R217, UR59 ;  /* 0x0000003b00d97c02 */ /* 0x000fe20008000f00 */
[----:B------:R-:W-:-:S02]  /*6a40*/  VIADD R7, R17, 0x2ed00 ;  /* 0x0002ed0011077836 */ /* 0x000fc40000000000 */
[----:B------:R-:W-:Y:S01]  /*6a50*/  HGMMA.64x16x16.F32 R56, gdesc[UR56].tnspA.tnspB, R56 ;  /* 0x60200000383879f0 */ /* 0x000fe20008700838 */
[----:B------:R-:W-:Y:S01]  /*6a60*/  R2UR UR28, R5 ;  /* 0x00000000051c72ca */ /* 0x000fe200000e0000 */
[C---:B------:R-:W-:Y:S01]  /*6a70*/  VIADD R5, R27.reuse, 0xa0 ;  /* 0x000000a01b057836 */ /* 0x040fe20000000000 */
[----:B------:R-:W-:Y:S01]  /*6a80*/  SHF.R.U32.HI R7, RZ, 0x4, R7 ;  /* 0x00000004ff077819 */ /* 0x000fe20000011607 */
[----:B------:R-:W-:Y:S01]  /*6a90*/  HGMMA.64x16x16.F32 R64, gdesc[UR12].tnspA.tnspB, R64 ;  /* 0x602000000c4079f0 */ /* 0x000fe20008700840 */
[----:B-1----:R-:W-:Y:S01]  /*6aa0*/  VIADD R20, R27, 0xb0 ;  /* 0x000000b01b147836 */ /* 0x002fe20000000000 */
[----:B------:R-:W-:Y:S01]  /*6ab0*/  UMOV UR12, UR14 ;  /* 0x0000000e000c7c82 */ /* 0x000fe20008000000 */
        /* <DEDUP_REMOVED lines=21> */
[----:B------:R-:W-:Y:S01]  /*6c10*/  UMOV UR40, UR28 ;  /* 0x0000001c00287c82 */ /* 0x000fe20008000000 */
[----:B------:R-:W-:Y:S01]  /*6c20*/  UMOV UR36, UR28 ;  /* 0x0000001c00247c82 */ /* 0x000fe20008000000 */
[----:B------:R-:W-:Y:S01]  /*6c30*/  UMOV UR32, UR28 ;  /* 0x0000001c00207c82 */ /* 0x000fe20008000000 */
[----:B------:R-:W-:Y:S01]  /*6c40*/  UMOV UR24, UR28 ;  /* 0x0000001c00187c82 */ /* 0x000fe20008000000 */
[----:B------:R-:W-:Y:S01]  /*6c50*/  R2UR UR26, R5 ;  /* 0x00000000051a72ca */ /* 0x000fe200000e0000 */
[----:B------:R-:W-:Y:S01]  /*6c60*/  IMAD R5, R4, 0x2800, R17 ;  /* 0x0000280004057824 */ /* 0x000fe200078e0211 */
[----:B------:R-:W-:Y:S01]  /*6c70*/  LOP3.LUT R23, R7, 0x3fff, RZ, 0xc0, !PT ;  /* 0x00003fff07177812 */ /* 0x000fe200078ec0ff */
[----:B------:R-:W-:Y:S01]  /*6c80*/  UMOV UR13, UR15 ;  /* 0x0000000f000d7c82 */ /* 0x000fe20008000000 */
[----:B------:R-:W-:Y:S01]  /*6c90*/  MOV R8, UR56 ;  /* 0x0000003800087c02 */ /* 0x000fe20008000f00 */
[----:B------:R-:W-:Y:S01]  /*6ca0*/  UMOV UR56, UR12 ;  /* 0x0000000c00387c82 */ /* 0x000fe20008000000 */
[----:B------:R-:W-:Y:S01]  /*6cb0*/  SHF.R.U32.HI R5, RZ, 0x4, R5 ;  /* 0x00000004ff057819 */ /* 0x000fe20000011605 */
[----:B------:R-:W-:Y:S01]  /*6cc0*/  UMOV UR15, 0x40 ;  /* 0x00000040000f7882 */ /* 0x000fe20000000000 */
[----:B------:R-:W-:-:S02]  /*6cd0*/  LOP3.LUT R7, R23, 0x400000, RZ, 0xfc, !PT ;  /* 0x0040000017077812 */ /* 0x000fc400078efcff */
[----:B------:R-:W-:Y:S02]  /*6ce0*/  LOP3.LUT R5, R5, 0x3fff, RZ, 0xc0, !PT ;  /* 0x00003fff05057812 */ /* 0x000fe400078ec0ff */
[----:B------:R-:W-:Y:S02]  /*6cf0*/  R2UR UR4, R7 ;  /* 0x00000000070472ca */ /* 0x000fe400000e0000 */
[----:B------:R-:W-:Y:S01]  /*6d00*/  MOV R219, UR57 ;  /* 0x0000003900db7c02 */ /* 0x000fe20008000f00 */
[----:B------:R-:W-:Y:S01]  /*6d10*/  UMOV UR57, UR13 ;  /* 0x0000000d00397c82 */ /* 0x000fe20008000000 */
[----:B------:R-:W-:Y:S02]  /*6d20*/  MOV R12, UR56 ;  /* 0x00000038000c7c02 */ /* 0x000fe40008000f00 */
        /* <DEDUP_REMOVED lines=17> */
[----:B------:R-:W-:Y:S01]  /*6e40*/  HGMMA.64x16x16.F32 R88, gdesc[UR44].tnspA.tnspB, R88 ;  /* 0x602000002c5879f0 */ /* 0x000fe20008700858 */
[----:B------:R-:W-:Y:S01]  /*6e50*/  R2UR UR8, R14 ;  /* 0x000000000e0872ca */ /* 0x000fe200000e0000 */
[----:B------:R-:W-:Y:S01]  /*6e60*/  VIADD R14, R27, 0x130 ;  /* 0x000001301b0e7836 */ /* 0x000fe20000000000 */
        /* <DEDUP_REMOVED lines=54> */
[----:B------:R-:W-:Y:S02]  /*71d0*/  R2UR UR4, R14 ;  /* 0x000000000e0472ca */ /* 0x000fe400000e0000 */
        /* <DEDUP_REMOVED lines=8> */
[----:B------:R-:W-:Y:S02]  /*7260*/  IMAD.U32 R14, RZ, RZ, UR58 ;  /* 0x0000003aff0e7e24 */ /* 0x000fe4000f8e00ff */
[----:B------:R-:W-:Y:S01]  /*7270*/  IMAD.U32 R15, RZ, RZ, UR59 ;  /* 0x0000003bff0f7e24 */ /* 0x000fe2000f8e00ff */
[----:B------:R-:W-:Y:S01]  /*7280*/  HGMMA.64x64x16.F32 R24, gdesc[UR56].tnspA, R24 ;  /* 0x20e00000381879f0 */ /* 0x000fe20008700818 */
[----:B------:R-:W-:Y:S01]  /*7290*/  R2UR UR57, R13 ;  /* 0x000000000d3972ca */ /* 0x000fe200000e0000 */
[----:B------:R-:W-:Y:S01]  /*72a0*/  VIADD R13, R7, 0x100 ;  /* 0x00000100070d7836 */ /* 0x000fe20000000000 */
[----:B------:R-:W-:Y:S01]  /*72b0*/  R2UR UR56, R12 ;  /* 0x000000000c3872ca */ /* 0x000fe200000e0000 */
[----:B------:R-:W-:Y:S01]  /*72c0*/  VIADD R12, R5, 0x100 ;  /* 0x00000100050c7836 */ /* 0x000fe20000000000 */
[----:B------:R-:W-:-:S02]  /*72d0*/  R2UR UR59, R221 ;  /* 0x00000000dd3b72ca */ /* 0x000fc400000e0000 */
[----:B------:R-:W-:Y:S02]  /*72e0*/  R2UR UR58, R220 ;  /* 0x00000000dc3a72ca */ /* 0x000fe400000e0000 */
[----:B------:R-:W-:Y:S02]  /*72f0*/  R2UR UR4, R12 ;  /* 0x000000000c0472ca */ /* 0x000fe400000e0000 */
[----:B------:R-:W-:-:S03]  /*7300*/  R2UR UR5, R13 ;  /* 0x000000000d0572ca */ /* 0x000fc600000e0000 */
[----:B------:R-:W-:Y:S01]  /*7310*/  UMOV UR33, UR57 ;  /* 0x0000003900217c82 */ /* 0x000fe20008000000 */
[----:B------:R-:W-:Y:S01]  /*7320*/  UMOV UR57, 0x40000040 ;  /* 0x4000004000397882 */ /* 0x000fe20000000000 */
[----:B------:R-:W-:Y:S02]  /*7330*/  UMOV UR32, UR56 ;  /* 0x0000003800207c82 */ /* 0x000fe40008000000 */
[----:B------:R-:W-:Y:S01]  /*7340*/  UMOV UR37, UR59 ;  /* 0x0000003b00257c82 */ /* 0x000fe20008000000 */
[----:B------:R-:W-:Y:S01]  /*7350*/  UMOV UR59, 0x8 ;  /* 0x00000008003b7882 */ /* 0x000fe20000000000 */
[----:B------:R-:W-:Y:S01]  /*7360*/  UMOV UR36, UR58 ;  /* 0x0000003a00247c82 */ /* 0x000fe20008000000 */
[----:B------:R-:W-:Y:S01]  /*7370*/  IMAD.U32 R13, RZ, RZ, UR59 ;  /* 0x0000003bff0d7e24 */ /* 0x000fe2000f8e00ff */
[----:B------:R-:W-:Y:S02]  /*7380*/  UMOV UR56, UR4 ;  /* 0x0000000400387c82 */ /* 0x000fe40008000000 */
[----:B------:R-:W-:-:S02]  /*7390*/  UMOV UR58, UR5 ;  /* 0x00000005003a7c82 */ /* 0x000fc40008000000 */
[----:B------:R-:W-:Y:S01]  /*73a0*/  IMAD.U32 R12, RZ, RZ, UR58 ;  /* 0x0000003aff0c7e24 */ /* 0x000fe2000f8e00ff */
[----:B------:R-:W-:Y:S01]  /*73b0*/  HGMMA.64x64x16.F32 R24, gdesc[UR56].tnspA, R24 ;  /* 0x20e00000381879f0 */ /* 0x000fe20008700818 */
[----:B------:R-:W-:Y:S01]  /*73c0*/  R2UR UR59, R11 ;  /* 0x000000000b3b72ca */ /* 0x000fe200000e0000 */
[----:B------:R-:W-:Y:S01]  /*73d0*/  VIADD R11, R7, 0x180 ;  /* 0x00000180070b7836 */ /* 0x000fe20000000000 */
[----:B------:R-:W-:Y:S01]  /*73e0*/  R2UR UR58, R10 ;  /* 0x000000000a3a72ca */ /* 0x000fe200000e0000 */
[----:B------:R-:W-:Y:S01]  /*73f0*/  VIADD R10, R5, 0x180 ;  /* 0x00000180050a7836 */ /* 0x000fe20000000000 */
        /* <DEDUP_REMOVED lines=8> */
[----:B------:R-:W-:Y:S01]  /*7480*/  UMOV UR58, UR5 ;  /* 0x00000005003a7c82 */ /* 0x000fe20008000000 */
[----:B------:R-:W-:Y:S01]  /*7490*/  R2UR UR5, R7 ;  /* 0x00000000070572ca */ /* 0x000fe200000e0000 */
[----:B------:R-:W-:Y:S01]  /*74a0*/  UMOV UR56, UR4 ;  /* 0x0000000400387c82 */ /* 0x000fe20008000000 */
        /* <DEDUP_REMOVED lines=52> */
[----:B----4-:R-:W-:Y:S02]  /*77f0*/  LEA.HI.X.SX32 R7, R7, R235, 0x1, P1 ;  /* 0x000000eb07077211 */ /* 0x010fe400008f0eff */
        /* <DEDUP_REMOVED lines=65> */
[----:B------:R-:W-:Y:S01]  /*7c10*/  UMOV UR7, 0x40 ;  /* 0x0000004000077882 */ /* 0x000fe20000000000 */
        /* <DEDUP_REMOVED lines=53> */
[----:B------:R-:W-:Y:S01]  /*7f70*/  HGMMA.64x16x16.F32 R136, gdesc[UR44].tnspA.tnspB, R136 ;  /* 0x602000002c8879f0 */ /* 0x000fe20008700888 */
[----:B------:R-:W-:Y:S01]  /*7f80*/  IMAD.U32 R222, RZ, RZ, UR10 ;  /* 0x0000000affde7e24 */ /* 0x000fe2000f8e00ff */
[----:B------:R-:W-:Y:S01]  /*7f90*/  UMOV UR48, UR44 ;  /* 0x0000002c00307c82 */ /* 0x000fe20008000000 */
        /* <DEDUP_REMOVED lines=15> */
[----:B------:R1:W-:Y:S01]  /*8090*/  REDG.E.ADD.F32x4.FTZ.RN.STRONG.GPU desc[UR56][R6.64+0x1800], R36 ;  /* 0x00180024060079a6 */ /* 0x0003e2000c10f7b8 */
[----:B------:R-:W-:-:S02]  /*80a0*/  VIADD R25, R232, 0x100 ;  /* 0x00000100e8197836 */ /* 0x000fc40000000000 */
[----:B------:R-:W-:Y:S01]  /*80b0*/  R2UR UR26, R26 ;  /* 0x000000001a1a72ca */ /* 0x000fe200000e0000 */
[----:B------:R-:W-:Y:S01]  /*80c0*/  IMAD.U32 R226, RZ, RZ, UR10 ;  /* 0x0000000affe27e24 */ /* 0x000fe2000f8e00ff */
[----:B------:R-:W-:Y:S01]  /*80d0*/  UMOV UR5, 0x40000040 ;  /* 0x4000004000057882 */ /* 0x000fe20000000000 */
[----:B------:R-:W-:Y:S01]  /*80e0*/  HGMMA.64x16x16.F32 R168, gdesc[UR48].tnspA.tnspB, R168 ;  /* 0x6020000030a879f0 */ /* 0x000fe200087008a8 */
[----:B------:R-:W-:Y:S01]  /*80f0*/  R2UR UR24, R25 ;  /* 0x00000000191872ca */ /* 0x000fe200000e0000 */
[C---:B------:R-:W-:Y:S01]  /*8100*/  VIADD R25, R24.reuse, 0x120 ;  /* 0x0000012018197836 */ /* 0x040fe20000000000 */
[----:B------:R1:W-:Y:S04]  /*8110*/  REDG.E.ADD.F32x4.FTZ.RN.STRONG.GPU desc[UR56][R6.64+0x2000], R40 ;  /* 0x00200028060079a6 */ /* 0x0003e8000c10f7b8 */
[----:B------:R-:W-:Y:S01]  /*8120*/  R2UR UR38, R25 ;  /* 0x00000000192672ca */ /* 0x000fe200000e0000 */
[----:B------:R-:W-:-:S02]  /*8130*/  VIADD R25, R24, 0x1a0 ;  /* 0x000001a018197836 */ /* 0x000fc40000000000 */
[C---:B------:R-:W-:Y:S01]  /*8140*/  VIADD R26, R24.reuse, 0xa0 ;  /* 0x000000a0181a7836 */ /* 0x040fe20000000000 */
[----:B------:R-:W-:Y:S01]  /*8150*/  UMOV UR21, UR5 ;  /* 0x0000000500157c82 */ /* 0x000fe20008000000 */
[----:B------:R-:W-:Y:S01]  /*8160*/  UMOV UR17, UR5 ;  /* 0x0000000500117c82 */ /* 0x000fe20008000000 */
[----:B------:R-:W-:Y:S01]  /*8170*/  R2UR UR34, R25 ;  /* 0x00000000192272ca */ /* 0x000fe200000e0000 */
[----:B------:R-:W-:Y:S01]  /*8180*/  VIADD R25, R24, 0x220 ;  /* 0x0000022018197836 */ /* 0x000fe20000000000 */
[----:B------:R-:W-:Y:S01]  /*8190*/  R2UR UR42, R26 ;  /* 0x000000001a2a72ca */ /* 0x000fe200000e0000 */
[----:B------:R-:W-:Y:S01]  /*81a0*/  UMOV UR40, UR24 ;  /* 0x0000001800287c82 */ /* 0x000fe20008000000 */
[----:B------:R-:W-:Y:S01]  /*81b0*/  UMOV UR36, UR24 ;  /* 0x0000001800247c82 */ /* 0x000fe20008000000 */
[----:B------:R-:W-:Y:S01]  /*81c0*/  UMOV UR32, UR24 ;  /* 0x0000001800207c82 */ /* 0x000fe20008000000 */
[----:B------:R-:W-:Y:S01]  /*81d0*/  R2UR UR30, R25 ;  /* 0x00000000191e72ca */ /* 0x000fe200000e0000 */
[----:B------:R-:W-:Y:S01]  /*81e0*/  UMOV UR28, UR24 ;  /* 0x00000018001c7c82 */ /* 0x000fe20008000000 */
[----:B------:R-:W-:Y:S01]  /*81f0*/  HGMMA.64x16x16.F32 R136, gdesc[UR24].tnspA.tnspB, R136 ;  /* 0x60200000188879f0 */ /* 0x000fe20008700888 */
[----:B------:R-:W-:Y:S01]  /*8200*/  IMAD.U32 R227, RZ, RZ, UR11 ;  /* 0x0000000bffe37e24 */ /* 0x000fe2000f8e00ff */
[----:B------:R-:W-:Y:S01]  /*8210*/  UMOV UR13, UR5 ;  /* 0x00000005000d7c82 */ /* 0x000fe20008000000 */
[----:B------:R-:W-:-:S04]  /*8220*/  UMOV UR9, UR5 ;  /* 0x0000000500097c82 */ /* 0x000fc80008000000 */
[----:B------:R-:W-:Y:S01]  /*8230*/  HGMMA.64x16x16.F32 R144, gdesc[UR40].tnspA.tnspB, R144 ;  /* 0x60200000289079f0 */ /* 0x000fe20008700890 */
[----:B------:R1:W-:Y:S01]  /*8240*/  REDG.E.ADD.F32x4.FTZ.RN.STRONG.GPU desc[UR56][R6.64+0x2800], R44 ;  /* 0x0028002c060079a6 */ /* 0x0003e2000c10f7b8 */
[----:B------:R-:W-:Y:S02]  /*8250*/  VIADD R25, R232, 0x180 ;  /* 0x00000180e8197836 */ /* 0x000fe40000000000 */
[----:B------:R-:W-:Y:S01]  /*8260*/  VIADD R26, R24, 0x30 ;  /* 0x00000030181a7836 */ /* 0x000fe20000000000 */
[----:B------:R-:W-:Y:S01]  /*8270*/  UMOV UR11, 0x40 ;  /* 0x00000040000b7882 */ /* 0x000fe20000000000 */
[----:B------:R-:W-:Y:S01]  /*8280*/  HGMMA.64x16x16.F32 R152, gdesc[UR36].tnspA.tnspB, R152 ;  /* 0x60200000249879f0 */ /* 0x000fe20008700898 */
[----:B------:R1:W-:Y:S01]  /*8290*/  REDG.E.ADD.F32x4.FTZ.RN.STRONG.GPU desc[UR56][R6.64+0x3000], R48 ;  /* 0x00300030060079a6 */ /* 0x0003e2000c10f7b8 */
[----:B------:R-:W-:Y:S02]  /*82a0*/  R2UR UR4, R25 ;  /* 0x00000000190472ca */ /* 0x000fe400000e0000 */
[----:B------:R-:W-:Y:S01]  /*82b0*/  HGMMA.64x16x16.F32 R160, gdesc[UR32].tnspA.tnspB, R160 ;  /* 0x6020000020a079f0 */ /* 0x000fe200087008a0 */
[----:B------:R-:W-:Y:S01]  /*82c0*/  R2UR UR6, R26 ;  /* 0x000000001a0672ca */ /* 0x000fe200000e0000 */
[----:B------:R1:W-:Y:S01]  /*82d0*/  REDG.E.ADD.F32x4.FTZ.RN.STRONG.GPU desc[UR56][R6.64+0x3800], R52 ;  /* 0x00380034060079a6 */ /* 0x0003e2000c10f7b8 */
[----:B------:R-:W-:-:S02]  /*82e0*/  VIADD R25, R24, 0x130 ;  /* 0x0000013018197836 */ /* 0x000fc40000000000 */
[C---:B------:R-:W-:Y:S01]  /*82f0*/  VIADD R26, R24.reuse, 0xb0 ;  /* 0x000000b0181a7836 */ /* 0x040fe20000000000 */
[----:B------:R-:W-:Y:S02]  /*8300*/  HGMMA.64x16x16.F32 R168, gdesc[UR28].tnspA.tnspB, R168 ;  /* 0x602000001ca879f0 */ /* 0x000fe400087008a8 */
[----:B------:R-:W-:Y:S01]  /*8310*/  R2UR UR18, R25 ;  /* 0x00000000191272ca */ /* 0x000fe200000e0000 */
[----:B------:R-:W-:Y:S01]  /*8320*/  VIADD R25, R24, 0x1b0 ;  /* 0x000001b018197836 */ /* 0x000fe20000000000 */
[----:B------:R-:W-:Y:S01]  /*8330*/  R2UR UR22, R26 ;  /* 0x000000001a1672ca */ /* 0x000fe200000e0000 */
[----:B------:R-:W-:Y:S01]  /*8340*/  VIADD R24, R24, 0x230 ;  /* 0x0000023018187836 */ /* 0x000fe20000000000 */
[----:B------:R-:W-:Y:S01]  /*8350*/  UMOV UR20, UR4 ;  /* 0x0000000400147c82 */ /* 0x000fe20008000000 */
[----:B------:R-:W-:Y:S01]  /*8360*/  UMOV UR16, UR4 ;  /* 0x0000000400107c82 */ /* 0x000fe20008000000 */
[----:B------:R-:W-:Y:S01]  /*8370*/  R2UR UR14, R25 ;  /* 0x00000000190e72ca */ /* 0x000fe200000e0000 */
[----:B------:R-:W-:Y:S01]  /*8380*/  UMOV UR12, UR4 ;  /* 0x00000004000c7c82 */ /* 0x000fe20008000000 */
[----:B------:R-:W-:Y:S01]  /*8390*/  R2UR UR10, R24 ;  /* 0x00000000180a72ca */ /* 0x000fe200000e0000 */
[----:B------:R-:W-:Y:S01]  /*83a0*/  UMOV UR8, UR4 ;  /* 0x0000000400087c82 */ /* 0x000fe20008000000 */
[----:B------:R-:W-:Y:S05]  /*83b0*/  HGMMA.64x16x16.F32 R136, gdesc[UR4].tnspA.tnspB, R136 ;  /* 0x60200000048879f0 */ /* 0x000fea0008700888 */
[----:B------:R-:W-:Y:S04]  /*83c0*/  HGMMA.64x16x16.F32 R144, gdesc[UR20].tnspA.tnspB, R144 ;  /* 0x60200000149079f0 */ /* 0x000fe80008700890 */
[----:B------:R-:W-:Y:S04]  /*83d0*/  HGMMA.64x16x16.F32 R152, gdesc[UR16].tnspA.tnspB, R152 ;  /* 0x60200000109879f0 */ /* 0x000fe80008700898 */
[----:B------:R-:W-:Y:S04]  /*83e0*/  HGMMA.64x16x16.F32 R160, gdesc[UR12].tnspA.tnspB, R160 ;  /* 0x602000000ca079f0 */ /* 0x000fe800087008a0 */
[----:B------:R-:W-:Y:S03]  /*83f0*/  HGMMA.64x16x16.F32 R168, gdesc[UR8].tnspA.tnspB, R168, gsb0 ;  /* 0x6020000008a879f0 */ /* 0x000fe600080008a8 */
[----:B------:R-:W-:-:S02]  /*8400*/  WARPGROUP.DEPBAR.LE gsb0, 0x1 ;  /* 0x00008000000079c5 */ /* 0x000fc40000010100 */
[----:B-1----:R-:W-:Y:S05]  /*8410*/  @!P0 BRA `(.L_x_1013) ;  /* 0x0000000000048947 */ /* 0x002fea0003800000 */
[----:B------:R-:W-:Y:S01]  /*8420*/  BPT.TRAP 0x1 ;  /* 0x000000040000795c */ /* 0x000fe20000300000 */
.L_x_1013:
        /* <DEDUP_REMOVED lines=112> */
.L_x_1014:
[----:B------:R-:W-:Y:S01]  /*8b30*/  VIADD R3, R3, 0x1 ;  /* 0x0000000103037836 */ /* 0x000fe20000000000 */
[----:B------:R-:W-:Y:S01]  /*8b40*/  ULOP3.LUT UR60, UR60, 0x1, URZ, 0x3c, !UPT ;  /* 0x000000013c3c7892 */ /* 0x000fe2000f8e3c3f */
        /* <DEDUP_REMOVED lines=92> */
.L_x_1002:
[----:B------:R-:W-:Y:S05]  /*9110*/  @P0 BRA `(.L_x_998) ;  /* 0x0000002c00a40947 */ /* 0x000fea0003800000 */
[----:B------:R-:W3:Y:S01]  /*9120*/  LDL.LU R7, [R1+0x10] ;  /* 0x0000100001077983 */ /* 0x000ee20000300800 */
[----:B------:R-:W1:Y:S03]  /*9130*/  LDC.64 R2, c[0x0][0x878] ;  /* 0x00021e00ff027b82 */ /* 0x000e660000000a00 */
[----:B------:R-:W4:Y:S04]  /*9140*/  LDL.LU R23, [R1+0xc] ;  /* 0x00000c0001177983 */ /* 0x000f280000300800 */
[----:B------:R-:W5:Y:S01]  /*9150*/  LDL.LU R22, [R1+0x8] ;  /* 0x0000080001167983 */ /* 0x000f620000300800 */
[----:B------:R-:W-:Y:S01]  /*9160*/  ULDC.64 UR4, c[0x0][0x208] ;  /* 0x0000820000047ab9 */ /* 0x000fe20000000a00 */
[----:B------:R-:W5:Y:S01]  /*9170*/  LDC R0, c[0x0][0x850] ;  /* 0x00021400ff007b82 */ /* 0x000f620000000800 */
[----:B------:R-:W5:Y:S07]  /*9180*/  S2R R20, SR_TID.X ;  /* 0x0000000000147919 */ /* 0x000f6e0000002100 */
[----:B------:R-:W3:Y:S01]  /*9190*/  LDC.64 R10, c[0x0][0x840] ;  /* 0x00021000ff0a7b82 */ /* 0x000ee20000000a00 */
[----:B-1----:R-:W-:-:S07]  /*91a0*/  ISETP.NE.U32.AND P0, PT, R2, RZ, PT ;  /* 0x000000ff0200720c */ /* 0x002fce0003f05070 */
[----:B------:R-:W1:Y:S01]  /*91b0*/  LDC.64 R8, c[0x0][0x818] ;  /* 0x00020600ff087b82 */ /* 0x000e620000000a00 */
[----:B------:R-:W-:-:S07]  /*91c0*/  ISETP.NE.AND.EX P0, PT, R3, RZ, PT, P0 ;  /* 0x000000ff0300720c */ /* 0x000fce0003f05300 */
[----:B------:R-:W1:Y:S08]  /*91d0*/  LDC.64 R12, c[0x0][0x820] ;  /* 0x00020800ff0c7b82 */ /* 0x000e700000000a00 */
[----:B------:R-:W5:Y:S08]  /*91e0*/  @P0 LDC.64 R2, c[0x0][0x878] ;  /* 0x00021e00ff020b82 */ /* 0x000f700000000a00 */
[----:B------:R-:W1:Y:S08]  /*91f0*/  LDC.64 R14, c[0x0][0x848] ;  /* 0x00021200ff0e7b82 */ /* 0x000e700000000a00 */
[----:B--2---:R-:W2:Y:S08]  /*9200*/  LDC.64 R16, c[0x0][0x800] ;  /* 0x00020000ff107b82 */ /* 0x004eb00000000a00 */
[----:B------:R-:W2:Y:S01]  /*9210*/  LDC.64 R18, c[0x0][0x828] ;  /* 0x00020a00ff127b82 */ /* 0x000ea20000000a00 */
[----:B-----5:R-:W-:-:S06]  /*9220*/  @P0 IMAD.WIDE R2, R22, 0x4, R2 ;  /* 0x0000000416020825 */ /* 0x020fcc00078e0202 */
[----:B------:R5:W2:Y:S01]  /*9230*/  @P0 LDG.E R2, desc[UR4][R2.64] ;  /* 0x0000000402020981 */ /* 0x000aa2000c1e1900 */
[----:B------:R-:W-:Y:S01]  /*9240*/  VIADD R21, R20, 0xffffff80 ;  /* 0xffffff8014157836 */ /* 0x000fe20000000000 */
[----:B------:R-:W1:Y:S08]  /*9250*/  S2UR UR5, SR_CgaCtaId ;  /* 0x00000000000579c3 */ /* 0x000e700000008800 */
[----:B------:R-:W-:Y:S01]  /*9260*/  BAR.SYNC.DEFER_BLOCKING 0x1, 0x100 ;  /* 0x0044000000007b1d */ /* 0x000fe20000010000 */
[----:B------:R-:W-:-:S02]  /*9270*/  ISETP.NE.AND P1, PT, R0, 0x1, PT ;  /* 0x000000010000780c */ /* 0x000fc40003f25270 */
[----:B------:R-:W-:-:S03]  /*9280*/  SHF.R.S32.HI R0, RZ, 0x1f, R21 ;  /* 0x0000001fff007819 */ /* 0x000fc60000011415 */
[----:B------:R-:W-:Y:S01]  /*9290*/  UMOV UR4, 0x400 ;  /* 0x0000040000047882 */ /* 0x000fe20000000000 */
[----:B------:R-:W-:Y:S01]  /*92a0*/  LEA.HI R6, R0, R21, RZ, 0x7 ;  /* 0x0000001500067211 */ /* 0x000fe200078f38ff */
[----:B------:R-:W-:Y:S03]  /*92b0*/  BSSY B1, `(.L_x_1016) ;  /* 0x0000055000017945 */ /* 0x000fe60003800000 */
[----:B------:R-:W-:Y:S02]  /*92c0*/  LOP3.LUT R0, R6, 0x3fffff80, RZ, 0xc0, !PT ;  /* 0x3fffff8006007812 */ /* 0x000fe400078ec0ff */
[----:B-----5:R-:W-:Y:S01]  /*92d0*/  SHF.R.S32.HI R3, RZ, 0x7, R6 ;  /* 0x00000007ff037819 */ /* 0x020fe20000011406 */
[----:B------:R-:W4:Y:S02]  /*92e0*/  @P1 LDC R4, c[0x0][0x854] ;  /* 0x00021500ff041b82 */ /* 0x000f240000000800 */
[----:B------:R-:W-:-:S04]  /*92f0*/  IMAD.IADD R0, R21, 0x1, -R0 ;  /* 0x0000000115007824 */ /* 0x000fc800078e0a00 */
[----:B------:R-:W-:Y:S02]  /*9300*/  IMAD R0, R3, 0xa00, R0 ;  /* 0x00000a0003007824 */ /* 0x000fe400078e0200 */
[----:B------:R-:W5:Y:S01]  /*9310*/  @P1 LDC R5, c[0x0][0x858] ;  /* 0x00021600ff051b82 */ /* 0x000f620000000800 */
[----:B-1----:R-:W-:Y:S01]  /*9320*/  ULEA UR4, UR5, UR4, 0x18 ;  /* 0x0000000405047291 */ /* 0x002fe2000f8ec03f */
[----:B------:R-:W-:-:S05]  /*9330*/  IMAD.SHL.U32 R3, R0, 0x4, RZ ;  /* 0x0000000400037824 */ /* 0x000fca00078e00ff */
[----:B------:R-:W-:-:S05]  /*9340*/  LEA R6, R3, UR4, 0x2 ;  /* 0x0000000403067c11 */ /* 0x000fca000f8e10ff */
[----:B------:R1:W-:Y:S01]  /*9350*/  STS.128 [R6], R56 ;  /* 0x0000003806007388 */ /* 0x0003e20000000c00 */
[----:B----4-:R-:W-:-:S03]  /*9360*/  @P1 IMAD.HI.U32 R0, R23, R4, RZ ;  /* 0x0000000417001227 */ /* 0x010fc600078e00ff */
[----:B------:R1:W-:Y:S04]  /*9370*/  STS.128 [R6+0x800], R60 ;  /* 0x0008003c06007388 */ /* 0x0003e80000000c00 */
[----:B------:R1:W-:Y:S01]  /*9380*/  STS.128 [R6+0x1000], R96 ;  /* 0x0010006006007388 */ /* 0x0003e20000000c00 */
[----:B-----5:R-:W-:Y:S01]  /*9390*/  @P1 SHF.R.U32.HI R23, RZ, R5, R0 ;  /* 0x00000005ff171219 */ /* 0x020fe20000011600 */
[----:B---3--:R-:W-:Y:S02]  /*93a0*/  IMAD R5, R7, 0x5000, RZ ;  /* 0x0000500007057824 */ /* 0x008fe400078e02ff */
[----:B------:R1:W-:Y:S01]  /*93b0*/  STS.128 [R6+0x1800], R100 ;  /* 0x0018006406007388 */ /* 0x0003e20000000c00 */
[----:B------:R-:W-:-:S03]  /*93c0*/  SHF.R.S32.HI R7, RZ, 0x1f, R23 ;  /* 0x0000001fff077819 */ /* 0x000fc60000011417 */
[----:B------:R1:W-:Y:S02]  /*93d0*/  @P1 STL [R1+0xc], R23 ;  /* 0x00000c1701001387 */ /* 0x0003e40000100800 */
[----:B------:R-:W-:Y:S02]  /*93e0*/  IMAD R0, R7, R8, RZ ;  /* 0x0000000807007224 */ /* 0x000fe400078e02ff */
[----:B------:R1:W-:Y:S02]  /*93f0*/  STS.128 [R6+0x2000], R64 ;  /* 0x0020004006007388 */ /* 0x0003e40000000c00 */
[----:B------:R-:W-:Y:S02]  /*9400*/  IMAD R9, R23, R9, R0 ;  /* 0x0000000917097224 */ /* 0x000fe400078e0200 */
        /* <DEDUP_REMOVED lines=22> */
[----:B------:R-:W-:-:S05]  /*9570*/  @P0 IMAD R2, R3, 0x5000, RZ ;  /* 0x0000500003020824 */ /* 0x000fca00078e02ff */
[----:B------:R-:W-:Y:S02]  /*9580*/  @P0 SHF.R.S32.HI R3, RZ, 0x1f, R2 ;  /* 0x0000001fff030819 */ /* 0x000fe40000011402 */
[----:B------:R-:W-:Y:S01]  /*9590*/  @!P0 CS2R R2, SRZ ;  /* 0x0000000000028805 */ /* 0x000fe2000001ff00 */
[----:B---3--:R-:W-:Y:S05]  /*95a0*/  BAR.SYNC.DEFER_BLOCKING 0x1, 0x100 ;  /* 0x0044000000007b1d */ /* 0x008fea0000010000 */
[----:B------:R-:W-:Y:S01]  /*95b0*/  IADD3 R4, P1, R5, R2, RZ ;  /* 0x0000000205047210 */ /* 0x000fe20007f3e0ff */
[----:B------:R-:W-:Y:S01]  /*95c0*/  IMAD R2, R7, R10, RZ ;  /* 0x0000000a07027224 */ /* 0x000fe200078e02ff */
[----:B------:R-:W-:-:S02]  /*95d0*/  SEL R7, R22, RZ, !P0 ;  /* 0x000000ff16077207 */ /* 0x000fc40004000000 */
[----:B------:R-:W-:Y:S01]  /*95e0*/  LEA.HI.X.SX32 R5, R5, R3, 0x1, P1 ;  /* 0x0000000305057211 */ /* 0x000fe200008f0eff */
[C---:B------:R-:W-:Y:S02]  /*95f0*/  IMAD R11, R23.reuse, R11, R2 ;  /* 0x0000000b170b7224 */ /* 0x040fe400078e0202 */
[----:B------:R-:W-:-:S04]  /*9600*/  IMAD.WIDE.U32 R2, R23, R8, R4 ;  /* 0x0000000817027225 */ /* 0x000fc800078e0004 */
[----:B------:R-:W-:Y:S01]  /*9610*/  IMAD.IADD R3, R3, 0x1, R9 ;  /* 0x0000000103037824 */ /* 0x000fe200078e0209 */
[----:B------:R-:W-:Y:S01]  /*9620*/  SEL R9, R0, RZ, !P0 ;  /* 0x000000ff00097207 */ /* 0x000fe20004000000 */
[----:B------:R-:W-:Y:S01]  /*9630*/  IMAD.WIDE.U32 R4, R23, R10, R4 ;  /* 0x0000000a17047225 */ /* 0x000fe200078e0004 */
[----:B------:R-:W-:-:S03]  /*9640*/  ISETP.NE.AND P0, PT, R21, RZ, PT ;  /* 0x000000ff1500720c */ /* 0x000fc60003f05270 */
[----:B------:R-:W-:Y:S02]  /*9650*/  IMAD.IADD R5, R5, 0x1, R11 ;  /* 0x0000000105057824 */ /* 0x000fe400078e020b */
[C---:B------:R-:W-:Y:S02]  /*9660*/  IMAD R0, R9.reuse, R12, RZ ;  /* 0x0000000c09007224 */ /* 0x040fe400078e02ff */
[----:B------:R-:W-:Y:S02]  /*9670*/  IMAD R8, R9, R14, RZ ;  /* 0x0000000e09087224 */ /* 0x000fe400078e02ff */
        /* <DEDUP_REMOVED lines=17> */
.L_x_1018:
[----:B------:R-:W-:Y:S01]  /*9790*/  @P0 ELECT P1, URZ, PT ;  /* 0x00000000003f082f */ /* 0x000fe20003820000 */
[----:B------:R1:W-:-:S12]  /*97a0*/  UBLKRED.G.S.ADD.F32.RN [UR6], [UR4], UR5, desc[UR8] ;  /* 0x00000806040073bb */ /* 0x0003d800080a1405 */
[----:B------:R-:W-:Y:S02]  /*97b0*/  @P1 PLOP3.LUT P0, PT, P1, PT, PT, 0x8, 0x0 ;  /* 0x000000000000181c */ /* 0x000fe40000f0e170 */
[----:B------:R-:W-:-:S11]  /*97c0*/  PLOP3.LUT P1, PT, PT, PT, PT, 0x8, 0x0 ;  /* 0x000000000000781c */ /* 0x000fd60003f2e170 */
[----:B-1----:R-:W-:Y:S05]  /*97d0*/  @P0 BRA.U.ANY `(.L_x_1018) ;  /* 0xfffffffd00ec0947 */ /* 0x002fea000393ffff */
[----:B------:R0:W-:Y:S01]  /*97e0*/  UTMACMDFLUSH ;  /* 0x00000000000079b7 */ /* 0x0001e20000000000 */
[----:B------:R-:W-:-:S04]  /*97f0*/  DEPBAR.LE SB0, 0x0 ;  /* 0x000080000000791a */ /* 0x000fc80000000000 */
.L_x_1017:
[----:B------:R-:W-:Y:S05]  /*9800*/  BSYNC B1 ;  /* 0x0000000000017941 */ /* 0x000fea0003800000 */
.L_x_1016:
        /* <DEDUP_REMOVED lines=26> */
[----:B------:R-:W-:Y:S01]  /*99b0*/  R2UR UR6, R16 ;  /* 0x00000000100672ca */ /* 0x000fe200000e0000 */
[----:B------:R-:W-:Y:S01]  /*99c0*/  UMOV UR5, 0x1400 ;  /* 0x0000140000057882 */ /* 0x000fe20000000000 */
[----:B------:R-:W-:Y:S01]  /*99d0*/  R2UR UR7, R3 ;  /* 0x00000000030772ca */ /* 0x000fe200000e0000 */
[----:B------:R-:W-:Y:S01]  /*99e0*/  UMOV UR8, 0x0 ;  /* 0x0000000000087882 */ /* 0x000fe20000000000 */
[----:B------:R-:W-:Y:S01]  /*99f0*/  PLOP3.LUT P0, PT, PT, PT, PT, 0x80, 0x0 ;  /* 0x000000000000781c */ /* 0x000fe20003f0f070 */
[----:B------:R-:W-:-:S12]  /*9a00*/  UMOV UR9, 0x14f00000 ;  /* 0x14f0000000097882 */ /* 0x000fd80000000000 */
.L_x_1019:
[----:B------:R-:W-:Y:S01]  /*9a10*/  @P0 ELECT P1, URZ, PT ;  /* 0x00000000003f082f */ /* 0x000fe20003820000 */
[----:B------:R2:W-:-:S12]  /*9a20*/  UBLKRED.G.S.ADD.F32.RN [UR6], [UR4], UR5, desc[UR8] ;  /* 0x00000806040073bb */ /* 0x0005d800080a1405 */
[----:B------:R-:W-:Y:S02]  /*9a30*/  @P1 PLOP3.LUT P0, PT, P1, PT, PT, 0x8, 0x0 ;  /* 0x000000000000181c */ /* 0x000fe40000f0e170 */
[----:B------:R-:W-:-:S11]  /*9a40*/  PLOP3.LUT P1, PT, PT, PT, PT, 0x8, 0x0 ;  /* 0x000000000000781c */ /* 0x000fd60003f2e170 */
[----:B--2---:R-:W-:Y:S05]  /*9a50*/  @P0 BRA.U.ANY `(.L_x_1019) ;  /* 0xfffffffd00ec0947 */ /* 0x004fea000393ffff */
[----:B------:R0:W-:Y:S01]  /*9a60*/  UTMACMDFLUSH ;  /* 0x00000000000079b7 */ /* 0x0001e20000000000 */
[----:B------:R-:W-:-:S04]  /*9a70*/  DEPBAR.LE SB0, 0x0 ;  /* 0x000080000000791a */ /* 0x000fc80000000000 */
[----:B------:R-:W-:Y:S05]  /*9a80*/  BRA `(.L_x_998) ;  /* 0x0000002400487947 */ /* 0x000fea0003800000 */
.L_x_991:
        /* <DEDUP_REMOVED lines=8> */
[----:B------:R-:W-:-:S11]  /*9b10*/  UISETP.NE.AND UP0, UPT, UR9, 0x1, UPT ;  /* 0x000000010900788c */ /* 0x000fd6000bf05270 */
[----:B------:R-:W-:Y:S01]  /*9b20*/  @UP0 ULDC UR4, c[0x0][0x8dc] ;  /* 0x0002370000040ab9 */ /* 0x000fe20000000800 */
[----:B------:R-:W-:Y:S01]  /*9b30*/  @UP0 ULDC UR7, c[0x0][0x8e0] ;  /* 0x0002380000070ab9 */ /* 0x000fe20000000800 */
[----:B-1----:R-:W-:Y:S02]  /*9b40*/  UIMAD.WIDE.U32 UR4, UR6, UR4, URZ ;  /* 0x00000004060472a5 */ /* 0x002fe4000f8e003f */
        /* <DEDUP_REMOVED lines=16> */
.L_x_1020:
[----:B------:R-:W-:Y:S01]  /*9c50*/  ULDC UR5, c[0x0][0x8cc] ;  /* 0x0002330000057ab9 */ /* 0x000fe20000000800 */
[----:B------:R-:W-:Y:S01]  /*9c60*/  UMOV UR4, UR9 ;  /* 0x0000000900047c82 */ /* 0x000fe20008000000 */
[----:B------:R-:W-:-:S11]  /*9c70*/  UISETP.NE.AND UP0, UPT, UR5, 0x1, UPT ;  /* 0x000000010500788c */ /* 0x000fd6000bf05270 */
[----:B------:R-:W-:Y:S02]  /*9c80*/  @UP0 ULDC.64 UR10, c[0x0][0x8d0] ;  /* 0x00023400000a0ab9 */ /* 0x000fe40000000a00 */
[----:B------:R-:W-:-:S04]  /*9c90*/  UIMAD.WIDE.U32 UR6, UR9, UR10, URZ ;  /* 0x0000000a090672a5 */ /* 0x000fc8000f8e003f */
[----:B------:R-:W-:-:S04]  /*9ca0*/  @UP0 USHF.R.U32.HI UR4, URZ, UR11, UR7 ;  /* 0x0000000b3f040299 */ /* 0x000fc80008011607 */
[----:B------:R-:W-:-:S12]  /*9cb0*/  UIMAD UR5, UR4, UR5, URZ ;  /* 0x00000005040572a4 */ /* 0x000fd8000f8e023f */
.L_x_1021:
        /* <DEDUP_REMOVED lines=24> */
.L_x_1022:
        /* <DEDUP_REMOVED lines=15> */
.L_x_1024:
[----:B------:R-:W-:-:S05]  /*9f30*/  ULDC UR5, c[0x0][0x8f4] ;  /* 0x00023d0000057ab9 */ /* 0x000fca0000000800 */
.L_x_1023:
        /* <DEDUP_REMOVED lines=34> */
[----:B-1----:R-:W-:Y:S02]  /*a160*/  IMAD.U32 R2, RZ, RZ, UR12 ;  /* 0x0000000cff027e24 */ /* 0x002fe4000f8e00ff */
[----:B------:R-:W-:-:S05]  /*a170*/  IMAD.U32 R3, RZ, RZ, UR13 ;  /* 0x0000000dff037e24 */ /* 0x000fca000f8e00ff */
[----:B------:R1:W4:Y:S02]  /*a180*/  @P2 LDG.E R5, desc[UR16][R2.64] ;  /* 0x0000001002052981 */ /* 0x000324000c1e1900 */
[----:B-1----:R-:W-:Y:S02]  /*a190*/  IMAD.U32 R2, RZ, RZ, UR6 ;  /* 0x00000006ff027e24 */ /* 0x002fe4000f8e00ff */
        /* <DEDUP_REMOVED lines=27> */
.L_x_1026:
        /* <DEDUP_REMOVED lines=14> */
.L_x_1027:
        /* <DEDUP_REMOVED lines=9> */
.L_x_1028:
        /* <DEDUP_REMOVED lines=40> */
.L_x_1044:
[----:B------:R-:W-:Y:S01]  /*a740*/  ISETP.NE.AND P0, PT, R11, RZ, PT ;  /* 0x000000ff0b00720c */ /* 0x000fe20003f05270 */
[----:B------:R-:W-:Y:S02]  /*a750*/  IMAD.U32 R14, RZ, RZ, UR20 ;  /* 0x00000014ff0e7e24 */ /* 0x000fe4000f8e00ff */
[----:B------:R-:W-:-:S03]  /*a760*/  IMAD.MOV.U32 R4, RZ, RZ, 0x1 ;  /* 0x00000001ff047424 */ /* 0x000fc600078e00ff */
[----:B------:R-:W-:-:S07]  /*a770*/  SHF.R.S32.HI R14, RZ, 0x1f, R14 ;  /* 0x0000001fff0e7819 */ /* 0x000fce000001140e */
[----:B------:R-:W-:Y:S05]  /*a780*/  @P0 BRA `(.L_x_1030) ;  /* 0x0000000000140947 */ /* 0x000fea0003800000 */
[----:B------:R-:W-:Y:S01]  /*a790*/  LOP3.LUT P1, RZ, R21, 0x1f, RZ, 0xc0, !PT ;  /* 0x0000001f15ff7812 */ /* 0x000fe2000782c0ff */
[----:B-1----:R-:W-:-:S04]  /*a7a0*/  IMAD.MOV.U32 R3, RZ, RZ, 0x8100 ;  /* 0x00008100ff037424 */ /* 0x002fc800078e00ff */
[----:B------:R2:W-:Y:S08]  /*a7b0*/  SYNCS.ARRIVE.TRANS64 RZ, [R6+URZ+0x31810], R3 ;  /* 0x0318100306ff79a7 */ /* 0x0005f0000800003f */
[----:B------:R-:W-:Y:S05]  /*a7c0*/  @!P1 BRA `(.L_x_1030) ;  /* 0x0000000000049947 */ /* 0x000fea0003800000 */
[----:B------:R-:W-:Y:S01]  /*a7d0*/  BPT.TRAP 0x1 ;  /* 0x000000040000795c */ /* 0x000fe20000300000 */
.L_x_1030:
        /* <DEDUP_REMOVED lines=13> */
[----:B-12---:R-:W-:Y:S01]  /*a8b0*/  IMAD.MOV.U32 R3, RZ, RZ, 0x14000 ;  /* 0x00014000ff037424 */ /* 0x006fe200078e00ff */
        /* <DEDUP_REMOVED lines=140> */
.L_x_1036:
[----:B------:R-:W-:-:S04]  /*b180*/  SHF.L.U32 R5, R9, 0x1f, RZ ;  /* 0x0000001f09057819 */ /* 0x000fc800000006ff */
[----:B------:R-:W1:Y:S02]  /*b190*/  SYNCS.PHASECHK.TRANS64.TRYWAIT P1, [R6+URZ+0x31838], R5 ;  /* 0x03183805060075a7 */ /* 0x000e64000802017f */
[----:B-1----:R-:W-:Y:S05]  /*b1a0*/  @!P1 BRA `(.L_x_1032) ;  /* 0x0000000c00d89947 */ /* 0x002fea0003800000 */
.L_x_1045:
[----:B------:R-:W-:Y:S05]  /*b1b0*/  @P0 BRA `(.L_x_1033) ;  /* 0x0000000000140947 */ /* 0x000fea0003800000 */
[----:B------:R-:W-:Y:S01]  /*b1c0*/  ISETP.NE.AND P1, PT, R15, RZ, PT ;  /* 0x000000ff0f00720c */ /* 0x000fe20003f25270 */
[----:B-1----:R-:W-:-:S04]  /*b1d0*/  IMAD.MOV.U32 R5, RZ, RZ, 0x8100 ;  /* 0x00008100ff057424 */ /* 0x002fc800078e00ff */
[----:B------:R2:W-:Y:S08]  /*b1e0*/  SYNCS.ARRIVE.TRANS64 RZ, [R6+URZ+0x31830], R5 ;  /* 0x0318300506ff79a7 */ /* 0x0005f0000800003f */
[----:B------:R-:W-:Y:S05]  /*b1f0*/  @!P1 BRA `(.L_x_1033) ;  /* 0x0000000000049947 */ /* 0x000fea0003800000 */
[----:B------:R-:W-:Y:S01]  /*b200*/  BPT.TRAP 0x1 ;  /* 0x000000040000795c */ /* 0x000fe20000300000 */
.L_x_1033:
        /* <DEDUP_REMOVED lines=47> */
.L_x_1047:
[----:B------:R-:W-:Y:S01]  /*b500*/  LOP3.LUT R9, R9, 0x1, RZ, 0x3c, !PT ;  /* 0x0000000109097812 */ /* 0x000fe200078e3cff */
[----:B------:R-:W-:Y:S06]  /*b510*/  @P2 BRA `(.L_x_1035) ;  /* 0x0000000000142947 */ /* 0x000fec0003800000 */
[----:B------:R-:W-:Y:S01]  /*b520*/  ISETP.NE.AND P1, PT, R15, RZ, PT ;  /* 0x000000ff0f00720c */ /* 0x000fe20003f25270 */
[----:B-1----:R-:W-:-:S04]  /*b530*/  IMAD.MOV.U32 R2, RZ, RZ, 0x8100 ;  /* 0x00008100ff027424 */ /* 0x002fc800078e00ff */
[----:B------:R2:W-:Y:S08]  /*b540*/  SYNCS.ARRIVE.TRANS64 RZ, [R20+URZ+0x31810], R2 ;  /* 0x0318100214ff79a7 */ /* 0x0005f0000800003f */
[----:B------:R-:W-:Y:S05]  /*b550*/  @!P1 BRA `(.L_x_1035) ;  /* 0x0000000000049947 */ /* 0x000fea0003800000 */
[----:B------:R-:W-:Y:S01]  /*b560*/  BPT.TRAP 0x1 ;  /* 0x000000040000795c */ /* 0x000fe20000300000 */
.L_x_1035:
        /* <DEDUP_REMOVED lines=53> */
.L_x_1031:
[----:B------:R-:W-:Y:S01]  /*b8c0*/  SHF.L.U32 R15, R9, 0x1f, RZ ;  /* 0x0000001f090f7819 */ /* 0x000fe200000006ff */
[----:B------:R-:W1:Y:S01]  /*b8d0*/  LDC.64 R12, c[0x0][0x730] ;  /* 0x0001cc00ff0c7b82 */ /* 0x000e620000000a00 */
[----:B------:R-:W-:Y:S02]  /*b8e0*/  IMAD.U32 R16, RZ, RZ, UR38 ;  /* 0x00000026ff107e24 */ /* 0x000fe4000f8e00ff */
[----:B------:R-:W-:Y:S02]  /*b8f0*/  IMAD.U32 R2, RZ, RZ, UR38 ;  /* 0x00000026ff027e24 */ /* 0x000fe4000f8e00ff */
[----:B------:R-:W-:Y:S02]  /*b900*/  IMAD.U32 R3, RZ, RZ, UR39 ;  /* 0x00000027ff037e24 */ /* 0x000fe4000f8e00ff */
[----:B------:R-:W-:Y:S01]  /*b910*/  IMAD.MOV.U32 R2, RZ, RZ, R16 ;  /* 0x000000ffff027224 */ /* 0x000fe200078e0010 */
        /* <DEDUP_REMOVED lines=11> */
.L_x_1048:
[----:B------:R-:W-:Y:S01]  /*b9d0*/  IMAD.IADD R10, R11, 0x1, R3 ;  /* 0x000000010b0a7824 */ /* 0x000fe200078e0203 */
[----:B------:R-:W-:Y:S06]  /*b9e0*/  @P0 BRA `(.L_x_1038) ;  /* 0x0000000000140947 */ /* 0x000fec0003800000 */
[----:B------:R-:W-:Y:S01]  /*b9f0*/  LOP3.LUT P0, RZ, R21, 0x1f, RZ, 0xc0, !PT ;  /* 0x0000001f15ff7812 */ /* 0x000fe2000780c0ff */
[----:B------:R-:W-:-:S04]  /*ba00*/  IMAD.MOV.U32 R11, RZ, RZ, 0x8100 ;  /* 0x00008100ff0b7424 */ /* 0x000fc800078e00ff */
[----:B------:R2:W-:Y:S08]  /*ba10*/  SYNCS.ARRIVE.TRANS64 RZ, [R6+URZ+0x31830], R11 ;  /* 0x0318300b06ff79a7 */ /* 0x0005f0000800003f */
[----:B------:R-:W-:Y:S05]  /*ba20*/  @!P0 BRA `(.L_x_1038) ;  /* 0x0000000000048947 */ /* 0x000fea0003800000 */
[----:B------:R-:W-:Y:S01]  /*ba30*/  BPT.TRAP 0x1 ;  /* 0x000000040000795c */ /* 0x000fe20000300000 */
.L_x_1038:
        /* <DEDUP_REMOVED lines=53> */
.L_x_1025:
[----:B------:R-:W-:Y:S05]  /*bd90*/  WARPSYNC.ALL ;  /* 0x0000000000007948 */ /* 0x000fea0003800000 */
[----:B------:R-:W-:-:S13]  /*bda0*/  ELECT P0, URZ, PT ;  /* 0x00000000003f782f */ /* 0x000fda0003800000 */
[----:B------:R-:W-:Y:S05]  /*bdb0*/  @!P0 BRA `(.L_x_998) ;  /* 0x00000000007c8947 */ /* 0x000fea0003800000 */
[----:B------:R-:W3:Y:S02]  /*bdc0*/  LDL R0, [R1+0x14] ;  /* 0x0000140001007983 */ /* 0x000ee40000100800 */
[----:B---3--:R-:W-:-:S13]  /*bdd0*/  R2UR UR4, R0 ;  /* 0x00000000000472ca */ /* 0x008fda00000e0000 */
[----:B------:R-:W-:-:S06]  /*bde0*/  ULOP3.LUT UR4, UR4, 0x2, URZ, 0xfc, !UPT ;  /* 0x0000000204047892 */ /* 0x000fcc000f8efc3f */
[----:B------:R-:W-:-:S05]  /*bdf0*/  IMAD.U32 R0, RZ, RZ, UR4 ;  /* 0x00000004ff007e24 */ /* 0x000fca000f8e00ff */
[----:B------:R-:W-:-:S13]  /*be00*/  ISETP.NE.AND P1, PT, R0, 0x3, PT ;  /* 0x000000030000780c */ /* 0x000fda0003f25270 */
[----:B------:R-:W-:Y:S05]  /*be10*/  @!P1 BRA `(.L_x_1039) ;  /* 0x0000000000049947 */ /* 0x000fea0003800000 */
[----:B------:R-:W-:Y:S01]  /*be20*/  BPT.TRAP 0x1 ;  /* 0x000000040000795c */ /* 0x000fe20000300000 */
.L_x_1039:
        /* <DEDUP_REMOVED lines=8> */
.L_x_1049:
        /* <DEDUP_REMOVED lines=9> */
.L_x_1050:
[----:B------:R-:W-:Y:S05]  /*bf40*/  @!P1 BRA `(.L_x_1042) ;  /* 0x0000000000049947 */ /* 0x000fea0003800000 */
[----:B------:R-:W-:Y:S01]  /*bf50*/  BPT.TRAP 0x1 ;  /* 0x000000040000795c */ /* 0x000fe20000300000 */
.L_x_1042:
[----:B------:R-:W-:-:S07]  /*bf60*/  SHF.L.U32 R9, R9, 0x1f, RZ ;  /* 0x0000001f09097819 */ /* 0x000fce00000006ff */
.L_x_1043:
[----:B----4-:R4:W1:Y:S02]  /*bf70*/  SYNCS.PHASECHK.TRANS64.TRYWAIT P0, [R2+URZ+0x31838], R9 ;  /* 0x03183809020075a7 */ /* 0x010864000800017f */
[----:B-1----:R-:W-:Y:S05]  /*bf80*/  @!P0 NANOSLEEP.SYNCS 0x989680 ;  /* 0x009896800000895d */ /* 0x002fea0003900000 */
[----:B------:R-:W1:Y:S02]  /*bf90*/  @!P0 SYNCS.PHASECHK.TRANS64 P0, [R2+URZ+0x31838], R9 ;  /* 0x03183809020085a7 */ /* 0x000e64000800007f */
[----:B-1----:R-:W-:Y:S05]  /*bfa0*/  @!P0 BRA `(.L_x_1043) ;  /* 0xfffffffc00f08947 */ /* 0x002fea000383ffff */
.L_x_998:
[----:B------:R-:W-:Y:S05]  /*bfb0*/  BSYNC B0 ;  /* 0x0000000000007941 */ /* 0x000fea0003800000 */
.L_x_990:
[----:B------:R-:W-:Y:S05]  /*bfc0*/  EXIT ;  /* 0x000000000000794d */ /* 0x000fea0003800000 */
.L_x_1004:
[----:B-1----:R1:W2:Y:S02]  /*bfd0*/  SYNCS.PHASECHK.TRANS64.TRYWAIT P0, [R17+URZ+0x31800], R16 ;  /* 0x03180010110075a7 */ /* 0x0022a4000800017f */
[----:B--2---:R-:W-:Y:S05]  /*bfe0*/  @!P0 NANOSLEEP.SYNCS 0x989680 ;  /* 0x009896800000895d */ /* 0x004fea0003900000 */
[----:B------:R-:W2:Y:S02]  /*bff0*/  @!P0 SYNCS.PHASECHK.TRANS64 P0, [R17+URZ+0x31800], R16 ;  /* 0x03180010110085a7 */ /* 0x000ea4000800007f */
[----:B--2---:R-:W-:Y:S05]  /*c000*/  @!P0 BRA `(.L_x_1004) ;  /* 0xfffffffc00f08947 */ /* 0x004fea000383ffff */
[----:B------:R-:W-:Y:S05]  /*c010*/  BRA `(.L_x_1003) ;  /* 0xffffff5400687947 */ /* 0x000fea000383ffff */
.L_x_1008:
[----:B--2---:R2:W3:Y:S02]  /*c020*/  SYNCS.PHASECHK.TRANS64.TRYWAIT P1, [R16+URZ+0x31810], R9 ;  /* 0x03181009100075a7 */ /* 0x0044e4000802017f */
[----:B---3--:R-:W-:Y:S05]  /*c030*/  @!P1 NANOSLEEP.SYNCS 0x989680 ;  /* 0x009896800000995d */ /* 0x008fea0003900000 */
[----:B------:R-:W3:Y:S02]  /*c040*/  @!P1 SYNCS.PHASECHK.TRANS64 P1, [R16+URZ+0x31810], R9 ;  /* 0x03181009100095a7 */ /* 0x000ee4000802007f */
[----:B---3--:R-:W-:Y:S05]  /*c050*/  @!P1 BRA `(.L_x_1008) ;  /* 0xfffffffc00f09947 */ /* 0x008fea000383ffff */
[----:B------:R-:W-:Y:S05]  /*c060*/  BRA `(.L_x_1007) ;  /* 0xffffff5c00ac7947 */ /* 0x000fea000383ffff */
.L_x_1012:
[----:B----4-:R4:W1:Y:S02]  /*c070*/  SYNCS.PHASECHK.TRANS64.TRYWAIT P1, [R17+URZ+0x31830], R10 ;  /* 0x0318300a110075a7 */ /* 0x010864000802017f */
[----:B-1----:R-:W-:Y:S05]  /*c080*/  @!P1 NANOSLEEP.SYNCS 0x989680 ;  /* 0x009896800000995d */ /* 0x002fea0003900000 */
[----:B------:R-:W1:Y:S02]  /*c090*/  @!P1 SYNCS.PHASECHK.TRANS64 P1, [R17+URZ+0x31830], R10 ;  /* 0x0318300a110095a7 */ /* 0x000e64000802007f */
[----:B-1----:R-:W-:Y:S05]  /*c0a0*/  @!P1 BRA `(.L_x_1012) ;  /* 0xfffffffc00f09947 */ /* 0x002fea000383ffff */
[----:B------:R-:W-:Y:S05]  /*c0b0*/  BRA `(.L_x_1011) ;  /* 0xffffff7800b07947 */ /* 0x000fea000383ffff */
.L_x_1029:
[----:B-1----:R1:W2:Y:S02]  /*c0c0*/  SYNCS.PHASECHK.TRANS64.TRYWAIT P0, [R6+URZ+0x31820], R3 ;  /* 0x03182003060075a7 */ /* 0x0022a4000800017f */
[----:B--2---:R-:W-:Y:S05]  /*c0d0*/  @!P0 NANOSLEEP.SYNCS 0x989680 ;  /* 0x009896800000895d */ /* 0x004fea0003900000 */
[----:B------:R-:W2:Y:S02]  /*c0e0*/  @!P0 SYNCS.PHASECHK.TRANS64 P0, [R6+URZ+0x31820], R3 ;  /* 0x03182003060085a7 */ /* 0x000ea4000800007f */
[----:B--2---:R-:W-:Y:S05]  /*c0f0*/  @!P0 BRA `(.L_x_1029) ;  /* 0xfffffffc00f08947 */ /* 0x004fea000383ffff */
[----:B------:R-:W-:Y:S05]  /*c100*/  BRA `(.L_x_1044) ;  /* 0xffffffe4008c7947 */ /* 0x000fea000383ffff */
.L_x_1032:
[----:B-1----:R1:W2:Y:S02]  /*c110*/  SYNCS.PHASECHK.TRANS64.TRYWAIT P1, [R6+URZ+0x31838], R5 ;  /* 0x03183805060075a7 */ /* 0x0022a4000802017f */
[----:B--2---:R-:W-:Y:S05]  /*c120*/  @!P1 NANOSLEEP.SYNCS 0x989680 ;  /* 0x009896800000995d */ /* 0x004fea0003900000 */
[----:B------:R-:W2:Y:S02]  /*c130*/  @!P1 SYNCS.PHASECHK.TRANS64 P1, [R6+URZ+0x31838], R5 ;  /* 0x03183805060095a7 */ /* 0x000ea4000802007f */
[----:B--2---:R-:W-:Y:S05]  /*c140*/  @!P1 BRA `(.L_x_1032) ;  /* 0xfffffffc00f09947 */ /* 0x004fea000383ffff */
[----:B------:R-:W-:Y:S05]  /*c150*/  BRA `(.L_x_1045) ;  /* 0xfffffff000147947 */ /* 0x000fea000383ffff */
.L_x_1034:
[----:B------:R-:W-:-:S07]  /*c160*/  SHF.L.U32 R2, R4, 0x1f, RZ ;  /* 0x0000001f04027819 */ /* 0x000fce00000006ff */
.L_x_1046:
[----:B-1----:R1:W2:Y:S02]  /*c170*/  SYNCS.PHASECHK.TRANS64.TRYWAIT P1, [R20+URZ+0x31820], R2 ;  /* 0x03182002140075a7 */ /* 0x0022a4000802017f */
[----:B--2---:R-:W-:Y:S05]  /*c180*/  @!P1 NANOSLEEP.SYNCS 0x989680 ;  /* 0x009896800000995d */ /* 0x004fea0003900000 */
[----:B------:R-:W2:Y:S02]  /*c190*/  @!P1 SYNCS.PHASECHK.TRANS64 P1, [R20+URZ+0x31820], R2 ;  /* 0x03182002140095a7 */ /* 0x000ea4000802007f */
[----:B--2---:R-:W-:Y:S05]  /*c1a0*/  @!P1 BRA `(.L_x_1046) ;  /* 0xfffffffc00f09947 */ /* 0x004fea000383ffff */
[----:B------:R-:W-:Y:S05]  /*c1b0*/  BRA `(.L_x_1047) ;  /* 0xfffffff000d07947 */ /* 0x000fea000383ffff */
.L_x_1037:
[----:B-1----:R1:W2:Y:S02]  /*c1c0*/  SYNCS.PHASECHK.TRANS64.TRYWAIT P1, [R6+URZ+0x31838], R15 ;  /* 0x0318380f060075a7 */ /* 0x0022a4000802017f */
[----:B--2---:R-:W-:Y:S05]  /*c1d0*/  @!P1 NANOSLEEP.SYNCS 0x989680 ;  /* 0x009896800000995d */ /* 0x004fea0003900000 */
[----:B------:R-:W2:Y:S02]  /*c1e0*/  @!P1 SYNCS.PHASECHK.TRANS64 P1, [R6+URZ+0x31838], R15 ;  /* 0x0318380f060095a7 */ /* 0x000ea4000802007f */
[----:B--2---:R-:W-:Y:S05]  /*c1f0*/  @!P1 BRA `(.L_x_1037) ;  /* 0xfffffffc00f09947 */ /* 0x004fea000383ffff */
[----:B------:R-:W-:Y:S05]  /*c200*/  BRA `(.L_x_1048) ;  /* 0xfffffff400f07947 */ /* 0x000fea000383ffff */
.L_x_1040:
[----:B---3--:R3:W4:Y:S02]  /*c210*/  SYNCS.PHASECHK.TRANS64.TRYWAIT P0, [R5+URZ], R0 ;  /* 0x00000000050075a7 */ /* 0x008724000800017f */
[----:B----4-:R-:W-:Y:S05]  /*c220*/  @!P0 NANOSLEEP.SYNCS 0x989680 ;  /* 0x009896800000895d */ /* 0x010fea0003900000 */
[----:B------:R-:W4:Y:S02]  /*c230*/  @!P0 SYNCS.PHASECHK.TRANS64 P0, [R5+URZ], R0 ;  /* 0x00000000050085a7 */ /* 0x000f24000800007f */
[----:B----4-:R-:W-:Y:S05]  /*c240*/  @!P0 BRA `(.L_x_1040) ;  /* 0xfffffffc00f08947 */ /* 0x010fea000383ffff */
[----:B------:R-:W-:Y:S05]  /*c250*/  BRA `(.L_x_1049) ;  /* 0xfffffffc00147947 */ /* 0x000fea000383ffff */
.L_x_1041:
[----:B---3--:R3:W4:Y:S02]  /*c260*/  SYNCS.PHASECHK.TRANS64.TRYWAIT P0, [R3+URZ], R0 ;  /* 0x00000000030075a7 */ /* 0x008724000800017f */
[----:B----4-:R-:W-:Y:S05]  /*c270*/  @!P0 NANOSLEEP.SYNCS 0x989680 ;  /* 0x009896800000895d */ /* 0x010fea0003900000 */
[----:B------:R-:W4:Y:S02]  /*c280*/  @!P0 SYNCS.PHASECHK.TRANS64 P0, [R3+URZ], R0 ;  /* 0x00000000030085a7 */ /* 0x000f24000800007f */
[----:B----4-:R-:W-:Y:S05]  /*c290*/  @!P0 BRA `(.L_x_1041) ;  /* 0xfffffffc00f08947 */ /* 0x010fea000383ffff */
[----:B------:R-:W-:Y:S05]  /*c2a0*/  BRA `(.L_x_1050) ;  /* 0xfffffffc00247947 */ /* 0x000fea000383ffff */
.L_x_1051:
        /* <DEDUP_REMOVED lines=13> */
.L_x_2208:


//--------------------- .text._ZN7cutlass13device_kernelIN5flash11enable_sm90INS1_16FlashAttnBwdSm90INS1_25CollectiveMainloopBwdSm90ILi2ELi1ELi1EN4cute5tupleIJNS5_1CILi1EEES8_S8_EEENS6_IJNS7_ILi64EEENS7_ILi80EEENS7_ILi256EEEEEENS_6half_tEfNS_4arch4Sm90ELb0ELb0ELb0ELb0ELb0ELb0ELb1ELb1ELi2ELi1ELi1ELi1ELb0EEENS1_21CollectiveEpilogueBwdISD_SE_SG_Li256ELb0ELb1ELi2EEENS1_19SingleTileSchedulerILb0ELb0ELb0ELi80EEEEEEEEEvNT_6ParamsE --------------------------
	.section	.text._ZN7cutlass13device_kernelIN5flash11enable_sm90INS1_16FlashAttnBwdSm90INS1_25CollectiveMainloopBwdSm90ILi2ELi1ELi1EN4cute5tupleIJNS5_1CILi1EEES8_S8_EEENS6_IJNS7_ILi64EEENS7_ILi80EEENS7_ILi256EEEEEENS_6half_tEfNS_4arch4Sm90ELb0ELb0ELb0ELb0ELb0ELb0ELb1ELb1ELi2ELi1ELi1ELi1ELb0EEENS1_21CollectiveEpilogueBwdISD_SE_SG_Li256ELb0ELb1ELi2EEENS1_19SingleTileSchedulerILb0ELb0ELb0ELi80EEEEEEEEEvNT_6ParamsE,"ax",@progbits
	.align	128
.text._ZN7cutlass13device_kernelIN5flash11enable_sm90INS1_16FlashAttnBwdSm90INS1_25CollectiveMainloopBwdSm90ILi2ELi1ELi1EN4cute5tupleIJNS5_1CILi1EEES8_S8_EEENS6_IJNS7_ILi64EEENS7_ILi80EEENS7_ILi256EEEEEENS_6half_tEfNS_4arch4Sm90ELb0ELb0ELb0ELb0ELb0ELb0ELb1ELb1ELi2ELi1ELi1ELi1ELb0EEENS1_21CollectiveEpilogueBwdISD_SE_SG_Li256ELb0ELb1ELi2EEENS1_19SingleTileSchedulerILb0ELb0ELb0ELi80EEEEEEEEEvNT_6ParamsE:
        .type           _ZN7cutlass13device_kernelIN5flash11enable_sm90INS1_16FlashAttnBwdSm90INS1_25CollectiveMainloopBwdSm90ILi2ELi1ELi1EN4cute5tupleIJNS5_1CILi1EEES8_S8_EEENS6_IJNS7_ILi64EEENS7_ILi80EEENS7_ILi256EEEEEENS_6half_tEfNS_4arch4Sm90ELb0ELb0ELb0ELb0ELb0ELb0ELb1ELb1ELi2ELi1ELi1ELi1ELb0EEENS1_21CollectiveEpilogueBwdISD_SE_SG_Li256ELb0ELb1ELi2EEENS1_19SingleTileSchedulerILb0ELb0ELb0ELi80EEEEEEEEEvNT_6ParamsE,@function
        .size           _ZN7cutlass13device_kernelIN5flash11enable_sm90INS1_16FlashAttnBwdSm90INS1_25CollectiveMainloopBwdSm90ILi2ELi1ELi1EN4cute5tupleIJNS5_1CILi1EEES8_S8_EEENS6_IJNS7_ILi64EEENS7_ILi80EEENS7_ILi256EEEEEENS_6half_tEfNS_4arch4Sm90ELb0ELb0ELb0ELb0ELb0ELb0ELb1ELb1ELi2ELi1ELi1ELi1ELb0EEENS1_21CollectiveEpilogueBwdISD_SE_SG_Li256ELb0ELb1ELi2EEENS1_19SingleTileSchedulerILb0ELb0ELb0ELi80EEEEEEEEEvNT_6ParamsE,(.L_x_2209 - _ZN7cutlass13device_kernelIN5flash11enable_sm90INS1_16FlashAttnBwdSm90INS1_25CollectiveMainloopBwdSm90ILi2ELi1ELi1EN4cute5tupleIJNS5_1CILi1EEES8_S8_EEENS6_IJNS7_ILi64EEENS7_ILi80EEENS7_ILi256EEEEEENS_6half_tEfNS_4arch4Sm90ELb0ELb0ELb0ELb0ELb0ELb0ELb1ELb1ELi2ELi1ELi1ELi1ELb0EEENS1_21CollectiveEpilogueBwdISD_SE_SG_Li256ELb0ELb1ELi2EEENS1_19SingleTileSchedulerILb0ELb0ELb0ELi80EEEEEEEEEvNT_6ParamsE)
        .other          _ZN7cutlass13device_kernelIN5flash11enable_sm90INS1_16FlashAttnBwdSm90INS1_25CollectiveMainloopBwdSm90ILi2ELi1ELi1EN4cute5tupleIJNS5_1CILi1EEES8_S8_EEENS6_IJNS7_ILi64EEENS7_ILi80EEENS7_ILi256EEEEEENS_6half_tEfNS_4arch4Sm90ELb0ELb0ELb0ELb0ELb0ELb0ELb1ELb1ELi2ELi1ELi1ELi1ELb0EEENS1_21CollectiveEpilogueBwdISD_SE_SG_Li256ELb0ELb1ELi2EEENS1_19SingleTileSchedulerILb0ELb0ELb0ELi80EEEEEEEEEvNT_6ParamsE,@"STO_CUDA_ENTRY STV_DEFAULT"
_ZN7cutlass13device_kernelIN5flash11enable_sm90INS1_16FlashAttnBwdSm90INS1_25CollectiveMainloopBwdSm90ILi2ELi1ELi1EN4cute5tupleIJNS5_1CILi1EEES8_S8_EEENS6_IJNS7_ILi64EEENS7_ILi80EEENS7_ILi256EEEEEENS_6half_tEfNS_4arch4Sm90ELb0ELb0ELb0ELb0ELb0ELb0ELb1ELb1ELi2ELi1ELi1ELi1ELb0EEENS1_21CollectiveEpilogueBwdISD_SE_SG_Li256ELb0ELb1ELi2EEENS1_19SingleTileSchedulerILb0ELb0ELb0ELi80EEEEEEEEEvNT_6ParamsE:
        /* <DEDUP_REMOVED lines=29> */
.L_x_1053:
[----:B------:R-:W-:Y:S05]  /*01d0*/  BSYNC B0 ;  /* 0x0000000000007941 */ /* 0x000fea0003800000 */
.L_x_1052:
        /* <DEDUP_REMOVED lines=34> */
.L_x_1054:
        /* <DEDUP_REMOVED lines=20> */
.L_x_1055:
[----:B-1----:R-:W-:Y:S01]  /*0540*/  ISETP.NE.AND P0, PT, R0, RZ, PT ;  /* 0x000000ff0000720c */ /* 0x002fe20003f05270 */
[----:B------:R-:W-:Y:S01]  /*0550*/  IMAD.MOV.U32 R0, RZ, RZ, 0x1 ;  /* 0x00000001ff007424 */ /* 0x000fe200078e00ff */
[----:B------:R-:W-:Y:S01]  /*0560*/  NOP ;  /* 0x0000000000007918 */ /* 0x000fe20000000000 */
[----:B------:R-:W-:-:S03]  /*0570*/  LOP3.LUT R21, R4, 0x7f, RZ, 0xc0, !PT ;  /* 0x0000007f04157812 */ /* 0x000fc600078ec0ff */
[----:B------:R-:W-:Y:S01]  /*0580*/  SEL R0, R0, 0x2, !P0 ;  /* 0x0000000200007807 */ /* 0x000fe20004000000 */
[----:B--23--:R-:W-:Y:S06]  /*0590*/  BAR.SYNC.DEFER_BLOCKING 0x0 ;  /* 0x0000000000007b1d */ /* 0x00cfec0000010000 */
[----:B------:R-:W-:Y:S05]  /*05a0*/  @!P0 BRA `(.L_x_1056) ;  /* 0x000000a4002c8947 */ /* 0x000fea0003800000 */
.L_x_1057:
        /* <DEDUP_REMOVED lines=22> */
.L_x_1058:
[----:B------:R-:W-:Y:S01]  /*0710*/  IMAD.IADD R10, R5, 0x1, -R2 ;  /* 0x00000001050a7824 */ /* 0x000fe200078e0a02 */
[----:B------:R-:W2:Y:S01]  /*0720*/  S2UR UR4, SR_CTAID.Y ;  /* 0x00000000000479c3 */ /* 0x000ea20000002600 */
[----:B------:R-:W-:Y:S02]  /*0730*/  LEA.HI R13, R6, R5, RZ, 0x5 ;  /* 0x00000005060d7211 */ /* 0x000fe400078f28ff */
[----:B------:R-:W-:Y:S01]  /*0740*/  CS2R R214, SRZ ;  /* 0x0000000000d67805 */ /* 0x000fe2000001ff00 */
[--C-:B------:R-:W-:Y:S01]  /*0750*/  IMAD R2, R7, 0x800, R10.reuse ;  /* 0x0000080007027824 */ /* 0x100fe200078e020a */
[----:B------:R-:W-:Y:S02]  /*0760*/  SHF.R.S32.HI R9, RZ, 0x1f, R10 ;  /* 0x0000001fff097819 */ /* 0x000fe4000001140a */
[----:B------:R-:W-:Y:S02]  /*0770*/  CS2R R212, SRZ ;  /* 0x0000000000d47805 */ /* 0x000fe4000001ff00 */
[--C-:B------:R-:W-:Y:S01]  /*0780*/  SHF.R.S32.HI R234, RZ, 0x5, R13.reuse ;  /* 0x00000005ffea7819 */ /* 0x100fe2000001140d */
[----:B------:R-:W-:Y:S01]  /*0790*/  IMAD.SHL.U32 R2, R2, 0x4, RZ ;  /* 0x0000000402027824 */ /* 0x000fe200078e00ff */
[----:B------:R-:W-:Y:S01]  /*07a0*/  LEA.HI R12, R9, R10, RZ, 0x2 ;  /* 0x0000000a090c7211 */ /* 0x000fe200078f10ff */
[----:B------:R-:W4:Y:S01]  /*07b0*/  LDC.64 R16, c[0x0][0x2d8] ;  /* 0x0000b600ff107b82 */ /* 0x000f220000000a00 */
[----:B------:R-:W-:-:S02]  /*07c0*/  SHF.R.S32.HI R13, RZ, 0x1f, R13 ;  /* 0x0000001fff0d7819 */ /* 0x000fc4000001140d */
[----:B------:R-:W-:Y:S02]  /*07d0*/  CS2R R210, SRZ ;  /* 0x0000000000d27805 */ /* 0x000fe4000001ff00 */
[--C-:B-1----:R-:W-:Y:S02]  /*07e0*/  SHF.R.S32.HI R8, RZ, 0x2, R12.reuse ;  /* 0x00000002ff087819 */ /* 0x102fe4000001140c */
[----:B------:R-:W-:Y:S02]  /*07f0*/  CS2R R208, SRZ ;  /* 0x0000000000d07805 */ /* 0x000fe4000001ff00 */
[----:B------:R-:W-:Y:S02]  /*0800*/  SHF.R.S32.HI R3, RZ, 0x1f, R12 ;  /* 0x0000001fff037819 */ /* 0x000fe4000001140c */
[----:B------:R-:W-:Y:S02]  /*0810*/  CS2R R206, SRZ ;  /* 0x0000000000ce7805 */ /* 0x000fe4000001ff00 */
[----:B------:R-:W-:Y:S01]  /*0820*/  LEA.HI R13, R13, R234, RZ, 0x2 ;  /* 0x000000ea0d0d7211 */ /* 0x000fe200078f10ff */
[----:B------:R-:W1:Y:S01]  /*0830*/  LDC.64 R230, c[0x0][0x2e0] ;  /* 0x0000b800ffe67b82 */ /* 0x000e620000000a00 */
[----:B------:R-:W-:-:S02]  /*0840*/  LEA.HI R3, R3, R8, RZ, 0x3 ;  /* 0x0000000803037211 */ /* 0x000fc400078f18ff */
[----:B------:R-:W-:Y:S02]  /*0850*/  CS2R R204, SRZ ;  /* 0x0000000000cc7805 */ /* 0x000fe4000001ff00 */
[----:B------:R-:W-:Y:S02]  /*0860*/  LOP3.LUT R13, R13, 0xfffffffc, RZ, 0xc0, !PT ;  /* 0xfffffffc0d0d7812 */ /* 0x000fe400078ec0ff */
[----:B------:R-:W-:Y:S02]  /*0870*/  CS2R R202, SRZ ;  /* 0x0000000000ca7805 */ /* 0x000fe4000001ff00 */
[----:B------:R-:W-:Y:S02]  /*0880*/  LOP3.LUT R11, R3, 0xfffffff8, RZ, 0xc0, !PT ;  /* 0xfffffff8030b7812 */ /* 0x000fe400078ec0ff */
[----:B------:R-:W-:Y:S01]  /*0890*/  CS2R R200, SRZ ;  /* 0x0000000000c87805 */ /* 0x000fe2000001ff00 */
[----:B--2---:R-:W-:Y:S01]  /*08a0*/  USHF.R.S32.HI UR6, URZ, 0x1f, UR4 ;  /* 0x0000001f3f067899 */ /* 0x004fe20008011404 */
[----:B------:R-:W-:Y:S01]  /*08b0*/  SHF.R.S32.HI R3, RZ, 0x1f, R2 ;  /* 0x0000001fff037819 */ /* 0x000fe20000011402 */
[----:B------:R-:W-:Y:S01]  /*08c0*/  IMAD.IADD R234, R234, 0x1, -R13 ;  /* 0x00000001eaea7824 */ /* 0x000fe200078e0a0d */
[----:B------:R-:W-:Y:S01]  /*08d0*/  CS2R R198, SRZ ;  /* 0x0000000000c67805 */ /* 0x000fe2000001ff00 */
[----:B------:R-:W-:Y:S01]  /*08e0*/  IMAD.IADD R14, R8, 0x1, -R11 ;  /* 0x00000001080e7824 */ /* 0x000fe200078e0a0b */
[----:B------:R-:W-:-:S02]  /*08f0*/  LEA.HI R11, R9, R10, RZ, 0x5 ;  /* 0x0000000a090b7211 */ /* 0x000fc400078f28ff */
[----:B------:R-:W-:Y:S02]  /*0900*/  CS2R R196, SRZ ;  /* 0x0000000000c47805 */ /* 0x000fe4000001ff00 */
[----:B------:R-:W-:Y:S02]  /*0910*/  CS2R R194, SRZ ;  /* 0x0000000000c27805 */ /* 0x000fe4000001ff00 */
[----:B------:R-:W-:Y:S02]  /*0920*/  CS2R R192, SRZ ;  /* 0x0000000000c07805 */ /* 0x000fe4000001ff00 */
[----:B------:R-:W-:Y:S01]  /*0930*/  SHF.R.S32.HI R11, RZ, 0x5, R11 ;  /* 0x00000005ff0b7819 */ /* 0x000fe2000001140b */
[C---:B----4-:R-:W-:Y:S01]  /*0940*/  IMAD R8, R16.reuse, UR6, RZ ;  /* 0x0000000610087c24 */ /* 0x050fe2000f8e02ff */
[----:B------:R-:W-:Y:S01]  /*0950*/  CS2R R190, SRZ ;  /* 0x0000000000be7805 */ /* 0x000fe2000001ff00 */
[----:B------:R-:W-:Y:S01]  /*0960*/  IMAD.WIDE.U32 R2, R16, UR4, R2 ;  /* 0x0000000410027c25 */ /* 0x000fe2000f8e0002 */
[----:B------:R-:W-:-:S02]  /*0970*/  CS2R R188, SRZ ;  /* 0x0000000000bc7805 */ /* 0x000fc4000001ff00 */
[----:B------:R-:W-:Y:S02]  /*0980*/  CS2R R186, SRZ ;  /* 0x0000000000ba7805 */ /* 0x000fe4000001ff00 */
[----:B------:R-:W-:Y:S01]  /*0990*/  CS2R R184, SRZ ;  /* 0x0000000000b87805 */ /* 0x000fe2000001ff00 */
[----:B------:R-:W-:Y:S01]  /*09a0*/  IMAD R229, R11, 0x10, R14 ;  /* 0x000000100be57824 */ /* 0x000fe200078e020e */
[----:B------:R-:W-:Y:S01]  /*09b0*/  CS2R R182, SRZ ;  /* 0x0000000000b67805 */ /* 0x000fe2000001ff00 */
[----:B------:R-:W2:Y:S01]  /*09c0*/  LDC R11, c[0x0][0x280] ;  /* 0x0000a000ff0b7b82 */ /* 0x000ea20000000800 */
[----:B------:R-:W-:Y:S01]  /*09d0*/  IMAD R15, R17, UR4, R8 ;  /* 0x00000004110f7c24 */ /* 0x000fe2000f8e0208 */
[----:B------:R-:W-:Y:S01]  /*09e0*/  USHF.R.S32.HI UR4, URZ, 0x1f, UR5 ;  /* 0x0000001f3f047899 */ /* 0x000fe20008011405 */
[----:B---3--:R-:W-:Y:S02]  /*09f0*/  LEA.HI R8, R4, R4, RZ, 0x1 ;  /* 0x0000000404087211 */ /* 0x008fe400078f08ff */
[----:B------:R-:W-:Y:S01]  /*0a00*/  CS2R R180, SRZ ;  /* 0x0000000000b47805 */ /* 0x000fe2000001ff00 */
[----:B------:R-:W-:Y:S01]  /*0a10*/  IMAD.IADD R3, R3, 0x1, R15 ;  /* 0x0000000103037824 */ /* 0x000fe200078e020f */
[----:B------:R-:W-:-:S02]  /*0a20*/  CS2R R178, SRZ ;  /* 0x0000000000b27805 */ /* 0x000fc4000001ff00 */
[----:B------:R-:W-:Y:S01]  /*0a30*/  LOP3.LUT R9, R8, 0xfffffffe, RZ, 0xc0, !PT ;  /* 0xfffffffe08097812 */ /* 0x000fe200078ec0ff */
[----:B-1----:R-:W-:Y:S01]  /*0a40*/  IMAD R8, R230, UR4, RZ ;  /* 0x00000004e6087c24 */ /* 0x002fe2000f8e02ff */
[----:B------:R-:W-:Y:S02]  /*0a50*/  CS2R R176, SRZ ;  /* 0x0000000000b07805 */ /* 0x000fe4000001ff00 */
[----:B------:R-:W-:Y:S02]  /*0a60*/  CS2R R174, SRZ ;  /* 0x0000000000ae7805 */ /* 0x000fe4000001ff00 */
[----:B------:R-:W-:Y:S01]  /*0a70*/  CS2R R172, SRZ ;  /* 0x0000000000ac7805 */ /* 0x000fe2000001ff00 */
[----:B------:R-:W-:Y:S01]  /*0a80*/  IMAD R13, R231, UR5, R8 ;  /* 0x00000005e70d7c24 */ /* 0x000fe2000f8e0208 */
[----:B------:R-:W-:Y:S01]  /*0a90*/  CS2R R170, SRZ ;  /* 0x0000000000aa7805 */ /* 0x000fe2000001ff00 */
[----:B------:R-:W-:Y:S01]  /*0aa0*/  IMAD.IADD R4, R4, 0x1, -R9 ;  /* 0x0000000104047824 */ /* 0x000fe200078e0a09 */
[----:B------:R-:W-:Y:S01]  /*0ab0*/  CS2R R168, SRZ ;  /* 0x0000000000a87805 */ /* 0x000fe2000001ff00 */
[----:B------:R-:W-:Y:S01]  /*0ac0*/  IMAD.WIDE.U32 R230, R230, UR5, R2 ;  /* 0x00000005e6e67c25 */ /* 0x000fe2000f8e0002 */
        /* <DEDUP_REMOVED lines=58> */
[----:B------:R-:W1:Y:S01]  /*0e70*/  S2R R9, SR_CTAID.X ;  /* 0x0000000000097919 */ /* 0x000e620000002500 */
[----:B------:R-:W1:Y:S01]  /*0e80*/  LDC R14, c[0x0][0x290] ;  /* 0x0000a400ff0e7b82 */ /* 0x000e620000000800 */
[----:B------:R-:W-:Y:S01]  /*0e90*/  LEA.HI R6, R6, R5, RZ, 0x4 ;  /* 0x0000000506067211 */ /* 0x000fe200078f20ff */
[----:B------:R-:W-:Y:S01]  /*0ea0*/  VIADD R11, R11, 0x3f ;  /* 0x0000003f0b0b7836 */ /* 0x000fe20000000000 */
[----:B------:R-:W-:Y:S01]  /*0eb0*/  LEA.HI R2, R7, R7, RZ, 0x1 ;  /* 0x0000000707027211 */ /* 0x000fe200078f08ff */
[----:B------:R-:W-:Y:S01]  /*0ec0*/  IMAD.IADD R232, R231, 0x1, R13 ;  /* 0x00000001e7e87824 */ /* 0x000fe200078e020d */
[----:B------:R-:W-:Y:S01]  /*0ed0*/  LOP3.LUT R6, R6, 0xffffff0, RZ, 0xc0, !PT ;  /* 0x0ffffff006067812 */ /* 0x000fe200078ec0ff */
[----:B------:R-:W-:Y:S01]  /*0ee0*/  IMAD.MOV.U32 R16, RZ, RZ, RZ ;  /* 0x000000ffff107224 */ /* 0x000fe200078e00ff */
[----:B------:R-:W-:Y:S02]  /*0ef0*/  LOP3.LUT R2, R2, 0xfffffffe, RZ, 0xc0, !PT ;  /* 0xfffffffe02027812 */ /* 0x000fe400078ec0ff */
[----:B------:R-:W-:-:S02]  /*0f00*/  CS2R R18, SRZ ;  /* 0x0000000000127805 */ /* 0x000fc4000001ff00 */
[----:B------:R-:W-:Y:S01]  /*0f10*/  LOP3.LUT R3, R12, 0xfffffffc, RZ, 0xc0, !PT ;  /* 0xfffffffc0c037812 */ /* 0x000fe200078ec0ff */
[----:B------:R-:W-:Y:S01]  /*0f20*/  IMAD.IADD R6, R5, 0x1, -R6 ;  /* 0x0000000105067824 */ /* 0x000fe200078e0a06 */
[----:B------:R-:W-:Y:S01]  /*0f30*/  LOP3.LUT R228, R0, 0x1, RZ, 0xfc, !PT ;  /* 0x0000000100e47812 */ /* 0x000fe200078efcff */
[C---:B------:R-:W-:Y:S01]  /*0f40*/  IMAD.IADD R8, R7.reuse, 0x1, -R2 ;  /* 0x0000000107087824 */ /* 0x040fe200078e0a02 */
[----:B------:R-:W-:Y:S01]  /*0f50*/  ULDC UR61, c[0x0][0x744] ;  /* 0x0001d100003d7ab9 */ /* 0x000fe20000000800 */
[----:B------:R-:W-:Y:S02]  /*0f60*/  IMAD R7, R7, 0x40, R6 ;  /* 0x0000004007077824 */ /* 0x000fe400078e0206 */
[----:B------:R-:W-:Y:S01]  /*0f70*/  IMAD.IADD R2, R10, 0x1, -R3 ;  /* 0x000000010a027824 */ /* 0x000fe200078e0a03 */
[----:B------:R-:W-:Y:S01]  /*0f80*/  SHF.R.S32.HI R10, RZ, 0x1f, R11 ;  /* 0x0000001fff0a7819 */ /* 0x000fe2000001140b */
[----:B------:R-:W-:Y:S02]  /*0f90*/  IMAD R0, R234, 0x10, R7 ;  /* 0x00000010ea007824 */ /* 0x000fe400078e0207 */
[----:B------:R-:W-:Y:S01]  /*0fa0*/  IMAD.MOV.U32 R3, RZ, RZ, RZ ;  /* 0x000000ffff037224 */ /* 0x000fe200078e00ff */
[----:B------:R-:W-:Y:S01]  /*0fb0*/  LEA.HI R10, R10, R11, RZ, 0x6 ;  /* 0x0000000b0a0a7211 */ /* 0x000fe200078f30ff */
[----:B------:R-:W-:-:S02]  /*0fc0*/  IMAD.SHL.U32 R0, R0, 0x8, RZ ;  /* 0x0000000800007824 */ /* 0x000fc400078e00ff */
[----:B------:R-:W-:Y:S01]  /*0fd0*/  IMAD.MOV.U32 R215, RZ, RZ, RZ ;  /* 0x000000ffffd77224 */ /* 0x000fe200078e00ff */
[----:B------:R-:W-:Y:S02]  /*0fe0*/  SHF.R.S32.HI R233, RZ, 0x6, R10 ;  /* 0x00000006ffe97819 */ /* 0x000fe4000001140a */
[----:B------:R-:W-:Y:S01]  /*0ff0*/  LEA R0, R0, UR60, 0x1 ;  /* 0x0000003c00007c11 */ /* 0x000fe2000f8e08ff */
[----:B-1----:R-:W-:-:S04]  /*1000*/  IMAD R9, R9, -0x50, R14 ;  /* 0xffffffb009097824 */ /* 0x002fc800078e020e */
[----:B------:R-:W-:-:S04]  /*1010*/  IMAD R9, R8, -0x8, R9 ;  /* 0xfffffff808097824 */ /* 0x000fc800078e0209 */
[----:B------:R-:W-:-:S07]  /*1020*/  IMAD R2, R2, -0x2, R9 ;  /* 0xfffffffe02027824 */ /* 0x000fce00078e0209 */
.L_x_1071:
[----:B------:R-:W-:-:S13]  /*1030*/  ISETP.NE.AND P0, PT, R228, 0x3, PT ;  /* 0x00000003e400780c */ /* 0x000fda0003f05270 */
[----:B-1----:R-:W-:Y:S05]  /*1040*/  @!P0 BRA `(.L_x_1061) ;  /* 0x0000000000048947 */ /* 0x002fea0003800000 */
[----:B------:R-:W-:Y:S01]  /*1050*/  BPT.TRAP 0x1 ;  /* 0x000000040000795c */ /* 0x000fe20000300000 */
.L_x_1061:
[----:B------:R-:W-:Y:S02]  /*1060*/  LEA R17, R3, UR60, 0x3 ;  /* 0x0000003c03117c11 */ /* 0x000fe4000f8e18ff */
[----:B------:R-:W-:-:S04]  /*1070*/  SHF.L.U32 R10, R19, 0x1f, RZ ;  /* 0x0000001f130a7819 */ /* 0x000fc800000006ff */
[----:B------:R1:W2:Y:S01]  /*1080*/  SYNCS.PHASECHK.TRANS64.TRYWAIT P1, [R17+URZ+0x31810], R10 ;  /* 0x0318100a110075a7 */ /* 0x0002a2000802017f */
[----:B------:R-:W-:Y:S05]  /*1090*/  @!P0 BRA `(.L_x_1062) ;  /* 0x0000000000048947 */ /* 0x000fea0003800000 */
[----:B------:R-:W-:Y:S01]  /*10a0*/  BPT.TRAP 0x1 ;  /* 0x000000040000795c */ /* 0x000fe20000300000 */
.L_x_1062:
        /* <DEDUP_REMOVED lines=13> */
.L_x_1063:
        /* <DEDUP_REMOVED lines=596> */
.L_x_1065:
[----:B------:R-:W-:-:S04]  /*36c0*/  SHF.L.U32 R12, R18, 0x1f, RZ ;  /* 0x0000001f120c7819 */ /* 0x000fc800000006ff */
[----:B------:R4:W1:Y:S01]  /*36d0*/  SYNCS.PHASECHK.TRANS64.TRYWAIT P1, [UR60+0x31830], R12 ;  /* 0x0318300cff0075a7 */ /* 0x000862000802017c */
[----:B------:R-:W-:Y:S05]  /*36e0*/  @!P0 BRA `(.L_x_1066) ;  /* 0x0000000000048947 */ /* 0x000fea0003800000 */
[----:B------:R-:W-:Y:S01]  /*36f0*/  BPT.TRAP 0x1 ;  /* 0x000000040000795c */ /* 0x000fe20000300000 */
.L_x_1066:
[----:B------:R-:W-:Y:S02]  /*3700*/  VIADD R6, R6, 0xa000 ;  /* 0x0000a00006067836 */ /* 0x000fe40000000000 */
[----:B-1----:R-:W-:-:S03]  /*3710*/  VIADD R7, R5, 0x24100 ;  /* 0x0002410005077836 */ /* 0x002fc60000000000 */
[----:B------:R-:W-:Y:S02]  /*3720*/  SHF.R.U32.HI R6, RZ, 0x4, R6 ;  /* 0x00000004ff067819 */ /* 0x000fe40000011606 */
[----:B------:R-:W-:Y:S02]  /*3730*/  SHF.R.U32.HI R8, RZ, 0x4, R7 ;  /* 0x00000004ff087819 */ /* 0x000fe40000011607 */
[----:B------:R-:W-:Y:S02]  /*3740*/  LOP3.LUT R6, R6, 0x3fff, RZ, 0xc0, !PT ;  /* 0x00003fff06067812 */ /* 0x000fe400078ec0ff */
[----:B------:R-:W-:Y:S02]  /*3750*/  LOP3.LUT R8, R8, 0x3fff, RZ, 0xc0, !PT ;  /* 0x00003fff08087812 */ /* 0x000fe400078ec0ff */
[----:B------:R-:W-:-:S05]  /*3760*/  LOP3.LUT R6, R6, 0x10000, RZ, 0xfc, !PT ;  /* 0x0001000006067812 */ /* 0x000fca00078efcff */
[----:B------:R-:W-:Y:S01]  /*3770*/  VIADD R13, R6, 0x80 ;  /* 0x00000080060d7836 */ /* 0x000fe20000000000 */
[----:B------:R-:W-:Y:S06]  /*3780*/  @P1 BRA `(.L_x_1067) ;  /* 0x0000000000081947 */ /* 0x000fec0003800000 */
[----:B------:R-:W1:Y:S02]  /*3790*/  SYNCS.PHASECHK.TRANS64.TRYWAIT P1, [UR60+0x31830], R12 ;  /* 0x0318300cff0075a7 */ /* 0x000e64000802017c */
[----:B-1----:R-:W-:Y:S05]  /*37a0*/  @!P1 BRA `(.L_x_1068) ;  /* 0x0000008800f89947 */ /* 0x002fea0003800000 */
.L_x_1067:
[----:B------:R-:W-:Y:S01]  /*37b0*/  LOP3.LUT R11, R8, 0x10000, RZ, 0xfc, !PT ;  /* 0x00010000080b7812 */ /* 0x000fe200078efcff */
[----:B------:R-:W-:Y:S01]  /*37c0*/  WARPGROUP.ARRIVE ;  /* 0x00000000000079c5 */ /* 0x000fe20000000000 */
[C---:B------:R-:W-:Y:S01]  /*37d0*/  R2UR UR6, R6.reuse ;  /* 0x00000000060672ca */ /* 0x040fe200000e0000 */
[----:B------:R-:W-:Y:S01]  /*37e0*/  UMOV UR5, 0x40000040 ;  /* 0x4000004000057882 */ /* 0x000fe20000000000 */
[----:B------:R-:W-:Y:S01]  /*37f0*/  R2UR UR4, R11 ;  /* 0x000000000b0472ca */ /* 0x000fe200000e0000 */
[----:B------:R-:W-:Y:S01]  /*3800*/  UMOV UR7, 0x40000000 ;  /* 0x4000000000077882 */ /* 0x000fe20000000000 */
[----:B------:R-:W-:Y:S01]  /*3810*/  R2UR UR8, R13 ;  /* 0x000000000d0872ca */ /* 0x000fe200000e0000 */
[----:B------:R-:W-:Y:S01]  /*3820*/  VIADD R8, R6, 0x100 ;  /* 0x0000010006087836 */ /* 0x000fe20000000000 */
[----:B------:R-:W-:Y:S01]  /*3830*/  ISETP.GT.AND P1, PT, R2, RZ, PT ;  /* 0x000000ff0200720c */ /* 0x000fe20003f24270 */
[----:B----4-:R-:W-:Y:S01]  /*3840*/  VIADD R12, R6, 0x180 ;  /* 0x00000180060c7836 */ /* 0x010fe20000000000 */
[----:B------:R-:W-:Y:S01]  /*3850*/  ISETP.GT.AND P3, PT, R2, 0x10, PT ;  /* 0x000000100200780c */ /* 0x000fe20003f64270 */
[----:B------:R-:W-:Y:S01]  /*3860*/  VIADD R13, R11, 0x2 ;  /* 0x000000020b0d7836 */ /* 0x000fe20000000000 */
[----:B------:R-:W-:Y:S01]  /*3870*/  R2UR UR9, R8 ;  /* 0x00000000080972ca */ /* 0x000fe200000e0000 */
[----:B------:R-:W-:Y:S01]  /*3880*/  VIADD R8, R6, 0x200 ;  /* 0x0000020006087836 */ /* 0x000fe20000000000 */
[----:B------:R-:W-:Y:S01]  /*3890*/  R2UR UR10, R12 ;  /* 0x000000000c0a72ca */ /* 0x000fe200000e0000 */
[----:B------:R-:W-:Y:S01]  /*38a0*/  VIADD R12, R6, 0x2 ;  /* 0x00000002060c7836 */ /* 0x000fe20000000000 */
[----:B------:R-:W-:Y:S01]  /*38b0*/  R2UR UR13, R13 ;  /* 0x000000000d0d72ca */ /* 0x000fe200000e0000 */
[----:B------:R-:W-:Y:S01]  /*38c0*/  HGMMA.64x8x16.F32 R44, gdesc[UR4], RZ, !UPT, gsb0 ;  /* 0x00000000042c79f0 */ /* 0x000fe2000c0008ff */
[----:B------:R-:W-:Y:S01]  /*38d0*/  UMOV UR7, 0x40000000 ;  /* 0x4000000000077882 */ /* 0x000fe20000000000 */
[----:B------:R-:W-:Y:S01]  /*38e0*/  UMOV UR6, UR8 ;  /* 0x0000000800067c82 */ /* 0x000fe20008000000 */
[----:B------:R-:W-:Y:S01]  /*38f0*/  R2UR UR11, R8 ;  /* 0x00000000080b72ca */ /* 0x000fe200000e0000 */
[----:B------:R-:W-:Y:S01]  /*3900*/  VIADD R14, R6, 0x82 ;  /* 0x00000082060e7836 */ /* 0x000fe20000000000 */
[----:B------:R-:W-:Y:S01]  /*3910*/  R2UR UR12, R12 ;  /* 0x000000000c0c72ca */ /* 0x000fe200000e0000 */
[----:B------:R-:W-:Y:S01]  /*3920*/  VIADD R8, R6, 0x102 ;  /* 0x0000010206087836 */ /* 0x000fe20000000000 */
[----:B------:R-:W-:Y:S01]  /*3930*/  ISETP.GT.AND P2, PT, R2, 0x1, PT ;  /* 0x000000010200780c */ /* 0x000fe20003f44270 */
[----:B------:R-:W-:Y:S01]  /*3940*/  UMOV UR57, 0x40000040 ;  /* 0x4000004000397882 */ /* 0x000fe20000000000 */
[----:B------:R-:W-:Y:S01]  /*3950*/  R2UR UR14, R14 ;  /* 0x000000000e0e72ca */ /* 0x000fe200000e0000 */
[----:B------:R-:W-:Y:S01]  /*3960*/  UMOV UR59, 0x40 ;  /* 0x00000040003b7882 */ /* 0x000fe20000000000 */
[----:B------:R-:W-:Y:S01]  /*3970*/  R2UR UR15, R8 ;  /* 0x00000000080f72ca */ /* 0x000fe200000e0000 */
[----:B------:R-:W-:Y:S01]  /*3980*/  VIADD R8, R6, 0x182 ;  /* 0x0000018206087836 */ /* 0x000fe20000000000 */
[----:B------:R-:W-:Y:S01]  /*3990*/  ISETP.GT.AND P4, PT, R2, 0x11, PT ;  /* 0x000000110200780c */ /* 0x000fe20003f84270 */
[----:B------:R-:W-:Y:S01]  /*39a0*/  UMOV UR21, UR57 ;  /* 0x0000003900157c82 */ /* 0x000fe20008000000 */
[----:B------:R-:W-:Y:S01]  /*39b0*/  FSEL R13, R24, -INF , P1 ;  /* 0xff800000180d7808 */ /* 0x000fe20000800000 */
[----:B------:R-:W-:Y:S01]  /*39c0*/  UMOV UR23, 0x40 ;  /* 0x0000004000177882 */ /* 0x000fe20000000000 */
[----:B------:R-:W-:Y:S01]  /*39d0*/  R2UR UR8, R8 ;  /* 0x00000000080872ca */ /* 0x000fe200000e0000 */
[----:B------:R-:W-:Y:S01]  /*39e0*/  VIADD R8, R6, 0x202 ;  /* 0x0000020206087836 */ /* 0x000fe20000000000 */
[----:B------:R-:W-:Y:S01]  /*39f0*/  FSEL R20, R26, -INF , P1 ;  /* 0xff8000001a147808 */ /* 0x000fe20000800000 */
[----:B------:R-:W-:Y:S01]  /*3a00*/  UMOV UR19, 0x40 ;  /* 0x0000004000137882 */ /* 0x000fe20000000000 */
[----:B------:R-:W-:Y:S01]  /*3a10*/  FSEL R15, R28, -INF , P3 ;  /* 0xff8000001c0f7808 */ /* 0x000fe20001800000 */
[----:B------:R-:W-:Y:S01]  /*3a20*/  UMOV UR49, 0x40000040 ;  /* 0x4000004000317882 */ /* 0x000fe20000000000 */
[----:B------:R-:W-:Y:S01]  /*3a30*/  FSEL R25, R25, -INF , P2 ;  /* 0xff80000019197808 */ /* 0x000fe20001000000 */
[--C-:B---3--:R-:W-:Y:S01]  /*3a40*/  FFMA.FTZ R24, R20, UR61, -R9.reuse ;  /* 0x0000003d14187c23 */ /* 0x108fe20008010809 */
[----:B------:R-:W-:Y:S01]  /*3a50*/  FSEL R22, R27, -INF , P2 ;  /* 0xff8000001b167808 */ /* 0x000fe20001000000 */
[--C-:B--2---:R-:W-:Y:S01]  /*3a60*/  FFMA.FTZ R14, R15, UR61, -R10.reuse ;  /* 0x0000003d0f0e7c23 */ /* 0x104fe2000801080a */
[----:B------:R-:W-:Y:S01]  /*3a70*/  FSEL R30, R30, -INF , P3 ;  /* 0xff8000001e1e7808 */ /* 0x000fe20001800000 */
[--C-:B------:R-:W-:Y:S01]  /*3a80*/  FFMA.FTZ R23, R25, UR61, -R10.reuse ;  /* 0x0000003d19177c23 */ /* 0x100fe2000801080a */
[----:B------:R-:W-:Y:S01]  /*3a90*/  FSEL R29, R29, -INF , P4 ;  /* 0xff8000001d1d7808 */ /* 0x000fe20002000000 */
[--C-:B------:R-:W-:Y:S01]  /*3aa0*/  FFMA.FTZ R25, R22, UR61, -R9.reuse ;  /* 0x0000003d16197c23 */ /* 0x100fe20008010809 */
[----:B------:R-:W-:Y:S01]  /*3ab0*/  FSEL R28, R31, -INF , P4 ;  /* 0xff8000001f1c7808 */ /* 0x000fe20002000000 */
[----:B------:R-:W-:Y:S01]  /*3ac0*/  FFMA.FTZ R22, R30, UR61, -R9 ;  /* 0x0000003d1e167c23 */ /* 0x000fe20008010809 */
[C---:B------:R-:W-:Y:S01]  /*3ad0*/  ISETP.GT.AND P1, PT, R2.reuse, 0x20, PT ;  /* 0x000000200200780c */ /* 0x040fe20003f24270 */
[----:B------:R-:W-:Y:S01]  /*3ae0*/  FFMA.FTZ R21, R29, UR61, -R10 ;  /* 0x0000003d1d157c23 */ /* 0x000fe2000801080a */
[C---:B------:R-:W-:Y:S01]  /*3af0*/  ISETP.GT.AND P2, PT, R2.reuse, 0x21, PT ;  /* 0x000000210200780c */ /* 0x040fe20003f44270 */
[----:B------:R-:W-:Y:S01]  /*3b00*/  MUFU.EX2 R23, R23 ;  /* 0x0000001700177308 */ /* 0x000fe20000000800 */
[C---:B------:R-:W-:Y:S01]  /*3b10*/  ISETP.GT.AND P3, PT, R2.reuse, 0x30, PT ;  /* 0x000000300200780c */ /* 0x040fe20003f64270 */
[----:B------:R-:W-:Y:S01]  /*3b20*/  UMOV UR51, 0x40 ;  /* 0x0000004000337882 */ /* 0x000fe20000000000 */
[C---:B------:R-:W-:Y:S01]  /*3b30*/  ISETP.GT.AND P4, PT, R2.reuse, 0x31, PT ;  /* 0x000000310200780c */ /* 0x040fe20003f84270 */
[----:B------:R-:W-:Y:S01]  /*3b40*/  UMOV UR53, UR49 ;  /* 0x0000003100357c82 */ /* 0x000fe20008000000 */
[C---:B------:R-:W-:Y:S01]  /*3b50*/  ISETP.GT.AND P5, PT, R2.reuse, 0x40, PT ;  /* 0x000000400200780c */ /* 0x040fe20003fa4270 */
[----:B------:R-:W-:Y:S01]  /*3b60*/  UMOV UR55, 0x40 ;  /* 0x0000004000377882 */ /* 0x000fe20000000000 */
[----:B------:R-:W-:Y:S01]  /*3b70*/  ISETP.GT.AND P6, PT, R2, 0x41, PT ;  /* 0x000000410200780c */ /* 0x000fe20003fc4270 */
[----:B------:R-:W-:Y:S01]  /*3b80*/  MUFU.EX2 R24, R24 ;  /* 0x0000001800187308 */ /* 0x000fe20000000800 */
[----:B------:R-:W-:Y:S01]  /*3b90*/  FSEL R33, R33, -INF , P2 ;  /* 0xff80000021217808 */ /* 0x000fe20001000000 */
[----:B------:R-:W-:Y:S01]  /*3ba0*/  UMOV UR45, UR49 ;  /* 0x00000031002d7c82 */ /* 0x000fe20008000000 */
[----:B------:R-:W-:Y:S01]  /*3bb0*/  FSEL R27, R36, -INF , P3 ;  /* 0xff800000241b7808 */ /* 0x000fe20001800000 */
[----:B------:R-:W-:-:S02]  /*3bc0*/  WARPGROUP.DEPBAR.LE gsb0, 0x0 ;  /* 0x00008000000079c5 */ /* 0x000fc40000010000 */
[----:B------:R-:W-:Y:S01]  /*3bd0*/  WARPGROUP.ARRIVE ;  /* 0x00000000000079c5 */ /* 0x000fe20000000000 */
[----:B------:R-:W-:Y:S01]  /*3be0*/  FSEL R37, R37, -INF , P4 ;  /* 0xff80000025257808 */ /* 0x000fe20002000000 */
[----:B------:R-:W-:Y:S01]  /*3bf0*/  FFMA.FTZ R15, R33, UR61, -R10 ;  /* 0x0000003d210f7c23 */ /* 0x000fe2000801080a */
[----:B------:R-:W-:Y:S01]  /*3c00*/  FSEL R31, R40, -INF , P5 ;  /* 0xff800000281f7808 */ /* 0x000fe20002800000 */
[----:B------:R-:W-:Y:S01]  /*3c10*/  MUFU.EX2 R25, R25 ;  /* 0x0000001900197308 */ /* 0x000fe20000000800 */
[----:B------:R-:W-:Y:S01]  /*3c20*/  FSEL R41, R41, -INF , P6 ;  /* 0xff80000029297808 */ /* 0x000fe20003000000 */
[----:B------:R-:W-:Y:S01]  /*3c30*/  HGMMA.64x8x16.F32 R48, gdesc[UR4], RZ, !UPT, gsb0 ;  /* 0x00000000043079f0 */ /* 0x000fe2000c0008ff */
[----:B------:R-:W-:Y:S01]  /*3c40*/  UMOV UR6, UR9 ;  /* 0x0000000900067c82 */ /* 0x000fe20008000000 */
[----:B------:R-:W-:Y:S01]  /*3c50*/  UMOV UR7, 0x40000000 ;  /* 0x4000000000077882 */ /* 0x000fe20000000000 */
[----:B------:R-:W-:Y:S01]  /*3c60*/  R2UR UR9, R8 ;  /* 0x00000000080972ca */ /* 0x000fe200000e0000 */
[----:B------:R-:W-:-:S02]  /*3c70*/  VIADD R8, R6, 0x4 ;  /* 0x0000000406087836 */ /* 0x000fc40000000000 */
[--C-:B------:R-:W-:Y:S01]  /*3c80*/  FFMA.FTZ R37, R37, UR61, -R10.reuse ;  /* 0x0000003d25257c23 */ /* 0x100fe2000801080a */
[--C-:B------:R-:W-:Y:S01]  /*3c90*/  FFMA.FTZ R31, R31, UR61, -R10.reuse ;  /* 0x0000003d1f1f7c23 */ /* 0x100fe2000801080a */
[----:B------:R-:W-:Y:S01]  /*3ca0*/  FFMA.FTZ R41, R41, UR61, -R10 ;  /* 0x0000003d29297c23 */ /* 0x000fe2000801080a */
[----:B------:R-:W-:Y:S01]  /*3cb0*/  LEA R29, R229, UR60, 0x2 ;  /* 0x0000003ce51d7c11 */ /* 0x000fe2000f8e10ff */
[----:B------:R-:W-:Y:S01]  /*3cc0*/  MUFU.EX2 R14, R14 ;  /* 0x0000000e000e7308 */ /* 0x000fe20000000800 */
[----:B------:R-:W-:Y:S01]  /*3cd0*/  FSEL R34, R34, -INF , P1 ;  /* 0xff80000022227808 */ /* 0x000fe20000800000 */
[----:B------:R-:W-:Y:S01]  /*3ce0*/  UMOV UR47, 0x40 ;  /* 0x00000040002f7882 */ /* 0x000fe20000000000 */
[----:B------:R-:W-:Y:S01]  /*3cf0*/  FSEL R30, R35, -INF , P2 ;  /* 0xff800000231e7808 */ /* 0x000fe20001000000 */
[----:B------:R-:W-:Y:S01]  /*3d00*/  UMOV UR29, 0x40000040 ;  /* 0x40000040001d7882 */ /* 0x000fe20000000000 */
[----:B------:R-:W-:Y:S01]  /*3d10*/  FSEL R38, R38, -INF , P3 ;  /* 0xff80000026267808 */ /* 0x000fe20001800000 */
[----:B------:R-:W-:Y:S01]  /*3d20*/  UMOV UR31, 0x40 ;  /* 0x00000040001f7882 */ /* 0x000fe20000000000 */
[----:B------:R-:W-:Y:S01]  /*3d30*/  FSEL R42, R42, -INF , P5 ;  /* 0xff8000002a2a7808 */ /* 0x000fe20002800000 */
[----:B------:R-:W-:Y:S01]  /*3d40*/  MUFU.EX2 R21, R21 ;  /* 0x0000001500157308 */ /* 0x000fe20000000800 */
[----:B------:R-:W-:Y:S01]  /*3d50*/  UMOV UR41, UR29 ;  /* 0x0000001d00297c82 */ /* 0x000fe20008000000 */
[----:B------:R-:W-:Y:S01]  /*3d60*/  FFMA.FTZ R36, R38, UR61, -R9 ;  /* 0x0000003d26247c23 */ /* 0x000fe20008010809 */
[----:B------:R-:W-:Y:S01]  /*3d70*/  UMOV UR43, 0x40 ;  /* 0x00000040002b7882 */ /* 0x000fe20000000000 */
[----:B------:R-:W-:Y:S01]  /*3d80*/  UMOV UR37, UR29 ;  /* 0x0000001d00257c82 */ /* 0x000fe20008000000 */
[----:B------:R-:W-:Y:S01]  /*3d90*/  UMOV UR39, 0x40 ;  /* 0x0000004000277882 */ /* 0x000fe20000000000 */
[----:B------:R-:W-:Y:S01]  /*3da0*/  UMOV UR33, UR29 ;  /* 0x0000001d00217c82 */ /* 0x000fe20008000000 */
[----:B------:R-:W-:Y:S01]  /*3db0*/  UMOV UR35, 0x40 ;  /* 0x0000004000237882 */ /* 0x000fe20000000000 */
[----:B------:R-:W-:Y:S01]  /*3dc0*/  MUFU.EX2 R15, R15 ;  /* 0x0000000f000f7308 */ /* 0x000fe20000000800 */
[----:B------:R-:W-:Y:S01]  /*3dd0*/  UMOV UR25, UR29 ;  /* 0x0000001d00197c82 */ /* 0x000fe20008000000 */
[----:B------:R-:W-:Y:S01]  /*3de0*/  UMOV UR27, 0x40 ;  /* 0x00000040001b7882 */ /* 0x000fe20000000000 */
[----:B------:R-:W-:-:S05]  /*3df0*/  IMAD R5, R4, 0x2800, R5 ;  /* 0x0000280004057824 */ /* 0x000fca00078e0205 */
[----:B------:R-:W-:Y:S01]  /*3e00*/  MUFU.EX2 R22, R22 ;  /* 0x0000001600167308 */ /* 0x000fe20000000800 */
[----:B------:R-:W-:-:S04]  /*3e10*/  SHF.R.U32.HI R5, RZ, 0x4, R5 ;  /* 0x00000004ff057819 */ /* 0x000fc80000011605 */
[----:B------:R-:W-:-:S03]  /*3e20*/  LOP3.LUT R5, R5, 0x3fff, RZ, 0xc0, !PT ;  /* 0x00003fff05057812 */ /* 0x000fc600078ec0ff */
[----:B------:R-:W-:Y:S01]  /*3e30*/  MUFU.EX2 R36, R36 ;  /* 0x0000002400247308 */ /* 0x000fe20000000800 */
        /* <DEDUP_REMOVED lines=479> */
[C---:B------:R-:W-:Y:S02]  /*5c30*/  VIADD R8, R11.reuse, 0x604 ;  /* 0x000006040b087836 */ /* 0x040fe40000000000 */
[----:B------:R-:W-:-:S03]  /*5c40*/  VIADD R11, R11, 0x606 ;  /* 0x000006060b0b7836 */ /* 0x000fc60000000000 */
        /* <DEDUP_REMOVED lines=37> */
[----:B------:R-:W-:Y:S01]  /*5ea0*/  R2UR UR8, R8 ;  /* 0x00000000080872ca */ /* 0x000fe200000e0000 */
[----:B------:R-:W-:Y:S01]  /*5eb0*/  FFMA.FTZ R8, R13, UR61, -R10 ;  /* 0x0000003d0d087c23 */ /* 0x000fe2000801080a */
[----:B------:R-:W-:Y:S02]  /*5ec0*/  FSEL R13, R32, -INF , P1 ;  /* 0xff800000200d7808 */ /* 0x000fe40000800000 */
[----:B------:R-:W-:-:S03]  /*5ed0*/  FSEL R32, R39, -INF , P4 ;  /* 0xff80000027207808 */ /* 0x000fc60002000000 */
[--C-:B------:R-:W-:Y:S01]  /*5ee0*/  FFMA.FTZ R12, R13, UR61, -R10.reuse ;  /* 0x0000003d0d0c7c23 */ /* 0x100fe2000801080a */
[----:B------:R-:W-:Y:S01]  /*5ef0*/  FFMA.FTZ R13, R27, UR61, -R10 ;  /* 0x0000003d1b0d7c23 */ /* 0x000fe2000801080a */
[----:B------:R-:W-:Y:S02]  /*5f00*/  VIADD R10, R6, 0x786 ;  /* 0x00000786060a7836 */ /* 0x000fe40000000000 */
[--C-:B------:R-:W-:Y:S01]  /*5f10*/  FFMA.FTZ R27, R28, UR61, -R9.reuse ;  /* 0x0000003d1c1b7c23 */ /* 0x100fe20008010809 */
[----:B------:R-:W-:Y:S01]  /*5f20*/  FFMA.FTZ R28, R34, UR61, -R9 ;  /* 0x0000003d221c7c23 */ /* 0x000fe20008010809 */
[----:B------:R-:W-:Y:S01]  /*5f30*/  FSEL R34, R43, -INF , P6 ;  /* 0xff8000002b227808 */ /* 0x000fe20003000000 */
[----:B------:R-:W1:Y:S08]  /*5f40*/  MUFU.EX2 R8, R8 ;  /* 0x0000000800087308 */ /* 0x000e700000000800 */
[----:B------:R-:W2:Y:S08]  /*5f50*/  MUFU.EX2 R27, R27 ;  /* 0x0000001b001b7308 */ /* 0x000eb00000000800 */
[----:B------:R-:W3:Y:S08]  /*5f60*/  MUFU.EX2 R12, R12 ;  /* 0x0000000c000c7308 */ /* 0x000ef00000000800 */
[----:B------:R-:W-:Y:S01]  /*5f70*/  MUFU.EX2 R13, R13 ;  /* 0x0000000d000d7308 */ /* 0x000fe20000000800 */
[----:B------:R-:W-:-:S02]  /*5f80*/  WARPGROUP.DEPBAR.LE gsb0, 0x0 ;  /* 0x00008000000079c5 */ /* 0x000fc40000010000 */
[----:B------:R-:W-:-:S05]  /*5f90*/  WARPGROUP.ARRIVE ;  /* 0x00000000000079c5 */ /* 0x000fca0000000000 */
[----:B------:R-:W-:Y:S01]  /*5fa0*/  MUFU.EX2 R28, R28 ;  /* 0x0000001c001c7308 */ /* 0x000fe20000000800 */
        /* <DEDUP_REMOVED lines=38> */
[----:B------:R-:W-:Y:S01]  /*6210*/  VIADD R6, R6, 0x986 ;  /* 0x0000098606067836 */ /* 0x000fe20000000000 */
[----:B------:R4:W-:Y:S02]  /*6220*/  MUFU.EX2 R11, R31 ;  /* 0x0000001f000b7308 */ /* 0x0009e40000000800 */
[----:B------:R-:W-:Y:S02]  /*6230*/  R2UR UR9, R10 ;  /* 0x000000000a0972ca */ /* 0x000fe400000e0000 */
[----:B------:R-:W-:-:S04]  /*6240*/  R2UR UR11, R6 ;  /* 0x00000000060b72ca */ /* 0x000fc800000e0000 */
[----:B------:R5:W3:Y:S01]  /*6250*/  MUFU.EX2 R10, R37 ;  /* 0x00000025000a7308 */ /* 0x000ae20000000800 */
[----:B----4-:R-:W-:-:S07]  /*6260*/  FFMA.FTZ R31, R42, UR61, -R9 ;  /* 0x0000003d2a1f7c23 */ /* 0x010fce0008010809 */
[----:B------:R-:W-:Y:S01]  /*6270*/  MUFU.EX2 R6, R41 ;  /* 0x0000002900067308 */ /* 0x000fe20000000800 */
[----:B-----5:R-:W-:-:S07]  /*6280*/  FFMA.FTZ R37, R32, UR61, -R9 ;  /* 0x0000003d20257c23 */ /* 0x020fce0008010809 */
[----:B------:R-:W-:Y:S08]  /*6290*/  MUFU.EX2 R37, R37 ;  /* 0x0000002500257308 */ /* 0x000ff00000000800 */
[----:B------:R-:W-:Y:S01]  /*62a0*/  MUFU.EX2 R31, R31 ;  /* 0x0000001f001f7308 */ /* 0x000fe20000000800 */
        /* <DEDUP_REMOVED lines=24> */
[----:B------:R-:W-:Y:S01]  /*6430*/  UIADD3 UR4, UR60, 0x2c500, URZ ;  /* 0x0002c5003c047890 */ /* 0x000fe2000fffe03f */
[----:B------:R-:W-:-:S03]  /*6440*/  UMOV UR7, 0x40 ;  /* 0x0000004000077882 */ /* 0x000fc60000000000 */
[----:B------:R-:W-:-:S04]  /*6450*/  USHF.R.U32.HI UR4, URZ, 0x4, UR4 ;  /* 0x000000043f047899 */ /* 0x000fc80008011604 */
        /* <DEDUP_REMOVED lines=9> */
[----:B------:R-:W-:Y:S01]  /*64f0*/  UIADD3 UR6, UR4, 0x200, URZ ;  /* 0x0000020004067890 */ /* 0x000fe2000fffe03f */
[----:B------:R-:W-:Y:S01]  /*6500*/  UMOV UR8, UR22 ;  /* 0x0000001600087c82 */ /* 0x000fe20008000000 */
[----:B------:R-:W-:-:S03]  /*6510*/  UIADD3 UR54, UR4, 0x190, URZ ;  /* 0x0000019004367890 */ /* 0x000fc6000fffe03f */
[----:B------:R-:W-:Y:S01]  /*6520*/  UMOV UR18, UR5 ;  /* 0x0000000500127c82 */ /* 0x000fe20008000000 */
[----:B------:R-:W-:Y:S02]  /*6530*/  UIADD3 UR5, UR4, 0x90, URZ ;  /* 0x0000009004057890 */ /* 0x000fe4000fffe03f */
[----:B------:R-:W-:Y:S02]  /*6540*/  UIADD3 UR46, UR4, 0x210, URZ ;  /* 0x00000210042e7890 */ /* 0x000fe4000fffe03f */
[----:B------:R-:W-:Y:S02]  /*6550*/  UIADD3 UR30, UR4, 0x20, URZ ;  /* 0x00000020041e7890 */ /* 0x000fe4000fffe03f */
[----:B------:R-:W-:Y:S02]  /*6560*/  UIADD3 UR42, UR4, 0xa0, URZ ;  /* 0x000000a0042a7890 */ /* 0x000fe4000fffe03f */
[----:B------:R-:W-:Y:S02]  /*6570*/  UIADD3 UR38, UR4, 0x120, URZ ;  /* 0x0000012004267890 */ /* 0x000fe4000fffe03f */
[----:B------:R-:W-:-:S02]  /*6580*/  UIADD3 UR34, UR4, 0x1a0, URZ ;  /* 0x000001a004227890 */ /* 0x000fc4000fffe03f */
[----:B------:R-:W-:Y:S01]  /*6590*/  UIADD3 UR26, UR4, 0x220, URZ ;  /* 0x00000220041a7890 */ /* 0x000fe2000fffe03f */
[----:B------:R-:W-:Y:S02]  /*65a0*/  WARPGROUP.DEPBAR.LE gsb0, 0x0 ;  /* 0x00008000000079c5 */ /* 0x000fe40000010000 */
[----:B------:R-:W4:Y:S04]  /*65b0*/  LDS R26, [R29+0x2c300] ;  /* 0x02c300001d1a7984 */ /* 0x000f280000000800 */
[----:B------:R5:W1:Y:S02]  /*65c0*/  LDS R20, [R29+0x2c320] ;  /* 0x02c320001d147984 */ /* 0x000a640000000800 */
[--C-:B-----5:R-:W-:Y:S01]  /*65d0*/  FFMA.FTZ R29, R30, UR61, -R9.reuse ;  /* 0x0000003d1e1d7c23 */ /* 0x120fe20008010809 */
[----:B------:R-:W-:-:S05]  /*65e0*/  FFMA.FTZ R30, R34, UR61, -R9 ;  /* 0x0000003d221e7c23 */ /* 0x000fca0008010809 */
[----:B------:R-:W5:Y:S08]  /*65f0*/  MUFU.EX2 R29, R29 ;  /* 0x0000001d001d7308 */ /* 0x000f700000000800 */
[----:B------:R-:W5:Y:S01]  /*6600*/  MUFU.EX2 R30, R30 ;  /* 0x0000001e001e7308 */ /* 0x000f620000000800 */
        /* <DEDUP_REMOVED lines=10> */
[--C-:B-1----:R-:W-:Y:S01]  /*66b0*/  FADD.FTZ R26, R47, -R20.reuse ;  /* 0x800000142f1a7221 */ /* 0x102fe20000010000 */
[----:B------:R-:W-:Y:S01]  /*66c0*/  FMUL.FTZ R38, R8, R9 ;  /* 0x0000000908267220 */ /* 0x000fe20000410000 */
[--C-:B------:R-:W-:Y:S01]  /*66d0*/  FADD.FTZ R44, R51, -R20.reuse ;  /* 0x80000014332c7221 */ /* 0x100fe20000010000 */
[C---:B------:R-:W-:Y:S01]  /*66e0*/  F2FP.F16.F32.PACK_AB R8, R23.reuse, R8 ;  /* 0x000000081708723e */ /* 0x040fe200000000ff */
[----:B------:R-:W-:Y:S01]  /*66f0*/  FMUL.FTZ R39, R23, R40 ;  /* 0x0000002817277220 */ /* 0x000fe20000410000 */
[C---:B------:R-:W-:Y:S01]  /*6700*/  F2FP.F16.F32.PACK_AB R9, R25.reuse, R24 ;  /* 0x000000181909723e */ /* 0x040fe200000000ff */
[----:B------:R-:W-:Y:S01]  /*6710*/  BAR.SYNC.DEFER_BLOCKING 0x9, 0x100 ;  /* 0x0244000000007b1d */ /* 0x000fe20000010000 */
[----:B------:R-:W-:Y:S01]  /*6720*/  FMUL.FTZ R40, R25, R26 ;  /* 0x0000001a19287220 */ /* 0x000fe20000410000 */
[----:B------:R-:W-:Y:S01]  /*6730*/  FMUL.FTZ R35, R14, R35 ;  /* 0x000000230e237220 */ /* 0x000fe20000410000 */
[----:B------:R-:W-:Y:S01]  /*6740*/  F2FP.F16.F32.PACK_AB R26, R21, R14 ;  /* 0x0000000e151a723e */ /* 0x000fe200000000ff */
[C---:B--2---:R-:W-:Y:S01]  /*6750*/  FMUL.FTZ R44, R27.reuse, R44 ;  /* 0x0000002c1b2c7220 */ /* 0x044fe20000410000 */
[----:B------:R-:W-:Y:S01]  /*6760*/  F2FP.F16.F32.PACK_AB R27, R27, R22 ;  /* 0x000000161b1b723e */ /* 0x000fe200000000ff */
[C---:B------:R-:W-:Y:S01]  /*6770*/  FMUL.FTZ R32, R15.reuse, R32 ;  /* 0x000000200f207220 */ /* 0x040fe20000410000 */
[----:B---3--:R-:W-:Y:S01]  /*6780*/  F2FP.F16.F32.PACK_AB R14, R15, R12 ;  /* 0x0000000c0f0e723e */ /* 0x008fe200000000ff */
[----:B------:R-:W-:Y:S01]  /*6790*/  FMUL.FTZ R217, R10, R217 ;  /* 0x000000d90ad97220 */ /* 0x000fe20000410000 */
[----:B-----5:R-:W-:Y:S01]  /*67a0*/  F2FP.F16.F32.PACK_AB R15, R29, R28 ;  /* 0x0000001c1d0f723e */ /* 0x020fe200000000ff */
[----:B------:R-:W-:Y:S01]  /*67b0*/  FMUL.FTZ R220, R11, R220 ;  /* 0x000000dc0bdc7220 */ /* 0x000fe20000410000 */
[--C-:B------:R-:W-:Y:S01]  /*67c0*/  FADD.FTZ R47, R50, -R20.reuse ;  /* 0x80000014322f7221 */ /* 0x100fe20000010000 */
[----:B------:R-:W-:Y:S01]  /*67d0*/  FMUL.FTZ R34, R21, R34 ;  /* 0x0000002215227220 */ /* 0x000fe20000410000 */
[--C-:B------:R-:W-:Y:S01]  /*67e0*/  FADD.FTZ R45, R46, -R20.reuse ;  /* 0x800000142e2d7221 */ /* 0x100fe20000010000 */
[----:B------:R-:W-:Y:S01]  /*67f0*/  FADD.FTZ R43, R54, -R20 ;  /* 0x80000014362b7221 */ /* 0x000fe20000010000 */
[----:B------:R-:W-:Y:S01]  /*6800*/  FMUL.FTZ R21, R22, R47 ;  /* 0x0000002f16157220 */ /* 0x000fe20000410000 */
[----:B------:R-:W-:-:S02]  /*6810*/  IMAD R22, R4, 0x2000, R7 ;  /* 0x0000200004167824 */ /* 0x000fc400078e0207 */
[--C-:B------:R-:W-:Y:S01]  /*6820*/  FADD.FTZ R42, R55, -R20.reuse ;  /* 0x80000014372a7221 */ /* 0x100fe20000010000 */
[----:B------:R-:W-:Y:S01]  /*6830*/  FMUL.FTZ R23, R24, R45 ;  /* 0x0000002d18177220 */ /* 0x000fe20000410000 */
[--C-:B------:R-:W-:Y:S01]  /*6840*/  FADD.FTZ R41, R218, -R20.reuse ;  /* 0x80000014da297221 */ /* 0x100fe20000010000 */
[--C-:B------:R-:W-:Y:S01]  /*6850*/  FADD.FTZ R219, R219, -R20.reuse ;  /* 0x80000014dbdb7221 */ /* 0x100fe20000010000 */
[--C-:B------:R-:W-:Y:S01]  /*6860*/  FADD.FTZ R222, R222, -R20.reuse ;  /* 0x80000014dede7221 */ /* 0x100fe20000010000 */
[----:B------:R-:W-:Y:S01]  /*6870*/  FMUL.FTZ R221, R6, R221 ;  /* 0x000000dd06dd7220 */ /* 0x000fe20000410000 */
[----:B------:R-:W-:Y:S01]  /*6880*/  FADD.FTZ R20, R223, -R20 ;  /* 0x80000014df147221 */ /* 0x000fe20000010000 */
[----:B------:R1:W-:Y:S01]  /*6890*/  STSM.16.M88.2 [R0+0x2c500], R8 ;  /* 0x02c5000800007844 */ /* 0x0003e20000000100 */
[----:B------:R-:W-:Y:S01]  /*68a0*/  FMUL.FTZ R33, R12, R33 ;  /* 0x000000210c217220 */ /* 0x000fe20000410000 */
[----:B------:R-:W-:Y:S01]  /*68b0*/  FMUL.FTZ R43, R28, R43 ;  /* 0x0000002b1c2b7220 */ /* 0x000fe20000410000 */
[----:B------:R-:W-:Y:S01]  /*68c0*/  FMUL.FTZ R42, R29, R42 ;  /* 0x0000002a1d2a7220 */ /* 0x000fe20000410000 */
[----:B------:R-:W-:Y:S01]  /*68d0*/  STSM.16.M88.2 [R0+0x2cd00], R26 ;  /* 0x02cd001a00007844 */ /* 0x000fe20000000100 */
[----:B------:R-:W-:Y:S01]  /*68e0*/  F2FP.F16.F32.PACK_AB R38, R39, R38 ;  /* 0x000000262726723e */ /* 0x000fe200000000ff */
[----:B------:R-:W-:Y:S01]  /*68f0*/  FMUL.FTZ R216, R13, R216 ;  /* 0x000000d80dd87220 */ /* 0x000fe20000410000 */
[----:B------:R-:W-:Y:S01]  /*6900*/  FMUL.FTZ R41, R36, R41 ;  /* 0x0000002924297220 */ /* 0x000fe20000410000 */
[----:B------:R-:W-:Y:S01]  /*6910*/  STSM.16.M88.2 [R0+0x2d500], R14 ;  /* 0x02d5000e00007844 */ /* 0x000fe20000000100 */
[----:B------:R-:W-:Y:S01]  /*6920*/  FMUL.FTZ R12, R37, R219 ;  /* 0x000000db250c7220 */ /* 0x000fe20000410000 */
[----:B------:R-:W-:Y:S01]  /*6930*/  F2FP.F16.F32.PACK_AB R39, R40, R23 ;  /* 0x000000172827723e */ /* 0x000fe200000000ff */
[----:B------:R-:W-:Y:S01]  /*6940*/  FMUL.FTZ R222, R31, R222 ;  /* 0x000000de1fde7220 */ /* 0x000fe20000410000 */
[----:B-1----:R-:W-:Y:S01]  /*6950*/  F2FP.F16.F32.PACK_AB R8, R10, R13 ;  /* 0x0000000d0a08723e */ /* 0x002fe200000000ff */
[----:B------:R-:W-:Y:S01]  /*6960*/  FMUL.FTZ R13, R30, R20 ;  /* 0x000000141e0d7220 */ /* 0x000fe20000410000 */
[----:B------:R-:W-:-:S02]  /*6970*/  F2FP.F16.F32.PACK_AB R9, R37, R36 ;  /* 0x000000242509723e */ /* 0x000fc400000000ff */
[----:B------:R-:W-:Y:S02]  /*6980*/  F2FP.F16.F32.PACK_AB R10, R6, R11 ;  /* 0x0000000b060a723e */ /* 0x000fe400000000ff */
[----:B------:R-:W-:Y:S01]  /*6990*/  F2FP.F16.F32.PACK_AB R11, R30, R31 ;  /* 0x0000001f1e0b723e */ /* 0x000fe200000000ff */
[----:B------:R1:W-:Y:S01]  /*69a0*/  STSM.16.M88.2 [R0+0x2dd00], R8 ;  /* 0x02dd000800007844 */ /* 0x0003e20000000100 */
[----:B------:R-:W-:Y:S02]  /*69b0*/  SHF.R.U32.HI R6, RZ, 0x4, R22 ;  /* 0x00000004ff067819 */ /* 0x000fe40000011616 */
[----:B------:R-:W-:Y:S01]  /*69c0*/  F2FP.F16.F32.PACK_AB R20, R34, R35 ;  /* 0x000000232214723e */ /* 0x000fe200000000ff */
[----:B------:R-:W-:Y:S01]  /*69d0*/  STSM.16.M88.2 [R0+0x2e500], R10 ;  /* 0x02e5000a00007844 */ /* 0x000fe20000000100 */
[----:B------:R-:W-:Y:S02]  /*69e0*/  LOP3.LUT R23, R6, 0x3fff, RZ, 0xc0, !PT ;  /* 0x00003fff06177812 */ /* 0x000fe400078ec0ff */
[----:B------:R-:W-:Y:S01]  /*69f0*/  F2FP.F16.F32.PACK_AB R21, R44, R21 ;  /* 0x000000152c15723e */ /* 0x000fe200000000ff */
[----:B------:R-:W-:Y:S01]  /*6a00*/  @!PT LDS RZ, [RZ] ;  /* 0x00000000fffff984 */ /* 0x000fe20000000800 */
[----:B------:R-:W-:Y:S01]  /*6a10*/  @!PT LDS RZ, [RZ] ;  /* 0x00000000fffff984 */ /* 0x000fe20000000800 */
[----:B------:R-:W-:Y:S01]  /*6a20*/  @!PT LDS RZ, [RZ] ;  /* 0x00000000fffff984 */ /* 0x000fe20000000800 */
[----:B------:R-:W-:Y:S01]  /*6a30*/  @!PT LDS RZ, [RZ] ;  /* 0x00000000fffff984 */ /* 0x000fe20000000800 */
[----:B------:R2:W-:Y:S06]  /*6a40*/  MEMBAR.ALL.CTA ;  /* 0x0000000000007992 */ /* 0x0005ec0000008000 */
[----:B--2---:R-:W2:Y:S01]  /*6a50*/  FENCE.VIEW.ASYNC.S ;  /* 0x00000000000073c6 */ /* 0x004ea20000000000 */
[----:B------:R-:W-:Y:S01]  /*6a60*/  F2FP.F16.F32.PACK_AB R32, R32, R33 ;  /* 0x000000212020723e */ /* 0x000fe200000000ff */
[----:B------:R-:W-:Y:S01]  /*6a70*/  VIADD R6, R23, 0x80 ;  /* 0x0000008017067836 */ /* 0x000fe20000000000 */
[----:B------:R-:W-:-:S02]  /*6a80*/  F2FP.F16.F32.PACK_AB R33, R42, R43 ;  /* 0x0000002b2a21723e */ /* 0x000fc400000000ff */
[----:B------:R-:W-:Y:S02]  /*6a90*/  R2UR UR56, R23 ;  /* 0x00000000173872ca */ /* 0x000fe400000e0000 */
[----:B------:R-:W-:Y:S01]  /*6aa0*/  F2FP.F16.F32.PACK_AB R40, R217, R216 ;  /* 0x000000d8d928723e */ /* 0x000fe200000000ff */
[----:B------:R-:W-:Y:S01]  /*6ab0*/  VIADD R217, R23, 0x500 ;  /* 0x0000050017d97836 */ /* 0x000fe20000000000 */
[----:B------:R-:W-:Y:S02]  /*6ac0*/  F2FP.F16.F32.PACK_AB R41, R12, R41 ;  /* 0x000000290c29723e */ /* 0x000fe400000000ff */
[----:B------:R-:W-:Y:S02]  /*6ad0*/  F2FP.F16.F32.PACK_AB R12, R221, R220 ;  /* 0x000000dcdd0c723e */ /* 0x000fe400000000ff */
[----:B------:R-:W-:Y:S02]  /*6ae0*/  F2FP.F16.F32.PACK_AB R13, R13, R222 ;  /* 0x000000de0d0d723e */ /* 0x000fe400000000ff */
[----:B------:R-:W-:Y:S01]  /*6af0*/  R2UR UR48, R6 ;  /* 0x00000000063072ca */ /* 0x000fe200000e0000 */
[C---:B------:R-:W-:Y:S01]  /*6b00*/  VIADD R6, R23.reuse, 0x100 ;  /* 0x0000010017067836 */ /* 0x040fe20000000000 */
[----:B-1----:R-:W-:Y:S01]  /*6b10*/  MOV R8, UR31 ;  /* 0x0000001f00087c02 */ /* 0x002fe20008000f00 */
[----:B------:R-:W-:Y:S01]  /*6b20*/  UMOV UR20, UR56 ;  /* 0x0000003800147c82 */ /* 0x000fe20008000000 */
[----:B------:R-:W-:Y:S01]  /*6b30*/  UMOV UR12, UR56 ;  /* 0x00000038000c7c82 */ /* 0x000fe20008000000 */
[----:B------:R-:W-:Y:S01]  /*6b40*/  UMOV UR16, UR56 ;  /* 0x0000003800107c82 */ /* 0x000fe20008000000 */
[----:B------:R-:W-:Y:S01]  /*6b50*/  R2UR UR28, R6 ;  /* 0x00000000061c72ca */ /* 0x000fe200000e0000 */
[----:B------:R-:W-:Y:S01]  /*6b60*/  VIADD R6, R23, 0x180 ;  /* 0x0000018017067836 */ /* 0x000fe20000000000 */
[----:B------:R-:W-:Y:S01]  /*6b70*/  MOV R9, UR30 ;  /* 0x0000001e00097c02 */ /* 0x000fe20008000f00 */
[----:B--2---:R-:W-:Y:S06]  /*6b80*/  BAR.SYNC.DEFER_BLOCKING 0x9, 0x100 ;  /* 0x0244000000007b1d */ /* 0x004fec0000010000 */
[----:B------:R-:W-:Y:S01]  /*6b90*/  UMOV UR52, UR48 ;  /* 0x0000003000347c82 */ /* 0x000fe20008000000 */
[----:B------:R-:W-:-:S03]  /*6ba0*/  UMOV UR44, UR48 ;  /* 0x00000030002c7c82 */ /* 0x000fc60008000000 */
[----:B------:R-:W-:Y:S01]  /*6bb0*/  UMOV UR40, UR28 ;  /* 0x0000001c00287c82 */ /* 0x000fe20008000000 */
[----:B------:R-:W-:Y:S01]  /*6bc0*/  UMOV UR36, UR28 ;  /* 0x0000001c00247c82 */ /* 0x000fe20008000000 */
[----:B------:R-:W-:Y:S01]  /*6bd0*/  UMOV UR32, UR28 ;  /* 0x0000001c00207c82 */ /* 0x000fe20008000000 */
[----:B------:R-:W-:Y:S01]  /*6be0*/  UMOV UR24, UR28 ;  /* 0x0000001c00187c82 */ /* 0x000fe20008000000 */
[----:B------:R-:W-:Y:S04]  /*6bf0*/  STSM.16.M88.2 [R0+0x2ed00], R38 ;  /* 0x02ed002600007844 */ /* 0x000fe80000000100 */
[----:B------:R1:W-:Y:S04]  /*6c00*/  STSM.16.M88.2 [R0+0x2f500], R20 ;  /* 0x02f5001400007844 */ /* 0x0003e80000000100 */
[----:B------:R-:W-:Y:S04]  /*6c10*/  STSM.16.M88.2 [R0+0x2fd00], R32 ;  /* 0x02fd002000007844 */ /* 0x000fe80000000100 */
[----:B------:R2:W-:Y:S04]  /*6c20*/  STSM.16.M88.2 [R0+0x30500], R40 ;  /* 0x0305002800007844 */ /* 0x0005e80000000100 */
[----:B------:R3:W-:Y:S01]  /*6c30*/  STSM.16.M88.2 [R0+0x30d00], R12 ;  /* 0x030d000c00007844 */ /* 0x0007e20000000100 */
[----:B------:R-:W-:-:S06]  /*6c40*/  WARPGROUP.ARRIVE ;  /* 0x00000000000079c5 */ /* 0x000fcc0000000000 */
[----:B------:R-:W-:Y:S03]  /*6c50*/  HGMMA.64x16x16.F32 R56, gdesc[UR56].tnspA.tnspB, R56, gsb0 ;  /* 0x60200000383879f0 */ /* 0x000fe60008000838 */
        /* <DEDUP_REMOVED lines=72> */
[----:B-1----:R-:W-:Y:S01]  /*70e0*/  IMAD.U32 R21, RZ, RZ, UR31 ;  /* 0x0000001fff157e24 */ /* 0x002fe2000f8e00ff */
        /* <DEDUP_REMOVED lines=70> */
[----:B-1----:R-:W1:Y:S02]  /*7550*/  FENCE.VIEW.ASYNC.S ;  /* 0x00000000000073c6 */ /* 0x002e640000000000 */
[----:B-1----:R-:W-:Y:S06]  /*7560*/  BAR.SYNC.DEFER_BLOCKING 0x9, 0x100 ;  /* 0x0244000000007b1d */ /* 0x002fec0000010000 */
[----:B--2---:R-:W-:-:S06]  /*7570*/  WARPGROUP.ARRIVE ;  /* 0x00000000000079c5 */ /* 0x004fcc0000000000 */
        /* <DEDUP_REMOVED lines=19> */
[----:B---3--:R-:W-:Y:S02]  /*76b0*/  IMAD.U32 R12, RZ, RZ, UR30 ;  /* 0x0000001eff0c7e24 */ /* 0x008fe4000f8e00ff */
        /* <DEDUP_REMOVED lines=29> */
[----:B------:R-:W-:Y:S01]  /*7890*/  VIADD R8, R23, 0x480 ;  /* 0x0000048017087836 */ /* 0x000fe20000000000 */
        /* <DEDUP_REMOVED lines=284> */
.L_x_1069:
        /* <DEDUP_REMOVED lines=158> */
.L_x_1070:
        /* <DEDUP_REMOVED lines=12> */
.L_x_1060:
        /* <DEDUP_REMOVED lines=89> */
[----:B------:R-:W2:Y:S01]  /*9a90*/  LDC.64 R2, c[0x4][R2] ;  /* 0x0100000002027b82 */ /* 0x000ea20000000a00 */
        /* <DEDUP_REMOVED lines=9> */
[----:B-12---:R-:W-:Y:S05]  /*9b30*/  CALL.ABS.NOINC R2 ;  /* 0x0000000002007343 */ /* 0x006fea0003c00000 */
.L_x_1072:
[----:B------:R-:W-:-:S06]  /*9b40*/  UIADD3 UR4, UR60, 0xa000, URZ ;  /* 0x0000a0003c047890 */ /* 0x000fcc000fffe03f */
        /* <DEDUP_REMOVED lines=19> */
.L_x_1073:
        /* <DEDUP_REMOVED lines=18> */
.L_x_1074:
        /* <DEDUP_REMOVED lines=18> */
.L_x_1075:
[----:B------:R-:W1:Y:S01]  /*9ec0*/  S2R R0, SR_TID.X ;  /* 0x0000000000007919 */ /* 0x000e620000002100 */
[----:B------:R-:W-:Y:S01]  /*9ed0*/  IMAD.SHL.U32 R3, R234, 0x10, RZ ;  /* 0x00000010ea037824 */ /* 0x000fe200078e00ff */
[----:B------:R-:W-:Y:S05]  /*9ee0*/  WARPSYNC.ALL ;  /* 0x0000000000007948 */ /* 0x000fea0003800000 */
[----:B------:R-:W-:Y:S01]  /*9ef0*/  BAR.SYNC.DEFER_BLOCKING 0x1, 0x100 ;  /* 0x0044000000007b1d */ /* 0x000fe20000010000 */
        /* <DEDUP_REMOVED lines=19> */
[----:B------:R-:W-:Y:S02]  /*a030*/  LOP3.LUT R2, R0, 0x1c0, RZ, 0xc0, !PT ;  /* 0x000001c000027812 */ /* 0x000fe400078ec0ff */
[----:B------:R-:W-:Y:S02]  /*a040*/  SHF.R.S32.HI R4, RZ, 0x4, R5 ;  /* 0x00000004ff047819 */ /* 0x000fe40000011405 */
[----:B------:R-:W-:Y:S02]  /*a050*/  LEA.HI R0, R7, R6, RZ, 0x3 ;  /* 0x0000000607007211 */ /* 0x000fe400078f18ff */
[----:B------:R-:W-:-:S02]  /*a060*/  LEA.HI R5, R5, R4, RZ, 0x1 ;  /* 0x0000000405057211 */ /* 0x000fc400078f08ff */
[----:B------:R-:W-:Y:S02]  /*a070*/  LOP3.LUT R3, R2, 0x30, R3, 0xf8, !PT ;  /* 0x0000003002037812 */ /* 0x000fe400078ef803 */
[----:B------:R-:W-:Y:S02]  /*a080*/  LOP3.LUT R5, R5, 0x7ffffe, RZ, 0xc0, !PT ;  /* 0x007ffffe05057812 */ /* 0x000fe400078ec0ff */
[----:B------:R-:W-:Y:S02]  /*a090*/  LEA.HI R8, R7, R6, RZ, 0x7 ;  /* 0x0000000607087211 */ /* 0x000fe400078f38ff */
[----:B------:R-:W-:Y:S01]  /*a0a0*/  LOP3.LUT R0, R3, 0x8, R0, 0xf8, !PT ;  /* 0x0000000803007812 */ /* 0x000fe200078ef800 */
[----:B------:R-:W-:Y:S01]  /*a0b0*/  IMAD.IADD R5, R4, 0x1, -R5 ;  /* 0x0000000104057824 */ /* 0x000fe200078e0a05 */
[----:B------:R-:W-:Y:S02]  /*a0c0*/  SHF.R.U32.HI R3, RZ, 0x3, R2 ;  /* 0x00000003ff037819 */ /* 0x000fe40000011602 */
[----:B------:R-:W-:-:S02]  /*a0d0*/  SHF.R.S32.HI R8, RZ, 0x7, R8 ;  /* 0x00000007ff087819 */ /* 0x000fc40000011408 */
[----:B------:R-:W-:Y:S02]  /*a0e0*/  LOP3.LUT R0, R0, R3, RZ, 0x3c, !PT ;  /* 0x0000000300007212 */ /* 0x000fe400078e3cff */
[----:B------:R-:W-:Y:S01]  /*a0f0*/  F2FP.F16.F32.PACK_AB R82, R85, R84 ;  /* 0x000000545552723e */ /* 0x000fe200000000ff */
[----:B------:R-:W-:Y:S01]  /*a100*/  IMAD R5, R8, 0xa, R5 ;  /* 0x0000000a08057824 */ /* 0x000fe200078e0205 */
[----:B------:R-:W-:Y:S02]  /*a110*/  F2FP.F16.F32.PACK_AB R83, R87, R86 ;  /* 0x000000565753723e */ /* 0x000fe400000000ff */
[----:B------:R-:W-:Y:S01]  /*a120*/  F2FP.F16.F32.PACK_AB R89, R91, R90 ;  /* 0x0000005a5b59723e */ /* 0x000fe200000000ff */
[----:B------:R-:W-:Y:S01]  /*a130*/  IMAD.U32 R0, R5, 0x200, R0 ;  /* 0x0000020005007824 */ /* 0x000fe200078e0000 */
[----:B------:R-:W-:Y:S02]  /*a140*/  F2FP.F16.F32.PACK_AB R96, R97, R96 ;  /* 0x000000606160723e */ /* 0x000fe400000000ff */
[----:B------:R-:W-:-:S02]  /*a150*/  LEA.HI R2, R7, R6, RZ, 0x5 ;  /* 0x0000000607027211 */ /* 0x000fc400078f28ff */
        /* <DEDUP_REMOVED lines=25> */
[----:B------:R-:W-:-:S02]  /*a2f0*/  SHF.R.S32.HI R2, RZ, 0x5, R2 ;  /* 0x00000005ff027819 */ /* 0x000fc40000011402 */
[----:B------:R-:W-:Y:S02]  /*a300*/  F2FP.F16.F32.PACK_AB R122, R125, R124 ;  /* 0x0000007c7d7a723e */ /* 0x000fe400000000ff */
[----:B------:R-:W-:Y:S02]  /*a310*/  F2FP.F16.F32.PACK_AB R123, R127, R126 ;  /* 0x0000007e7f7b723e */ /* 0x000fe400000000ff */
[----:B------:R-:W-:Y:S01]  /*a320*/  F2FP.F16.F32.PACK_AB R129, R131, R130 ;  /* 0x000000828381723e */ /* 0x000fe200000000ff */
[----:B------:R-:W1:Y:S01]  /*a330*/  SHFL.IDX PT, R2, R2, RZ, 0x1f ;  /* 0x00001fff02027589 */ /* 0x000e6200000e0000 */
        /* <DEDUP_REMOVED lines=8> */
[----:B------:R-:W-:Y:S02]  /*a3c0*/  F2FP.F16.F32.PACK_AB R7, R143, R142 ;  /* 0x0000008e8f07723e */ /* 0x000fe400000000ff */
[----:B------:R-:W-:Y:S02]  /*a3d0*/  F2FP.F16.F32.PACK_AB R145, R147, R146 ;  /* 0x000000929391723e */ /* 0x000fe400000000ff */
[----:B------:R-:W-:Y:S01]  /*a3e0*/  F2FP.F16.F32.PACK_AB R152, R153, R152 ;  /* 0x000000989998723e */ /* 0x000fe200000000ff */
[----:B------:R2:W-:Y:S01]  /*a3f0*/  STSM.16.MT88.4 [R0], R4 ;  /* 0x0000000400007844 */ /* 0x0005e20000004200 */
        /* <DEDUP_REMOVED lines=99> */
.L_x_1077:
[----:B------:R-:W-:Y:S05]  /*aa30*/  BSYNC B0 ;  /* 0x0000000000007941 */ /* 0x000fea0003800000 */
.L_x_1076:
[----:B------:R-:W-:-:S04]  /*aa40*/  DEPBAR.LE SB0, 0x0 ;  /* 0x000080000000791a */ /* 0x000fc80000000000 */
[----:B------:R-:W-:Y:S05]  /*aa50*/  EXIT ;  /* 0x000000000000794d */ /* 0x000fea0003800000 */
.L_x_1056:
        /* <DEDUP_REMOVED lines=55> */
.L_x_1098:
        /* <DEDUP_REMOVED lines=10> */
.L_x_1081:
        /* <DEDUP_REMOVED lines=112> */
.L_x_1087:
[----:B------:R-:W-:-:S04]  /*b570*/  SHF.L.U32 R5, R10, 0x1f, RZ ;  /* 0x0000001f0a057819 */ /* 0x000fc800000006ff */
[----:B-1----:R-:W1:Y:S02]  /*b580*/  SYNCS.PHASECHK.TRANS64.TRYWAIT P1, [R8+URZ+0x31838], R5 ;  /* 0x03183805080075a7 */ /* 0x002e64000802017f */
[----:B-12--5:R-:W-:Y:S05]  /*b590*/  @!P1 BRA `(.L_x_1083) ;  /* 0x0000000c00a49947 */ /* 0x026fea0003800000 */
.L_x_1099:
[----:B------:R-:W-:Y:S05]  /*b5a0*/  @P0 BRA `(.L_x_1084) ;  /* 0x0000000000140947 */ /* 0x000fea0003800000 */
[----:B------:R-:W-:Y:S01]  /*b5b0*/  ISETP.NE.AND P1, PT, R16, RZ, PT ;  /* 0x000000ff1000720c */ /* 0x000fe20003f25270 */
[----:B-1----:R-:W-:-:S04]  /*b5c0*/  IMAD.MOV.U32 R5, RZ, RZ, 0x8100 ;  /* 0x00008100ff057424 */ /* 0x002fc800078e00ff */
[----:B------:R2:W-:Y:S08]  /*b5d0*/  SYNCS.ARRIVE.TRANS64 RZ, [R8+URZ+0x31830], R5 ;  /* 0x0318300508ff79a7 */ /* 0x0005f0000800003f */
[----:B------:R-:W-:Y:S05]  /*b5e0*/  @!P1 BRA `(.L_x_1084) ;  /* 0x0000000000049947 */ /* 0x000fea0003800000 */
[----:B------:R-:W-:Y:S01]  /*b5f0*/  BPT.TRAP 0x1 ;  /* 0x000000040000795c */ /* 0x000fe20000300000 */
.L_x_1084:
[----:B------:R3:W-:Y:S02]  /*b600*/  STL.64 [R1], R2 ;  /* 0x0000000201007387 */ /* 0x0007e40000100a00 */
[----:B---3--:R-:W3:Y:S02]  /*b610*/  LDC.64 R2, c[0x0][0x198] ;  /* 0x00006600ff027b82 */ /* 0x008ee40000000a00 */
[----:B---3--:R-:W-:-:S05]  /*b620*/  IMAD.MOV.U32 R4, RZ, RZ, R2 ;  /* 0x000000ffff047224 */ /* 0x008fca00078e0002 */
[----:B-12---:R-:W-:-:S04]  /*b630*/  IADD3 R5, P1, R4, 0x1f0, RZ ;  /* 0x000001f004057810 */ /* 0x006fc80007f3e0ff */
        /* <DEDUP_REMOVED lines=46> */
.L_x_1101:
[----:B------:R-:W-:Y:S01]  /*b920*/  LOP3.LUT R10, R10, 0x1, RZ, 0x3c, !PT ;  /* 0x000000010a0a7812 */ /* 0x000fe200078e3cff */
[----:B------:R-:W-:Y:S06]  /*b930*/  @P2 BRA `(.L_x_1086) ;  /* 0x0000000000142947 */ /* 0x000fec0003800000 */
[----:B------:R-:W-:Y:S01]  /*b940*/  ISETP.NE.AND P1, PT, R16, RZ, PT ;  /* 0x000000ff1000720c */ /* 0x000fe20003f25270 */
[----:B-1----:R-:W-:-:S04]  /*b950*/  IMAD.MOV.U32 R20, RZ, RZ, 0x8100 ;  /* 0x00008100ff147424 */ /* 0x002fc800078e00ff */
[----:B------:R2:W-:Y:S08]  /*b960*/  SYNCS.ARRIVE.TRANS64 RZ, [R19+URZ+0x31810], R20 ;  /* 0x0318101413ff79a7 */ /* 0x0005f0000800003f */
[----:B------:R-:W-:Y:S05]  /*b970*/  @!P1 BRA `(.L_x_1086) ;  /* 0x0000000000049947 */ /* 0x000fea0003800000 */
[----:B------:R-:W-:Y:S01]  /*b980*/  BPT.TRAP 0x1 ;  /* 0x000000040000795c */ /* 0x000fe20000300000 */
.L_x_1086:
        /* <DEDUP_REMOVED lines=53> */
.L_x_1082:
[----:B------:R-:W-:-:S04]  /*bce0*/  SHF.L.U32 R11, R10, 0x1f, RZ ;  /* 0x0000001f0a0b7819 */ /* 0x000fc800000006ff */
[----:B------:R-:W3:Y:S02]  /*bcf0*/  SYNCS.PHASECHK.TRANS64.TRYWAIT P1, [R8+URZ+0x31838], R11 ;  /* 0x0318380b080075a7 */ /* 0x000ee4000802017f */
[----:B---3--:R-:W-:Y:S05]  /*bd00*/  @!P1 BRA `(.L_x_1088) ;  /* 0x0000000400f49947 */ /* 0x008fea0003800000 */
.L_x_1102:
[----:B------:R-:W-:Y:S05]  /*bd10*/  @P0 BRA `(.L_x_1089) ;  /* 0x0000000000180947 */ /* 0x000fea0003800000 */
[----:B------:R-:W4:Y:S01]  /*bd20*/  S2R R12, SR_TID.X ;  /* 0x00000000000c7919 */ /* 0x000f220000002100 */
[----:B---3--:R-:W-:-:S04]  /*bd30*/  IMAD.MOV.U32 R11, RZ, RZ, 0x8100 ;  /* 0x00008100ff0b7424 */ /* 0x008fc800078e00ff */
[----:B------:R3:W-:Y:S01]  /*bd40*/  SYNCS.ARRIVE.TRANS64 RZ, [R8+URZ+0x31830], R11 ;  /* 0x0318300b08ff79a7 */ /* 0x0007e2000800003f */
[----:B----4-:R-:W-:-:S13]  /*bd50*/  LOP3.LUT P0, RZ, R12, 0x1f, RZ, 0xc0, !PT ;  /* 0x0000001f0cff7812 */ /* 0x010fda000780c0ff */
[----:B---3--:R-:W-:Y:S05]  /*bd60*/  @!P0 BRA `(.L_x_1089) ;  /* 0x0000000000048947 */ /* 0x008fea0003800000 */
[----:B------:R-:W-:Y:S01]  /*bd70*/  BPT.TRAP 0x1 ;  /* 0x000000040000795c */ /* 0x000fe20000300000 */
.L_x_1089:
        /* <DEDUP_REMOVED lines=50> */
.L_x_1079:
[----:B------:R-:W-:Y:S05]  /*c0a0*/  BSYNC B0 ;  /* 0x0000000000007941 */ /* 0x000fea0003800000 */
.L_x_1078:
[----:B------:R-:W-:-:S03]  /*c0b0*/  UMOV UR4, 0xffffffff ;  /* 0xffffffff00047882 */ /* 0x000fc60000000000 */
[----:B------:R-:W-:Y:S05]  /*c0c0*/  BRA.DIV UR4, `(.L_x_1090) ;  /* 0x0000000604187947 */ /* 0x000fea000b800000 */
[----:B------:R-:W-:-:S13]  /*c0d0*/  ELECT P6, URZ, PT ;  /* 0x00000000003f782f */ /* 0x000fda00038c0000 */
.L_x_1105:
[----:B------:R-:W-:Y:S04]  /*c0e0*/  BSSY B0, `(.L_x_1091) ;  /* 0x000001e000007945 */ /* 0x000fe80003800000 */
[----:B------:R-:W-:Y:S05]  /*c0f0*/  @!P6 BRA `(.L_x_1092) ;  /* 0x000000000070e947 */ /* 0x000fea0003800000 */
[----:B------:R-:W-:-:S04]  /*c100*/  LOP3.LUT R0, R0, 0x2, RZ, 0xfc, !PT ;  /* 0x0000000200007812 */ /* 0x000fc800078efcff */
[----:B------:R-:W-:-:S13]  /*c110*/  ISETP.NE.AND P1, PT, R0, 0x3, PT ;  /* 0x000000030000780c */ /* 0x000fda0003f25270 */
[----:B------:R-:W-:Y:S05]  /*c120*/  @!P1 BRA `(.L_x_1093) ;  /* 0x0000000000049947 */ /* 0x000fea0003800000 */
[----:B------:R-:W-:Y:S01]  /*c130*/  BPT.TRAP 0x1 ;  /* 0x000000040000795c */ /* 0x000fe20000300000 */
.L_x_1093:
        /* <DEDUP_REMOVED lines=8> */
.L_x_1106:
        /* <DEDUP_REMOVED lines=9> */
.L_x_1107:
[----:B------:R-:W-:Y:S05]  /*c250*/  @!P1 BRA `(.L_x_1096) ;  /* 0x0000000000049947 */ /* 0x000fea0003800000 */
[----:B------:R-:W-:Y:S01]  /*c260*/  BPT.TRAP 0x1 ;  /* 0x000000040000795c */ /* 0x000fe20000300000 */
.L_x_1096:
[----:B------:R-:W-:-:S07]  /*c270*/  SHF.L.U32 R10, R10, 0x1f, RZ ;  /* 0x0000001f0a0a7819 */ /* 0x000fce00000006ff */
.L_x_1097:
[----:B------:R1:W1:Y:S02]  /*c280*/  SYNCS.PHASECHK.TRANS64.TRYWAIT P0, [R7+URZ+0x31838], R10 ;  /* 0x0318380a070075a7 */ /* 0x000264000800017f */
[----:B-1----:R-:W-:Y:S05]  /*c290*/  @!P0 NANOSLEEP.SYNCS 0x989680 ;  /* 0x009896800000895d */ /* 0x002fea0003900000 */
[----:B------:R-:W1:Y:S02]  /*c2a0*/  @!P0 SYNCS.PHASECHK.TRANS64 P0, [R7+URZ+0x31838], R10 ;  /* 0x0318380a070085a7 */ /* 0x000e64000800007f */
[----:B-1----:R-:W-:Y:S05]  /*c2b0*/  @!P0 BRA `(.L_x_1097) ;  /* 0xfffffffc00f08947 */ /* 0x002fea000383ffff */
.L_x_1092:
[----:B------:R-:W-:Y:S05]  /*c2c0*/  BSYNC B0 ;  /* 0x0000000000007941 */ /* 0x000fea0003800000 */
.L_x_1091:
[----:B------:R-:W-:Y:S05]  /*c2d0*/  EXIT ;  /* 0x000000000000794d */ /* 0x000fea0003800000 */
.L_x_1059:
[----:B-1----:R-:W-:-:S04]  /*c2e0*/  IMAD.U32 R8, RZ, RZ, UR60 ;  /* 0x0000003cff087e24 */ /* 0x002fc8000f8e00ff */
[----:B------:R1:W2:Y:S03]  /*c2f0*/  SYNCS.PHASECHK.TRANS64.TRYWAIT P0, [R8+URZ+0x31800], R3 ;  /* 0x03180003080075a7 */ /* 0x0002a6000800017f */
[----:B--2---:R-:W-:Y:S05]  /*c300*/  @!P0 NANOSLEEP.SYNCS 0x989680 ;  /* 0x009896800000895d */ /* 0x004fea0003900000 */
[----:B------:R-:W2:Y:S02]  /*c310*/  @!P0 SYNCS.PHASECHK.TRANS64 P0, [R8+URZ+0x31800], R3 ;  /* 0x03180003080085a7 */ /* 0x000ea4000800007f */
[----:B--2---:R-:W-:Y:S05]  /*c320*/  @!P0 BRA `(.L_x_1059) ;  /* 0xfffffffc00ec8947 */ /* 0x004fea000383ffff */
[----:B------:R-:W-:Y:S05]  /*c330*/  BRA `(.L_x_1058) ;  /* 0xffffff4000f47947 */ /* 0x000fea000383ffff */
.L_x_1064:
[----:B--2---:R2:W3:Y:S02]  /*c340*/  SYNCS.PHASECHK.TRANS64.TRYWAIT P1, [R17+URZ+0x31810], R10 ;  /* 0x0318100a110075a7 */ /* 0x0044e4000802017f */
[----:B---3--:R-:W-:Y:S05]  /*c350*/  @!P1 NANOSLEEP.SYNCS 0x989680 ;  /* 0x009896800000995d */ /* 0x008fea0003900000 */
[----:B------:R-:W3:Y:S02]  /*c360*/  @!P1 SYNCS.PHASECHK.TRANS64 P1, [R17+URZ+0x31810], R10 ;  /* 0x0318100a110095a7 */ /* 0x000ee4000802007f */
[----:B---3--:R-:W-:Y:S05]  /*c370*/  @!P1 BRA `(.L_x_1064) ;  /* 0xfffffffc00f09947 */ /* 0x008fea000383ffff */
[----:B------:R-:W-:Y:S05]  /*c380*/  BRA `(.L_x_1063) ;  /* 0xffffff4c007c7947 */ /* 0x000fea000383ffff */
.L_x_1068:
[----:B------:R1:W1:Y:S02]  /*c390*/  SYNCS.PHASECHK.TRANS64.TRYWAIT P1, [R5+URZ+0x31830], R12 ;  /* 0x0318300c050075a7 */ /* 0x000264000802017f */
[----:B-1----:R-:W-:Y:S05]  /*c3a0*/  @!P1 NANOSLEEP.SYNCS 0x989680 ;  /* 0x009896800000995d */ /* 0x002fea0003900000 */
[----:B------:R-:W1:Y:S02]  /*c3b0*/  @!P1 SYNCS.PHASECHK.TRANS64 P1, [R5+URZ+0x31830], R12 ;  /* 0x0318300c050095a7 */ /* 0x000e64000802007f */
[----:B-1----:R-:W-:Y:S05]  /*c3c0*/  @!P1 BRA `(.L_x_1068) ;  /* 0xfffffffc00f09947 */ /* 0x002fea000383ffff */
[----:B------:R-:W-:Y:S05]  /*c3d0*/  BRA `(.L_x_1067) ;  /* 0xffffff7000f47947 */ /* 0x000fea000383ffff */
.L_x_1080:
[----:B-1----:R1:W2:Y:S02]  /*c3e0*/  SYNCS.PHASECHK.TRANS64.TRYWAIT P1, [R8+URZ+0x31820], R7 ;  /* 0x03182007080075a7 */ /* 0x0022a4000802017f */
[----:B--2---:R-:W-:Y:S05]  /*c3f0*/  @!P1 NANOSLEEP.SYNCS 0x989680 ;  /* 0x009896800000995d */ /* 0x004fea0003900000 */
[----:B------:R-:W2:Y:S02]  /*c400*/  @!P1 SYNCS.PHASECHK.TRANS64 P1, [R8+URZ+0x31820], R7 ;  /* 0x03182007080095a7 */ /* 0x000ea4000802007f */
[----:B--2---:R-:W-:Y:S05]  /*c410*/  @!P1 BRA `(.L_x_1080) ;  /* 0xfffffffc00f09947 */ /* 0x004fea000383ffff */
[----:B------:R-:W-:Y:S05]  /*c420*/  BRA `(.L_x_1098) ;  /* 0xffffffe800687947 */ /* 0x000fea000383ffff */
.L_x_1083:
[----:B-1----:R1:W2:Y:S02]  /*c430*/  SYNCS.PHASECHK.TRANS64.TRYWAIT P1, [R8+URZ+0x31838], R5 ;  /* 0x03183805080075a7 */ /* 0x0022a4000802017f */
[----:B--2---:R-:W-:Y:S05]  /*c440*/  @!P1 NANOSLEEP.SYNCS 0x989680 ;  /* 0x009896800000995d */ /* 0x004fea0003900000 */
[----:B------:R-:W2:Y:S02]  /*c450*/  @!P1 SYNCS.PHASECHK.TRANS64 P1, [R8+URZ+0x31838], R5 ;  /* 0x03183805080095a7 */ /* 0x000ea4000802007f */
[----:B--2---:R-:W-:Y:S05]  /*c460*/  @!P1 BRA `(.L_x_1083) ;  /* 0xfffffffc00f09947 */ /* 0x004fea000383ffff */
[----:B------:R-:W-:Y:S05]  /*c470*/  BRA `(.L_x_1099) ;  /* 0xfffffff000487947 */ /* 0x000fea000383ffff */
.L_x_1085:
[----:B------:R-:W-:-:S07]  /*c480*/  SHF.L.U32 R20, R6, 0x1f, RZ ;  /* 0x0000001f06147819 */ /* 0x000fce00000006ff */
.L_x_1100:
[----:B-1----:R1:W2:Y:S02]  /*c490*/  SYNCS.PHASECHK.TRANS64.TRYWAIT P1, [R19+URZ+0x31820], R20 ;  /* 0x03182014130075a7 */ /* 0x0022a4000802017f */
[----:B--2---:R-:W-:Y:S05]  /*c4a0*/  @!P1 NANOSLEEP.SYNCS 0x989680 ;  /* 0x009896800000995d */ /* 0x004fea0003900000 */
[----:B------:R-:W2:Y:S02]  /*c4b0*/  @!P1 SYNCS.PHASECHK.TRANS64 P1, [R19+URZ+0x31820], R20 ;  /* 0x03182014130095a7 */ /* 0x000ea4000802007f */
[----:B--2---:R-:W-:Y:S05]  /*c4c0*/  @!P1 BRA `(.L_x_1100) ;  /* 0xfffffffc00f09947 */ /* 0x004fea000383ffff */
[----:B------:R-:W-:Y:S05]  /*c4d0*/  BRA `(.L_x_1101) ;  /* 0xfffffff400107947 */ /* 0x000fea000383ffff */
.L_x_1088:
[----:B---3--:R3:W4:Y:S02]  /*c4e0*/  SYNCS.PHASECHK.TRANS64.TRYWAIT P1, [R8+URZ+0x31838], R11 ;  /* 0x0318380b080075a7 */ /* 0x008724000802017f */
[----:B----4-:R-:W-:Y:S05]  /*c4f0*/  @!P1 NANOSLEEP.SYNCS 0x989680 ;  /* 0x009896800000995d */ /* 0x010fea0003900000 */
[----:B------:R-:W4:Y:S02]  /*c500*/  @!P1 SYNCS.PHASECHK.TRANS64 P1, [R8+URZ+0x31838], R11 ;  /* 0x0318380b080095a7 */ /* 0x000f24000802007f */
[----:B----4-:R-:W-:Y:S05]  /*c510*/  @!P1 BRA `(.L_x_1088) ;  /* 0xfffffffc00f09947 */ /* 0x010fea000383ffff */
[----:B------:R-:W-:Y:S05]  /*c520*/  BRA `(.L_x_1102) ;  /* 0xfffffff400f87947 */ /* 0x000fea000383ffff */
.L_x_1090:
[----:B------:R-:W-:Y:S01]  /*c530*/  BSSY B0, `(.L_x_1103) ;  /* 0x0000006000007945 */ /* 0x000fe20003800000 */
[----:B------:R-:W-:-:S07]  /*c540*/  IMAD.MOV.U32 R15, RZ, RZ, -0x1 ;  /* 0xffffffffff0f7424 */ /* 0x000fce00078e00ff */
[----:B-123--:R-:W-:Y:S05]  /*c550*/  WARPSYNC.COLLECTIVE R15, `(.L_x_1104) ;  /* 0x000000000f0c7348 */ /* 0x00efea0003c00000 */
[----:B------:R-:W-:Y:S02]  /*c560*/  ELECT P6, UR62, PT ;  /* 0x00000000003e782f */ /* 0x000fe400038c0000 */
[----:B------:R-:W-:Y:S01]  /*c570*/  MOV R14, UR62 ;  /* 0x0000003e000e7c02 */ /* 0x000fe20008000f00 */
[----:B-123--:R-:W-:Y:S10]  /*c580*/  ENDCOLLECTIVE ;  /* 0x000000000000791b */ /* 0x00eff40003800000 */
.L_x_1104:
[----:B------:R-:W-:Y:S05]  /*c590*/  BSYNC B0 ;  /* 0x0000000000007941 */ /* 0x000fea0003800000 */
.L_x_1103:
[----:B------:R-:W-:Y:S05]  /*c5a0*/  BRA `(.L_x_1105) ;  /* 0xfffffff800cc7947 */ /* 0x000fea000383ffff */
.L_x_1094:
[----:B----4-:R4:W1:Y:S02]  /*c5b0*/  SYNCS.PHASECHK.TRANS64.TRYWAIT P0, [R5+URZ], R0 ;  /* 0x00000000050075a7 */ /* 0x010864000800017f */
[----:B-1----:R-:W-:Y:S05]  /*c5c0*/  @!P0 NANOSLEEP.SYNCS 0x989680 ;  /* 0x009896800000895d */ /* 0x002fea0003900000 */
[----:B------:R-:W1:Y:S02]  /*c5d0*/  @!P0 SYNCS.PHASECHK.TRANS64 P0, [R5+URZ], R0 ;  /* 0x00000000050085a7 */ /* 0x000e64000800007f */
[----:B-1----:R-:W-:Y:S05]  /*c5e0*/  @!P0 BRA `(.L_x_1094) ;  /* 0xfffffffc00f08947 */ /* 0x002fea000383ffff */
[----:B------:R-:W-:Y:S05]  /*c5f0*/  BRA `(.L_x_1106) ;  /* 0xfffffff800f07947 */ /* 0x000fea000383ffff */
.L_x_1095:
[----:B----4-:R4:W1:Y:S02]  /*c600*/  SYNCS.PHASECHK.TRANS64.TRYWAIT P0, [R3+URZ], R0 ;  /* 0x00000000030075a7 */ /* 0x010864000800017f */
[----:B-1----:R-:W-:Y:S05]  /*c610*/  @!P0 NANOSLEEP.SYNCS 0x989680 ;  /* 0x009896800000895d */ /* 0x002fea0003900000 */
[----:B------:R-:W1:Y:S02]  /*c620*/  @!P0 SYNCS.PHASECHK.TRANS64 P0, [R3+URZ], R0 ;  /* 0x00000000030085a7 */ /* 0x000e64000800007f */
[----:B-1----:R-:W-:Y:S05]  /*c630*/  @!P0 BRA `(.L_x_1095) ;  /* 0xfffffffc00f08947 */ /* 0x002fea000383ffff */
[----:B------:R-:W-:Y:S05]  /*c640*/  BRA `(.L_x_1107) ;  /* 0xfffffffc00007947 */ /* 0x000fea000383ffff */
.L_x_1108:
        /* <DEDUP_REMOVED lines=11> */
.L_x_2209:


//--------------------- .text._ZN7cutlass13device_kernelIN5flash11enable_sm90INS1_16FlashAttnBwdSm90INS1_25CollectiveMainloopBwdSm90ILi2ELi1ELi1EN4cute5tupleIJNS5_1CILi1EEES8_S8_EEENS6_IJNS7_ILi64EEENS7_ILi80EEENS7_ILi256EEEEEENS_6half_tEfNS_4arch4Sm90ELb0ELb0ELb0ELb0ELb0ELb0ELb1ELb1ELi2ELi1ELi1ELi1ELb0EEENS1_24CollectiveEpilogueBwdGQAISD_fSG_Li256ELb0ELb0EEENS1_19SingleTileSchedulerILb0ELb0ELb0ELi80EEEEEEEEEvNT_6ParamsE --------------------------
	.section	.text._ZN7cutlass13device_kernelIN5flash11enable_sm90INS1_16FlashAttnBwdSm90INS1_25CollectiveMainloopBwdSm90ILi2ELi1ELi1EN4cute5tupleIJNS5_1CILi1EEES8_S8_EEENS6_IJNS7_ILi64EEENS7_ILi80EEENS7_ILi256EEEEEENS_6half_tEfNS_4arch4Sm90ELb0ELb0ELb0ELb0ELb0ELb0ELb1ELb1ELi2ELi1ELi1ELi1ELb0EEENS1_24CollectiveEpilogueBwdGQAISD_fSG_Li256ELb0ELb0EEENS1_19SingleTileSchedulerILb0ELb0ELb0ELi80EEEEEEEEEvNT_6ParamsE,"ax",@progbits
	.align	128
.text._ZN7cutlass13device_kernelIN5flash11enable_sm90INS1_16FlashAttnBwdSm90INS1_25CollectiveMainloopBwdSm90ILi2ELi1ELi1EN4cute5tupleIJNS5_1CILi1EEES8_S8_EEENS6_IJNS7_ILi64EEENS7_ILi80EEENS7_ILi256EEEEEENS_6half_tEfNS_4arch4Sm90ELb0ELb0ELb0ELb0ELb0ELb0ELb1ELb1ELi2ELi1ELi1ELi1ELb0EEENS1_24CollectiveEpilogueBwdGQAISD_fSG_Li256ELb0ELb0EEENS1_19SingleTileSchedulerILb0ELb0ELb0ELi80EEEEEEEEEvNT_6ParamsE:
        .type           _ZN7cutlass13device_kernelIN5flash11enable_sm90INS1_16FlashAttnBwdSm90INS1_25CollectiveMainloopBwdSm90ILi2ELi1ELi1EN4cute5tupleIJNS5_1CILi1EEES8_S8_EEENS6_IJNS7_ILi64EEENS7_ILi80EEENS7_ILi256EEEEEENS_6half_tEfNS_4arch4Sm90ELb0ELb0ELb0ELb0ELb0ELb0ELb1ELb1ELi2ELi1ELi1ELi1ELb0EEENS1_24CollectiveEpilogueBwdGQAISD_fSG_Li256ELb0ELb0EEENS1_19SingleTileSchedulerILb0ELb0ELb0ELi80EEEEEEEEEvNT_6ParamsE,@function
        .size           _ZN7cutlass13device_kernelIN5flash11enable_sm90INS1_16FlashAttnBwdSm90INS1_25CollectiveMainloopBwdSm90ILi2ELi1ELi1EN4cute5tupleIJNS5_1CILi1EEES8_S8_EEENS6_IJNS7_ILi64EEENS7_ILi80EEENS7_ILi256EEEEEENS_6half_tEfNS_4arch4Sm90ELb0ELb0ELb0ELb0ELb0ELb0ELb1ELb1ELi2ELi1ELi1ELi1ELb0EEENS1_24CollectiveEpilogueBwdGQAISD_fSG_Li256ELb0ELb0EEENS1_19SingleTileSchedulerILb0ELb0ELb0ELi80EEEEEEEEEvNT_6ParamsE,(.L_x_2210 - _ZN7cutlass13device_kernelIN5flash11enable_sm90INS1_16FlashAttnBwdSm90INS1_25CollectiveMainloopBwdSm90ILi2ELi1ELi1EN4cute5tupleIJNS5_1CILi1EEES8_S8_EEENS6_IJNS7_ILi64EEENS7_ILi80EEENS7_ILi256EEEEEENS_6half_tEfNS_4arch4Sm90ELb0ELb0ELb0ELb0ELb0ELb0ELb1ELb1ELi2ELi1ELi1ELi1ELb0EEENS1_24CollectiveEpilogueBwdGQAISD_fSG_Li256ELb0ELb0EEENS1_19SingleTileSchedulerILb0ELb0ELb0ELi80EEEEEEEEEvNT_6ParamsE)
        .other          _ZN7cutlass13device_kernelIN5flash11enable_sm90INS1_16FlashAttnBwdSm90INS1_25CollectiveMainloopBwdSm90ILi2ELi1ELi1EN4cute5tupleIJNS5_1CILi1EEES8_S8_EEENS6_IJNS7_ILi64EEENS7_ILi80EEENS7_ILi256EEEEEENS_6half_tEfNS_4arch4Sm90ELb0ELb0ELb0ELb0ELb0ELb0ELb1ELb1ELi2ELi1ELi1ELi1ELb0EEENS1_24CollectiveEpilogueBwdGQAISD_fSG_Li256ELb0ELb0EEENS1_19SingleTileSchedulerILb0ELb0ELb0ELi80EEEEEEEEEvNT_6ParamsE,@"STO_CUDA_ENTRY STV_DEFAULT"
_ZN7cutlass13device_kernelIN5flash11enable_sm90INS1_16FlashAttnBwdSm90INS1_25CollectiveMainloopBwdSm90ILi2ELi1ELi1EN4cute5tupleIJNS5_1CILi1EEES8_S8_EEENS6_IJNS7_ILi64EEENS7_ILi80EEENS7_ILi256EEEEEENS_6half_tEfNS_4arch4Sm90ELb0ELb0ELb0ELb0ELb0ELb0ELb1ELb1ELi2ELi1ELi1ELi1ELb0EEENS1_24CollectiveEpilogueBwdGQAISD_fSG_Li256ELb0ELb0EEENS1_19SingleTileSchedulerILb0ELb0ELb0ELi80EEEEEEEEEvNT_6ParamsE:
        /* <DEDUP_REMOVED lines=23> */
.L_x_1110:
[----:B------:R-:W-:Y:S05]  /*0170*/  BSYNC B0 ;  /* 0x0000000000007941 */ /* 0x000fea0003800000 */
.L_x_1109:
        /* <DEDUP_REMOVED lines=34> */
.L_x_1111:
        /* <DEDUP_REMOVED lines=20> */
.L_x_1112:
        /* <DEDUP_REMOVED lines=8> */
.L_x_1115:
        /* <DEDUP_REMOVED lines=35> */
.L_x_1117:
        /* <DEDUP_REMOVED lines=197> */
.L_x_1130:
[----:B------:R-:W-:-:S13]  /*13e0*/  ISETP.NE.AND P0, PT, R19, 0x3, PT ;  /* 0x000000031300780c */ /* 0x000fda0003f05270 */
[----:B--2---:R-:W-:Y:S05]  /*13f0*/  @!P0 BRA `(.L_x_1120) ;  /* 0x0000000000048947 */ /* 0x004fea0003800000 */
[----:B------:R-:W-:Y:S01]  /*1400*/  BPT.TRAP 0x1 ;  /* 0x000000040000795c */ /* 0x000fe20000300000 */
.L_x_1120:
[----:B------:R-:W-:Y:S02]  /*1410*/  LEA R16, R3, UR60, 0x3 ;  /* 0x0000003c03107c11 */ /* 0x000fe4000f8e18ff */
[----:B------:R-:W-:-:S04]  /*1420*/  SHF.L.U32 R11, R18, 0x1f, RZ ;  /* 0x0000001f120b7819 */ /* 0x000fc800000006ff */
[----:B------:R1:W2:Y:S01]  /*1430*/  SYNCS.PHASECHK.TRANS64.TRYWAIT P1, [R16+URZ+0x31810], R11 ;  /* 0x0318100b100075a7 */ /* 0x0002a2000802017f */
[----:B------:R-:W-:Y:S05]  /*1440*/  @!P0 BRA `(.L_x_1121) ;  /* 0x0000000000048947 */ /* 0x000fea0003800000 */
[----:B------:R-:W-:Y:S01]  /*1450*/  BPT.TRAP 0x1 ;  /* 0x000000040000795c */ /* 0x000fe20000300000 */
.L_x_1121:
        /* <DEDUP_REMOVED lines=12> */
.L_x_1122:
        /* <DEDUP_REMOVED lines=438> */
.L_x_1124:
[----:B------:R-:W-:-:S04]  /*3080*/  SHF.L.U32 R10, R17, 0x1f, RZ ;  /* 0x0000001f110a7819 */ /* 0x000fc800000006ff */
[----:B------:R3:W1:Y:S01]  /*3090*/  SYNCS.PHASECHK.TRANS64.TRYWAIT P1, [UR60+0x31830], R10 ;  /* 0x0318300aff0075a7 */ /* 0x000662000802017c */
[----:B------:R-:W-:Y:S05]  /*30a0*/  @!P0 BRA `(.L_x_1125) ;  /* 0x0000000000048947 */ /* 0x000fea0003800000 */
[----:B------:R-:W-:Y:S01]  /*30b0*/  BPT.TRAP 0x1 ;  /* 0x000000040000795c */ /* 0x000fe20000300000 */
.L_x_1125:
        /* <DEDUP_REMOVED lines=11> */
.L_x_1126:
[----:B------:R-:W-:Y:S01]  /*3170*/  VIADD R9, R6, 0x80 ;  /* 0x0000008006097836 */ /* 0x000fe20000000000 */
        /* <DEDUP_REMOVED lines=14> */
[C---:B------:R-:W-:Y:S01]  /*3260*/  ISETP.GT.AND P1, PT, R2.reuse, 0x10, PT ;  /* 0x000000100200780c */ /* 0x040fe20003f24270 */
[----:B------:R-:W-:Y:S01]  /*3270*/  HGMMA.64x8x16.F32 R44, gdesc[UR4], RZ, !UPT ;  /* 0x00000000042c79f0 */ /* 0x000fe2000c7008ff */
[----:B------:R-:W-:Y:S01]  /*3280*/  UMOV UR7, 0x40000000 ;  /* 0x4000000000077882 */ /* 0x000fe20000000000 */
[----:B------:R-:W-:Y:S01]  /*3290*/  UMOV UR6, UR8 ;  /* 0x0000000800067c82 */ /* 0x000fe20008000000 */
[C---:B------:R-:W-:Y:S01]  /*32a0*/  ISETP.GT.AND P2, PT, R2.reuse, 0x11, PT ;  /* 0x000000110200780c */ /* 0x040fe20003f44270 */
[----:B------:R-:W-:Y:S01]  /*32b0*/  HGMMA.64x8x16.F32 R48, gdesc[UR4], RZ, !UPT ;  /* 0x00000000043079f0 */ /* 0x000fe2000c7008ff */
[----:B------:R-:W-:Y:S01]  /*32c0*/  UMOV UR6, UR9 ;  /* 0x0000000900067c82 */ /* 0x000fe20008000000 */
[----:B------:R-:W-:Y:S01]  /*32d0*/  UMOV UR7, 0x40000000 ;  /* 0x4000000000077882 */ /* 0x000fe20000000000 */
[C---:B------:R-:W-:Y:S01]  /*32e0*/  ISETP.GT.AND P5, PT, R2.reuse, RZ, PT ;  /* 0x000000ff0200720c */ /* 0x040fe20003fa4270 */
        /* <DEDUP_REMOVED lines=67> */
[----:B------:R-:W-:Y:S01]  /*3720*/  UMOV UR33, UR25 ;  /* 0x0000001900217c82 */ /* 0x000fe20008000000 */
[----:B------:R-:W-:Y:S01]  /*3730*/  UMOV UR35, 0x40 ;  /* 0x0000004000237882 */ /* 0x000fe20000000000 */
[----:B------:R-:W-:Y:S01]  /*3740*/  R2UR UR10, R9 ;  /* 0x00000000090a72ca */ /* 0x000fe200000e0000 */
[----:B------:R-:W-:Y:S01]  /*3750*/  VIADD R9, R6, 0x6 ;  /* 0x0000000606097836 */ /* 0x000fe20000000000 */
[----:B------:R-:W-:Y:S01]  /*3760*/  R2UR UR11, R10 ;  /* 0x000000000a0b72ca */ /* 0x000fe200000e0000 */
[----:B------:R-:W-:Y:S01]  /*3770*/  VIADD R10, R8, 0x6 ;  /* 0x00000006080a7836 */ /* 0x000fe20000000000 */
[----:B------:R-:W-:Y:S01]  /*3780*/  UMOV UR21, 0x40000040 ;  /* 0x4000004000157882 */ /* 0x000fe20000000000 */
[----:B------:R-:W-:Y:S01]  /*3790*/  IMAD R5, R4, 0x2800, R5 ;  /* 0x0000280004057824 */ /* 0x000fe200078e0205 */
[----:B------:R-:W-:-:S04]  /*37a0*/  UMOV UR23, 0x40 ;  /* 0x0000004000177882 */ /* 0x000fc80000000000 */
        /* <DEDUP_REMOVED lines=369> */
[----:B--2---:R-:W-:Y:S02]  /*4ec0*/  FSEL R11, R28, -INF , P1 ;  /* 0xff8000001c0b7808 */ /* 0x004fe40000800000 */
[----:B------:R-:W-:-:S02]  /*4ed0*/  FSEL R29, R29, -INF , P2 ;  /* 0xff8000001d1d7808 */ /* 0x000fc40001000000 */
[----:B------:R-:W-:Y:S01]  /*4ee0*/  FSEL R9, R24, -INF , P5 ;  /* 0xff80000018097808 */ /* 0x000fe20002800000 */
[--C-:B----4-:R-:W-:Y:S01]  /*4ef0*/  FFMA.FTZ R8, R11, UR4, -R14.reuse ;  /* 0x000000040b087c23 */ /* 0x110fe2000801080e */
[----:B------:R-:W-:Y:S01]  /*4f00*/  FSEL R13, R32, -INF , P3 ;  /* 0xff800000200d7808 */ /* 0x000fe20001800000 */
[--C-:B------:R-:W-:Y:S01]  /*4f10*/  FFMA.FTZ R11, R29, UR4, -R14.reuse ;  /* 0x000000041d0b7c23 */ /* 0x100fe2000801080e */
[----:B------:R-:W-:Y:S01]  /*4f20*/  FSEL R26, R26, -INF , P5 ;  /* 0xff8000001a1a7808 */ /* 0x000fe20002800000 */
[--C-:B------:R-:W-:Y:S01]  /*4f30*/  FFMA.FTZ R9, R9, UR4, -R14.reuse ;  /* 0x0000000409097c23 */ /* 0x100fe2000801080e */
[----:B------:R-:W-:Y:S01]  /*4f40*/  FSEL R28, R30, -INF , P1 ;  /* 0xff8000001e1c7808 */ /* 0x000fe20000800000 */
[--C-:B------:R-:W-:Y:S01]  /*4f50*/  FFMA.FTZ R6, R13, UR4, -R14.reuse ;  /* 0x000000040d067c23 */ /* 0x100fe2000801080e */
[----:B------:R-:W-:Y:S01]  /*4f60*/  FSEL R25, R25, -INF , P6 ;  /* 0xff80000019197808 */ /* 0x000fe20003000000 */
[----:B------:R-:W-:Y:S01]  /*4f70*/  FFMA.FTZ R24, R26, UR4, -R15 ;  /* 0x000000041a187c23 */ /* 0x000fe2000801080f */
[C---:B------:R-:W-:Y:S01]  /*4f80*/  ISETP.GT.AND P5, PT, R2.reuse, 0x30, PT ;  /* 0x000000300200780c */ /* 0x040fe20003fa4270 */
[----:B------:R-:W1:Y:S01]  /*4f90*/  MUFU.EX2 R9, R9 ;  /* 0x0000000900097308 */ /* 0x000e620000000800 */
[----:B------:R-:W-:Y:S01]  /*4fa0*/  FSEL R22, R27, -INF , P6 ;  /* 0xff8000001b167808 */ /* 0x000fe20003000000 */
[----:B------:R-:W-:Y:S01]  /*4fb0*/  FFMA.FTZ R10, R25, UR4, -R14 ;  /* 0x00000004190a7c23 */ /* 0x000fe2000801080e */
[----:B------:R-:W-:-:S02]  /*4fc0*/  ISETP.GT.AND P1, PT, R2, 0x40, PT ;  /* 0x000000400200780c */ /* 0x000fc40003f24270 */
[----:B------:R-:W-:Y:S01]  /*4fd0*/  FSEL R32, R31, -INF , P2 ;  /* 0xff8000001f207808 */ /* 0x000fe20001000000 */
[--C-:B------:R-:W-:Y:S01]  /*4fe0*/  FFMA.FTZ R25, R22, UR4, -R15.reuse ;  /* 0x0000000416197c23 */ /* 0x100fe2000801080f */
[----:B------:R-:W-:Y:S01]  /*4ff0*/  ISETP.GT.AND P6, PT, R2, 0x31, PT ;  /* 0x000000310200780c */ /* 0x000fe20003fc4270 */
[--C-:B------:R-:W-:Y:S01]  /*5000*/  FFMA.FTZ R22, R28, UR4, -R15.reuse ;  /* 0x000000041c167c23 */ /* 0x100fe2000801080f */
[----:B------:R-:W-:Y:S01]  /*5010*/  ISETP.GT.AND P2, PT, R2, 0x41, PT ;  /* 0x000000410200780c */ /* 0x000fe20003f44270 */
[--C-:B------:R-:W-:Y:S01]  /*5020*/  FFMA.FTZ R27, R32, UR4, -R15.reuse ;  /* 0x00000004201b7c23 */ /* 0x100fe2000801080f */
[----:B------:R-:W-:Y:S01]  /*5030*/  FSEL R21, R36, -INF , P5 ;  /* 0xff80000024157808 */ /* 0x000fe20002800000 */
[----:B------:R-:W2:Y:S01]  /*5040*/  MUFU.EX2 R10, R10 ;  /* 0x0000000a000a7308 */ /* 0x000ea20000000800 */
[----:B------:R-:W-:Y:S02]  /*5050*/  FSEL R23, R40, -INF , P1 ;  /* 0xff80000028177808 */ /* 0x000fe40000800000 */
[----:B------:R-:W-:Y:S01]  /*5060*/  LEA R29, R228, UR60, 0x2 ;  /* 0x0000003ce41d7c11 */ /* 0x000fe2000f8e10ff */
[--C-:B------:R-:W-:Y:S01]  /*5070*/  FFMA.FTZ R12, R21, UR4, -R14.reuse ;  /* 0x00000004150c7c23 */ /* 0x100fe2000801080e */
[----:B------:R-:W-:Y:S01]  /*5080*/  FSEL R33, R33, -INF , P4 ;  /* 0xff80000021217808 */ /* 0x000fe20002000000 */
[--C-:B------:R-:W-:Y:S01]  /*5090*/  FFMA.FTZ R20, R23, UR4, -R14.reuse ;  /* 0x0000000417147c23 */ /* 0x100fe2000801080e */
[----:B------:R-:W-:Y:S01]  /*50a0*/  FSEL R37, R37, -INF , P6 ;  /* 0xff80000025257808 */ /* 0x000fe20003000000 */
[----:B------:R-:W3:Y:S01]  /*50b0*/  LDS R30, [R29+0x2c300] ;  /* 0x02c300001d1e7984 */ /* 0x000ee20000000800 */
[----:B------:R-:W-:Y:S01]  /*50c0*/  FSEL R41, R41, -INF , P2 ;  /* 0xff80000029297808 */ /* 0x000fe20001000000 */
[--C-:B------:R-:W-:Y:S01]  /*50d0*/  FFMA.FTZ R13, R33, UR4, -R14.reuse ;  /* 0x00000004210d7c23 */ /* 0x100fe2000801080e */
[----:B------:R-:W-:Y:S01]  /*50e0*/  FSEL R26, R35, -INF , P4 ;  /* 0xff800000231a7808 */ /* 0x000fe20002000000 */
[--C-:B------:R-:W-:Y:S01]  /*50f0*/  FFMA.FTZ R21, R37, UR4, -R14.reuse ;  /* 0x0000000425157c23 */ /* 0x100fe2000801080e */
[----:B------:R-:W-:Y:S01]  /*5100*/  FSEL R38, R38, -INF , P5 ;  /* 0xff80000026267808 */ /* 0x000fe20002800000 */
[----:B------:R-:W-:Y:S01]  /*5110*/  FFMA.FTZ R23, R41, UR4, -R14 ;  /* 0x0000000429177c23 */ /* 0x000fe2000801080e */
[----:B------:R-:W-:Y:S01]  /*5120*/  FSEL R40, R39, -INF , P6 ;  /* 0xff80000027287808 */ /* 0x000fe20003000000 */
[----:B------:R4:W5:Y:S01]  /*5130*/  LDS R14, [R29+0x2c320] ;  /* 0x02c320001d0e7984 */ /* 0x0009620000000800 */
[----:B------:R-:W-:Y:S01]  /*5140*/  FSEL R34, R34, -INF , P3 ;  /* 0xff80000022227808 */ /* 0x000fe20001800000 */
[--C-:B------:R-:W-:Y:S01]  /*5150*/  FFMA.FTZ R31, R26, UR4, -R15.reuse ;  /* 0x000000041a1f7c23 */ /* 0x100fe2000801080f */
[----:B------:R-:W-:Y:S01]  /*5160*/  FSEL R42, R42, -INF , P1 ;  /* 0xff8000002a2a7808 */ /* 0x000fe20000800000 */
[--C-:B------:R-:W-:Y:S01]  /*5170*/  FFMA.FTZ R38, R38, UR4, -R15.reuse ;  /* 0x0000000426267c23 */ /* 0x100fe2000801080f */
[----:B------:R-:W-:Y:S01]  /*5180*/  FSEL R28, R43, -INF , P2 ;  /* 0xff8000002b1c7808 */ /* 0x000fe20001000000 */
[----:B------:R-:W-:Y:S01]  /*5190*/  FFMA.FTZ R40, R40, UR4, -R15 ;  /* 0x0000000428287c23 */ /* 0x000fe2000801080f */
[----:B------:R-:W-:-:S02]  /*51a0*/  WARPGROUP.DEPBAR.LE gsb0, 0x0 ;  /* 0x00008000000079c5 */ /* 0x000fc40000010000 */
[--C-:B------:R-:W-:Y:S01]  /*51b0*/  FFMA.FTZ R39, R34, UR4, -R15.reuse ;  /* 0x0000000422277c23 */ /* 0x100fe2000801080f */
[--C-:B----4-:R-:W-:Y:S01]  /*51c0*/  FFMA.FTZ R29, R42, UR4, -R15.reuse ;  /* 0x000000042a1d7c23 */ /* 0x110fe2000801080f */
[----:B------:R-:W-:Y:S01]  /*51d0*/  FFMA.FTZ R28, R28, UR4, -R15 ;  /* 0x000000041c1c7c23 */ /* 0x000fe2000801080f */
[----:B------:R-:W4:Y:S01]  /*51e0*/  MUFU.EX2 R8, R8 ;  /* 0x0000000800087308 */ /* 0x000f220000000800 */
[----:B------:R-:W-:-:S04]  /*51f0*/  UIADD3 UR4, UR60, 0x2c500, URZ ;  /* 0x0002c5003c047890 */ /* 0x000fc8000fffe03f */
[----:B------:R-:W-:-:S03]  /*5200*/  USHF.R.U32.HI UR4, URZ, 0x4, UR4 ;  /* 0x000000043f047899 */ /* 0x000fc60008011604 */
[----:B------:R-:W-:Y:S01]  /*5210*/  MUFU.EX2 R24, R24 ;  /* 0x0000001800187308 */ /* 0x000fe20000000800 */
[----:B------:R-:W-:-:S04]  /*5220*/  ULOP3.LUT UR4, UR4, 0x3fff, URZ, 0xc0, !UPT ;  /* 0x00003fff04047892 */ /* 0x000fc8000f8ec03f */
[----:B------:R-:W-:-:S03]  /*5230*/  ULOP3.LUT UR4, UR4, 0x80000, URZ, 0xfc, !UPT ;  /* 0x0008000004047892 */ /* 0x000fc6000f8efc3f */
[----:B------:R-:W4:Y:S01]  /*5240*/  MUFU.EX2 R25, R25 ;  /* 0x0000001900197308 */ /* 0x000f220000000800 */
[----:B------:R-:W-:Y:S02]  /*5250*/  UIADD3 UR5, UR4, 0x80, URZ ;  /* 0x0000008004057890 */ /* 0x000fe4000fffe03f */
[----:B------:R-:W-:Y:S01]  /*5260*/  UIADD3 UR6, UR4, 0x100, URZ ;  /* 0x0000010004067890 */ /* 0x000fe2000fffe03f */
[--C-:B---3--:R-:W-:Y:S01]  /*5270*/  FADD.FTZ R44, R44, -R30.reuse ;  /* 0x8000001e2c2c7221 */ /* 0x108fe20000010000 */
[--C-:B------:R-:W-:Y:S01]  /*5280*/  FADD.FTZ R35, R48, -R30.reuse ;  /* 0x8000001e30237221 */ /* 0x100fe20000010000 */
[--C-:B------:R-:W-:Y:S01]  /*5290*/  FADD.FTZ R45, R45, -R30.reuse ;  /* 0x8000001e2d2d7221 */ /* 0x100fe20000010000 */
[--C-:B------:R-:W-:Y:S01]  /*52a0*/  FADD.FTZ R32, R49, -R30.reuse ;  /* 0x8000001e31207221 */ /* 0x100fe20000010000 */
[----:B------:R-:W3:Y:S01]  /*52b0*/  MUFU.EX2 R11, R11 ;  /* 0x0000000b000b7308 */ /* 0x000ee20000000800 */
[--C-:B------:R-:W-:Y:S01]  /*52c0*/  FADD.FTZ R36, R53, -R30.reuse ;  /* 0x8000001e35247221 */ /* 0x100fe20000010000 */
[--C-:B------:R-:W-:Y:S01]  /*52d0*/  FADD.FTZ R37, R216, -R30.reuse ;  /* 0x8000001ed8257221 */ /* 0x100fe20000010000 */
[----:B------:R-:W-:Y:S01]  /*52e0*/  FADD.FTZ R34, R217, -R30 ;  /* 0x8000001ed9227221 */ /* 0x000fe20000010000 */
[--C-:B-----5:R-:W-:Y:S01]  /*52f0*/  FADD.FTZ R49, R46, -R14.reuse ;  /* 0x8000000e2e317221 */ /* 0x120fe20000010000 */
[--C-:B------:R-:W-:Y:S01]  /*5300*/  FADD.FTZ R48, R47, -R14.reuse ;  /* 0x8000000e2f307221 */ /* 0x100fe20000010000 */
[--C-:B------:R-:W-:Y:S01]  /*5310*/  FADD.FTZ R53, R50, -R14.reuse ;  /* 0x8000000e32357221 */ /* 0x100fe20000010000 */
[--C-:B------:R-:W-:Y:S01]  /*5320*/  FADD.FTZ R50, R51, -R14.reuse ;  /* 0x8000000e33327221 */ /* 0x100fe20000010000 */
[----:B------:R-:W5:Y:S01]  /*5330*/  MUFU.EX2 R22, R22 ;  /* 0x0000001600167308 */ /* 0x000f620000000800 */
[--C-:B------:R-:W-:Y:S01]  /*5340*/  FADD.FTZ R47, R54, -R14.reuse ;  /* 0x8000000e362f7221 */ /* 0x100fe20000010000 */
[--C-:B------:R-:W-:Y:S01]  /*5350*/  FADD.FTZ R46, R55, -R14.reuse ;  /* 0x8000000e372e7221 */ /* 0x100fe20000010000 */
[--C-:B------:R-:W-:Y:S01]  /*5360*/  FADD.FTZ R43, R218, -R14.reuse ;  /* 0x8000000eda2b7221 */ /* 0x100fe20000010000 */
[--C-:B------:R-:W-:Y:S01]  /*5370*/  FADD.FTZ R219, R219, -R14.reuse ;  /* 0x8000000edbdb7221 */ /* 0x100fe20000010000 */
[--C-:B------:R-:W-:Y:S01]  /*5380*/  FADD.FTZ R222, R222, -R14.reuse ;  /* 0x8000000edede7221 */ /* 0x100fe20000010000 */
[----:B------:R-:W-:Y:S01]  /*5390*/  FADD.FTZ R223, R223, -R14 ;  /* 0x8000000edfdf7221 */ /* 0x000fe20000010000 */
[----:B-1----:R-:W-:Y:S01]  /*53a0*/  FMUL.FTZ R41, R9, R44 ;  /* 0x0000002c09297220 */ /* 0x002fe20000410000 */
[----:B------:R-:W1:Y:S01]  /*53b0*/  MUFU.EX2 R27, R27 ;  /* 0x0000001b001b7308 */ /* 0x000e620000000800 */
[----:B--2---:R-:W-:Y:S01]  /*53c0*/  F2FP.F16.F32.PACK_AB R14, R10, R9 ;  /* 0x000000090a0e723e */ /* 0x004fe200000000ff */
[----:B----4-:R-:W-:Y:S01]  /*53d0*/  FMUL.FTZ R35, R8, R35 ;  /* 0x0000002308237220 */ /* 0x010fe20000410000 */
[----:B------:R-:W-:Y:S01]  /*53e0*/  F2FP.F16.F32.PACK_AB R15, R25, R24 ;  /* 0x00000018190f723e */ /* 0x000fe200000000ff */
[----:B------:R-:W-:Y:S01]  /*53f0*/  BAR.SYNC.DEFER_BLOCKING 0x9, 0x100 ;  /* 0x0244000000007b1d */ /* 0x000fe20000010000 */
[----:B------:R-:W-:Y:S01]  /*5400*/  FMUL.FTZ R42, R10, R45 ;  /* 0x0000002d0a2a7220 */ /* 0x000fe20000410000 */
[C---:B---3--:R-:W-:Y:S01]  /*5410*/  FMUL.FTZ R32, R11.reuse, R32 ;  /* 0x000000200b207220 */ /* 0x048fe20000410000 */
[----:B------:R-:W-:Y:S01]  /*5420*/  F2FP.F16.F32.PACK_AB R8, R11, R8 ;  /* 0x000000080b08723e */ /* 0x000fe200000000ff */
[----:B------:R-:W-:Y:S01]  /*5430*/  FADD.FTZ R33, R52, -R30 ;  /* 0x8000001e34217221 */ /* 0x000fe20000010000 */
[----:B------:R-:W-:Y:S01]  /*5440*/  IMAD R218, R4, 0x2000, R7 ;  /* 0x0000200004da7824 */ /* 0x000fe200078e0207 */
[----:B------:R-:W2:Y:S01]  /*5450*/  MUFU.EX2 R6, R6 ;  /* 0x0000000600067308 */ /* 0x000ea20000000800 */
[----:B------:R-:W-:Y:S01]  /*5460*/  FMUL.FTZ R24, R24, R49 ;  /* 0x0000003118187220 */ /* 0x000fe20000410000 */
[----:B------:R-:W-:Y:S01]  /*5470*/  FMUL.FTZ R25, R25, R48 ;  /* 0x0000003019197220 */ /* 0x000fe20000410000 */
[----:B-----5:R-:W-:Y:S01]  /*5480*/  FMUL.FTZ R53, R22, R53 ;  /* 0x0000003516357220 */ /* 0x020fe20000410000 */
[----:B------:R-:W-:Y:S01]  /*5490*/  F2FP.F16.F32.PACK_AB R52, R32, R35 ;  /* 0x000000232034723e */ /* 0x000fe200000000ff */
[----:B------:R-:W-:Y:S01]  /*54a0*/  UMOV UR58, UR4 ;  /* 0x00000004003a7c82 */ /* 0x000fe20008000000 */
[----:B------:R-:W-:Y:S01]  /*54b0*/  UMOV UR14, UR5 ;  /* 0x00000005000e7c82 */ /* 0x000fe20008000000 */
[C---:B-1----:R-:W-:Y:S01]  /*54c0*/  F2FP.F16.F32.PACK_AB R9, R27.reuse, R22 ;  /* 0x000000161b09723e */ /* 0x042fe200000000ff */
[----:B------:R-:W1:Y:S01]  /*54d0*/  MUFU.EX2 R13, R13 ;  /* 0x0000000d000d7308 */ /* 0x000e620000000800 */
[----:B------:R-:W-:Y:S01]  /*54e0*/  FMUL.FTZ R50, R27, R50 ;  /* 0x000000321b327220 */ /* 0x000fe20000410000 */
[----:B------:R-:W-:Y:S01]  /*54f0*/  UIADD3 UR5, UR4, 0x180, URZ ;  /* 0x0000018004057890 */ /* 0x000fe2000fffe03f */
[----:B------:R-:W-:Y:S01]  /*5500*/  MOV R7, UR58 ;  /* 0x0000003a00077c02 */ /* 0x000fe20008000f00 */
[----:B------:R-:W-:Y:S01]  /*5510*/  UMOV UR8, UR14 ;  /* 0x0000000e00087c82 */ /* 0x000fe20008000000 */
[----:B------:R-:W-:Y:S01]  /*5520*/  UIADD3 UR50, UR4, 0x10, URZ ;  /* 0x0000001004327890 */ /* 0x000fe2000fffe03f */
[----:B------:R-:W-:Y:S01]  /*5530*/  F2FP.F16.F32.PACK_AB R53, R50, R53 ;  /* 0x000000353235723e */ /* 0x000fe200000000ff */
[----:B------:R-:W-:Y:S01]  /*5540*/  UIADD3 UR54, UR4, 0x190, URZ ;  /* 0x0000019004367890 */ /* 0x000fe2000fffe03f */
[----:B------:R-:W3:Y:S01]  /*5550*/  MUFU.EX2 R12, R12 ;  /* 0x0000000c000c7308 */ /* 0x000ee20000000800 */
[----:B--2---:R-:W-:Y:S01]  /*5560*/  FMUL.FTZ R33, R6, R33 ;  /* 0x0000002106217220 */ /* 0x004fe20000410000 */
[----:B------:R2:W-:Y:S01]  /*5570*/  STSM.16.M88.2 [R0+0x2c500], R14 ;  /* 0x02c5000e00007844 */ /* 0x0005e20000000100 */
[----:B------:R-:W-:Y:S01]  /*5580*/  UMOV UR18, UR5 ;  /* 0x0000000500127c82 */ /* 0x000fe20008000000 */
[----:B------:R-:W-:-:S02]  /*5590*/  UIADD3 UR5, UR4, 0x90, URZ ;  /* 0x0000009004057890 */ /* 0x000fc4000fffe03f */
[----:B------:R4:W-:Y:S01]  /*55a0*/  STSM.16.M88.2 [R0+0x2cd00], R8 ;  /* 0x02cd000800007844 */ /* 0x0009e20000000100 */
[----:B------:R-:W-:Y:S01]  /*55b0*/  UMOV UR10, UR18 ;  /* 0x00000012000a7c82 */ /* 0x000fe20008000000 */
[----:B------:R5:W4:Y:S01]  /*55c0*/  MUFU.EX2 R26, R39 ;  /* 0x00000027001a7308 */ /* 0x000b220000000800 */
[C---:B-1----:R-:W-:Y:S01]  /*55d0*/  FMUL.FTZ R36, R13.reuse, R36 ;  /* 0x000000240d247220 */ /* 0x042fe20000410000 */
[----:B------:R-:W-:Y:S01]  /*55e0*/  F2FP.F16.F32.PACK_AB R10, R13, R6 ;  /* 0x000000060d0a723e */ /* 0x000fe200000000ff */
[----:B------:R-:W-:Y:S02]  /*55f0*/  UIADD3 UR46, UR4, 0x210, URZ ;  /* 0x00000210042e7890 */ /* 0x000fe4000fffe03f */
[----:B------:R-:W-:Y:S01]  /*5600*/  UIADD3 UR26, UR4, 0x20, URZ ;  /* 0x00000020041a7890 */ /* 0x000fe2000fffe03f */
[----:B--2---:R-:W-:Y:S01]  /*5610*/  F2FP.F16.F32.PACK_AB R14, R42, R41 ;  /* 0x000000292a0e723e */ /* 0x004fe200000000ff */
[----:B------:R-:W-:Y:S01]  /*5620*/  UIADD3 UR30, UR4, 0xa0, URZ ;  /* 0x000000a0041e7890 */ /* 0x000fe2000fffe03f */
[----:B------:R-:W1:Y:S01]  /*5630*/  MUFU.EX2 R31, R31 ;  /* 0x0000001f001f7308 */ /* 0x000e620000000800 */
[--C-:B-----5:R-:W-:Y:S01]  /*5640*/  FADD.FTZ R39, R220, -R30.reuse ;  /* 0x8000001edc277221 */ /* 0x120fe20000010000 */
[----:B---3--:R-:W-:Y:S01]  /*5650*/  FMUL.FTZ R37, R12, R37 ;  /* 0x000000250c257220 */ /* 0x008fe20000410000 */
[----:B------:R-:W-:Y:S01]  /*5660*/  FADD.FTZ R30, R221, -R30 ;  /* 0x8000001edd1e7221 */ /* 0x000fe20000010000 */
[----:B------:R-:W-:Y:S01]  /*5670*/  F2FP.F16.F32.PACK_AB R15, R25, R24 ;  /* 0x00000018190f723e */ /* 0x000fe200000000ff */
[----:B------:R-:W-:Y:S01]  /*5680*/  UIADD3 UR42, UR4, 0x120, URZ ;  /* 0x00000120042a7890 */ /* 0x000fe2000fffe03f */
[----:B----4-:R-:W-:Y:S01]  /*5690*/  F2FP.F16.F32.PACK_AB R8, R36, R33 ;  /* 0x000000212408723e */ /* 0x010fe200000000ff */
[----:B------:R-:W-:Y:S01]  /*56a0*/  UIADD3 UR38, UR4, 0x1a0, URZ ;  /* 0x000001a004267890 */ /* 0x000fe2000fffe03f */
[----:B------:R-:W2:Y:S01]  /*56b0*/  MUFU.EX2 R21, R21 ;  /* 0x0000001500157308 */ /* 0x000ea20000000800 */
[----:B------:R-:W-:Y:S01]  /*56c0*/  FMUL.FTZ R47, R26, R47 ;  /* 0x0000002f1a2f7220 */ /* 0x000fe20000410000 */
[----:B------:R-:W-:-:S02]  /*56d0*/  UIADD3 UR34, UR4, 0x220, URZ ;  /* 0x0000022004227890 */ /* 0x000fc4000fffe03f */
[----:B------:R-:W-:-:S04]  /*56e0*/  UIADD3 UR22, UR4, 0x30, URZ ;  /* 0x0000003004167890 */ /* 0x000fc8000fffe03f */
[----:B------:R-:W3:Y:S01]  /*56f0*/  MUFU.EX2 R20, R20 ;  /* 0x0000001400147308 */ /* 0x000ee20000000800 */
[C---:B-1----:R-:W-:Y:S01]  /*5700*/  F2FP.F16.F32.PACK_AB R11, R31.reuse, R26 ;  /* 0x0000001a1f0b723e */ /* 0x042fe200000000ff */
[----:B------:R-:W-:-:S04]  /*5710*/  FMUL.FTZ R46, R31, R46 ;  /* 0x0000002e1f2e7220 */ /* 0x000fc80000410000 */
[----:B------:R-:W-:Y:S01]  /*5720*/  STSM.16.M88.2 [R0+0x2d500], R10 ;  /* 0x02d5000a00007844 */ /* 0x000fe20000000100 */
[----:B------:R-:W-:Y:S01]  /*5730*/  F2FP.F16.F32.PACK_AB R9, R46, R47 ;  /* 0x0000002f2e09723e */ /* 0x000fe200000000ff */
[----:B------:R-:W1:Y:S01]  /*5740*/  MUFU.EX2 R38, R38 ;  /* 0x0000002600267308 */ /* 0x000e620000000800 */
[C---:B--2---:R-:W-:Y:S01]  /*5750*/  FMUL.FTZ R34, R21.reuse, R34 ;  /* 0x0000002215227220 */ /* 0x044fe20000410000 */
[----:B------:R-:W-:-:S04]  /*5760*/  F2FP.F16.F32.PACK_AB R12, R21, R12 ;  /* 0x0000000c150c723e */ /* 0x000fc800000000ff */
[----:B------:R-:W-:Y:S02]  /*5770*/  F2FP.F16.F32.PACK_AB R34, R34, R37 ;  /* 0x000000252222723e */ /* 0x000fe400000000ff */
[----:B------:R-:W2:Y:S01]  /*5780*/  MUFU.EX2 R40, R40 ;  /* 0x0000002800287308 */ /* 0x000ea20000000800 */
[----:B---3--:R-:W-:-:S07]  /*5790*/  FMUL.FTZ R39, R20, R39 ;  /* 0x0000002714277220 */ /* 0x008fce0000410000 */
[----:B------:R-:W3:Y:S01]  /*57a0*/  MUFU.EX2 R23, R23 ;  /* 0x0000001700177308 */ /* 0x000ee20000000800 */
[----:B-1----:R-:W-:-:S07]  /*57b0*/  FMUL.FTZ R43, R38, R43 ;  /* 0x0000002b262b7220 */ /* 0x002fce0000410000 */
[----:B------:R-:W1:Y:S01]  /*57c0*/  MUFU.EX2 R29, R29 ;  /* 0x0000001d001d7308 */ /* 0x000e620000000800 */
[C---:B--2---:R-:W-:Y:S01]  /*57d0*/  F2FP.F16.F32.PACK_AB R13, R40.reuse, R38 ;  /* 0x00000026280d723e */ /* 0x044fe200000000ff */
[----:B------:R-:W-:Y:S01]  /*57e0*/  FMUL.FTZ R6, R40, R219 ;  /* 0x000000db28067220 */ /* 0x000fe20000410000 */
[----:B------:R-:W-:-:S03]  /*57f0*/  SHF.R.U32.HI R219, RZ, 0x4, R218 ;  /* 0x00000004ffdb7819 */ /* 0x000fc600000116da */
[----:B------:R2:W-:Y:S01]  /*5800*/  STSM.16.M88.2 [R0+0x2dd00], R12 ;  /* 0x02dd000c00007844 */ /* 0x0005e20000000100 */
[----:B------:R-:W-:Y:S01]  /*5810*/  LOP3.LUT R219, R219, 0x3fff, RZ, 0xc0, !PT ;  /* 0x00003fffdbdb7812 */ /* 0x000fe200078ec0ff */
[----:B------:R-:W4:Y:S01]  /*5820*/  MUFU.EX2 R28, R28 ;  /* 0x0000001c001c7308 */ /* 0x000f220000000800 */
[C---:B---3--:R-:W-:Y:S01]  /*5830*/  F2FP.F16.F32.PACK_AB R20, R23.reuse, R20 ;  /* 0x000000141714723e */ /* 0x048fe200000000ff */
[----:B------:R-:W-:Y:S01]  /*5840*/  FMUL.FTZ R30, R23, R30 ;  /* 0x0000001e171e7220 */ /* 0x000fe20000410000 */
[----:B------:R-:W-:Y:S02]  /*5850*/  R2UR UR56, R219 ;  /* 0x00000000db3872ca */ /* 0x000fe400000e0000 */
[----:B------:R-:W-:Y:S02]  /*5860*/  F2FP.F16.F32.PACK_AB R35, R6, R43 ;  /* 0x0000002b0623723e */ /* 0x000fe400000000ff */
[----:B------:R-:W-:Y:S01]  /*5870*/  F2FP.F16.F32.PACK_AB R30, R30, R39 ;  /* 0x000000271e1e723e */ /* 0x000fe200000000ff */
[----:B-1----:R-:W-:Y:S01]  /*5880*/  FMUL.FTZ R222, R29, R222 ;  /* 0x000000de1dde7220 */ /* 0x002fe20000410000 */
[----:B--2---:R-:W-:Y:S01]  /*5890*/  VIADD R12, R219, 0x100 ;  /* 0x00000100db0c7836 */ /* 0x004fe20000000000 */
[----:B------:R-:W-:-:S04]  /*58a0*/  MOV R6, UR59 ;  /* 0x0000003b00067c02 */ /* 0x000fc80008000f00 */
[----:B------:R-:W-:Y:S02]  /*58b0*/  R2UR UR24, R12 ;  /* 0x000000000c1872ca */ /* 0x000fe400000e0000 */
[----:B------:R-:W-:Y:S01]  /*58c0*/  UMOV UR12, UR56 ;  /* 0x00000038000c7c82 */ /* 0x000fe20008000000 */
[C---:B----4-:R-:W-:Y:S01]  /*58d0*/  F2FP.F16.F32.PACK_AB R21, R28.reuse, R29 ;  /* 0x0000001d1c15723e */ /* 0x050fe200000000ff */
[----:B------:R-:W-:Y:S01]  /*58e0*/  FMUL.FTZ R223, R28, R223 ;  /* 0x000000df1cdf7220 */ /* 0x000fe20000410000 */
[----:B------:R-:W-:Y:S01]  /*58f0*/  UMOV UR16, UR56 ;  /* 0x0000003800107c82 */ /* 0x000fe20008000000 */
[----:B------:R-:W-:Y:S02]  /*5900*/  VIADD R12, R219, 0x180 ;  /* 0x00000180db0c7836 */ /* 0x000fe40000000000 */
[----:B------:R-:W-:Y:S01]  /*5910*/  STSM.16.M88.2 [R0+0x2e500], R20 ;  /* 0x02e5001400007844 */ /* 0x000fe20000000100 */
[----:B------:R-:W-:Y:S02]  /*5920*/  F2FP.F16.F32.PACK_AB R31, R223, R222 ;  /* 0x000000dedf1f723e */ /* 0x000fe400000000ff */
[----:B------:R-:W-:Y:S01]  /*5930*/  R2UR UR20, R12 ;  /* 0x000000000c1472ca */ /* 0x000fe200000e0000 */
[----:B------:R1:W-:Y:S06]  /*5940*/  MEMBAR.ALL.CTA ;  /* 0x0000000000007992 */ /* 0x0003ec0000008000 */
[----:B-1----:R-:W1:Y:S01]  /*5950*/  FENCE.VIEW.ASYNC.S ;  /* 0x00000000000073c6 */ /* 0x002e620000000000 */
[----:B------:R-:W-:Y:S01]  /*5960*/  VIADD R12, R5, 0x80 ;  /* 0x00000080050c7836 */ /* 0x000fe20000000000 */
[----:B------:R-:W-:Y:S01]  /*5970*/  UMOV UR28, UR24 ;  /* 0x00000018001c7c82 */ /* 0x000fe20008000000 */
[----:B------:R-:W-:Y:S01]  /*5980*/  UMOV UR40, UR24 ;  /* 0x0000001800287c82 */ /* 0x000fe20008000000 */
[----:B------:R-:W-:Y:S01]  /*5990*/  UMOV UR36, UR24 ;  /* 0x0000001800247c82 */ /* 0x000fe20008000000 */
[----:B------:R-:W-:Y:S01]  /*59a0*/  UMOV UR32, UR24 ;  /* 0x0000001800207c82 */ /* 0x000fe20008000000 */
[----:B-1----:R-:W-:Y:S06]  /*59b0*/  BAR.SYNC.DEFER_BLOCKING 0x9, 0x100 ;  /* 0x0244000000007b1d */ /* 0x002fec0000010000 */
[----:B------:R-:W-:Y:S04]  /*59c0*/  STSM.16.M88.2 [R0+0x2ed00], R14 ;  /* 0x02ed000e00007844 */ /* 0x000fe80000000100 */
[----:B------:R-:W-:Y:S04]  /*59d0*/  STSM.16.M88.2 [R0+0x2f500], R52 ;  /* 0x02f5003400007844 */ /* 0x000fe80000000100 */
[----:B------:R1:W-:Y:S04]  /*59e0*/  STSM.16.M88.2 [R0+0x2fd00], R8 ;  /* 0x02fd000800007844 */ /* 0x0003e80000000100 */
[----:B------:R-:W-:Y:S04]  /*59f0*/  STSM.16.M88.2 [R0+0x30500], R34 ;  /* 0x0305002200007844 */ /* 0x000fe80000000100 */
[----:B------:R2:W-:Y:S01]  /*5a00*/  STSM.16.M88.2 [R0+0x30d00], R30 ;  /* 0x030d001e00007844 */ /* 0x0005e20000000100 */
[----:B------:R-:W-:Y:S01]  /*5a10*/  WARPGROUP.ARRIVE ;  /* 0x00000000000079c5 */ /* 0x000fe20000000000 */
[----:B-1----:R-:W-:-:S05]  /*5a20*/  VIADD R8, R219, 0x80 ;  /* 0x00000080db087836 */ /* 0x002fca0000000000 */
[----:B------:R-:W-:Y:S01]  /*5a30*/  HGMMA.64x16x16.F32 R56, gdesc[UR56].tnspA.tnspB, R56 ;  /* 0x60200000383879f0 */ /* 0x000fe20008700838 */
[----:B------:R-:W-:-:S03]  /*5a40*/  R2UR UR48, R8 ;  /* 0x00000000083072ca */ /* 0x000fc600000e0000 */
[----:B------:R-:W-:Y:S01]  /*5a50*/  HGMMA.64x16x16.F32 R64, gdesc[UR12].tnspA.tnspB, R64 ;  /* 0x602000000c4079f0 */ /* 0x000fe20008700840 */
[----:B------:R-:W-:Y:S01]  /*5a60*/  UMOV UR14, UR6 ;  /* 0x00000006000e7c82 */ /* 0x000fe20008000000 */
[----:B------:R-:W-:Y:S01]  /*5a70*/  UIADD3 UR6, UR4, 0x200, URZ ;  /* 0x0000020004067890 */ /* 0x000fe2000fffe03f */
[----:B------:R-:W-:Y:S01]  /*5a80*/  UMOV UR12, UR56 ;  /* 0x00000038000c7c82 */ /* 0x000fe20008000000 */
[----:B------:R-:W-:Y:S01]  /*5a90*/  UMOV UR13, UR57 ;  /* 0x00000039000d7c82 */ /* 0x000fe20008000000 */
[----:B------:R-:W-:Y:S02]  /*5aa0*/  UMOV UR15, 0x40 ;  /* 0x00000040000f7882 */ /* 0x000fe40000000000 */
        /* <DEDUP_REMOVED lines=22> */
[----:B------:R-:W-:Y:S01]  /*5c10*/  UIADD3 UR5, UR60, 0x2ed00, URZ ;  /* 0x0002ed003c057890 */ /* 0x000fe2000fffe03f */
[----:B------:R-:W-:Y:S01]  /*5c20*/  MOV R11, UR56 ;  /* 0x00000038000b7c02 */ /* 0x000fe20008000f00 */
        /* <DEDUP_REMOVED lines=72> */
[----:B-1----:R-:W1:Y:S01]  /*60b0*/  FENCE.VIEW.ASYNC.S ;  /* 0x00000000000073c6 */ /* 0x002e620000000000 */
[----:B------:R-:W-:Y:S01]  /*60c0*/  R2UR UR5, R12 ;  /* 0x000000000c0572ca */ /* 0x000fe200000e0000 */
[----:B------:R-:W-:Y:S01]  /*60d0*/  UIADD3 UR4, UR24, 0x80, URZ ;  /* 0x0000008018047890 */ /* 0x000fe2000fffe03f */
        /* <DEDUP_REMOVED lines=91> */
[----:B------:R-:W-:Y:S01]  /*6690*/  LOP3.LUT R218, R218, 0x3fff, RZ, 0xc0, !PT ;  /* 0x00003fffdada7812 */ /* 0x000fe200078ec0ff */
[----:B------:R-:W-:Y:S01]  /*66a0*/  VIADD R219, R219, 0x580 ;  /* 0x00000580dbdb7836 */ /* 0x000fe20000000000 */
[----:B------:R-:W-:-:S02]  /*66b0*/  ULDC.64 UR56, c[0x0][0x208] ;  /* 0x0000820000387ab9 */ /* 0x000fc40000000a00 */
[----:B------:R-:W-:Y:S02]  /*66c0*/  R2UR UR24, R6 ;  /* 0x00000000061872ca */ /* 0x000fe400000e0000 */
[----:B------:R-:W2:Y:S01]  /*66d0*/  LDC.64 R6, c[0x0][0x2d8] ;  /* 0x0000b600ff067b82 */ /* 0x000ea20000000a00 */
[----:B------:R-:W-:-:S10]  /*66e0*/  R2UR UR20, R219 ;  /* 0x00000000db1472ca */ /* 0x000fd400000e0000 */
        /* <DEDUP_REMOVED lines=14> */
[C---:B--2---:R-:W-:Y:S01]  /*67d0*/  IMAD R220, R6.reuse, UR5, RZ ;  /* 0x0000000506dc7c24 */ /* 0x044fe2000f8e02ff */
[----:B------:R-:W-:Y:S01]  /*67e0*/  HGMMA.64x16x16.F32 R120, gdesc[UR52].tnspA.tnspB, R120 ;  /* 0x60200000347879f0 */ /* 0x000fe20008700878 */
[----:B------:R-:W-:Y:S01]  /*67f0*/  IMAD.WIDE.U32 R216, R6, UR4, R216 ;  /* 0x0000000406d87c25 */ /* 0x000fe2000f8e00d8 */
[----:B------:R-:W-:-:S02]  /*6800*/  USHF.R.S32.HI UR5, URZ, 0x1f, UR8 ;  /* 0x0000001f3f057899 */ /* 0x000fc40008011408 */
[----:B------:R-:W-:Y:S01]  /*6810*/  HGMMA.64x16x16.F32 R128, gdesc[UR44].tnspA.tnspB, R128 ;  /* 0x602000002c8079f0 */ /* 0x000fe20008700880 */
[----:B------:R-:W-:Y:S01]  /*6820*/  IMAD R7, R7, UR4, R220 ;  /* 0x0000000407077c24 */ /* 0x000fe2000f8e02dc */
[----:B------:R-:W-:Y:S01]  /*6830*/  USHF.L.U32 UR4, UR61, 0xe, URZ ;  /* 0x0000000e3d047899 */ /* 0x000fe2000800063f */
[----:B------:R-:W-:Y:S01]  /*6840*/  IMAD R232, R3, 0x800, R218 ;  /* 0x0000080003e87824 */ /* 0x000fe200078e02da */
[----:B------:R-:W-:Y:S01]  /*6850*/  UMOV UR12, UR20 ;  /* 0x00000014000c7c82 */ /* 0x000fe20008000000 */
[----:B------:R-:W-:Y:S01]  /*6860*/  IMAD.IADD R217, R217, 0x1, R7 ;  /* 0x00000001d9d97824 */ /* 0x000fe200078e0207 */
[----:B------:R-:W-:Y:S01]  /*6870*/  UMOV UR16, UR20 ;  /* 0x0000001400107c82 */ /* 0x000fe20008000000 */
[----:B-1----:R-:W-:-:S04]  /*6880*/  IMAD.WIDE.U32 R6, R22, UR8, R216 ;  /* 0x0000000816067c25 */ /* 0x002fc8000f8e00d8 */
[----:B------:R-:W-:Y:S01]  /*6890*/  IMAD R22, R22, UR5, RZ ;  /* 0x0000000516167c24 */ /* 0x000fe2000f8e02ff */
[----:B------:R-:W-:-:S03]  /*68a0*/  USHF.R.S32.HI UR5, URZ, 0x1f, UR4 ;  /* 0x0000001f3f057899 */ /* 0x000fc60008011404 */
[----:B------:R-:W-:Y:S01]  /*68b0*/  IMAD R23, R23, UR8, R22 ;  /* 0x0000000817177c24 */ /* 0x000fe2000f8e0216 */
[----:B------:R-:W-:Y:S01]  /*68c0*/  IADD3 R22, P1, R6, UR4, RZ ;  /* 0x0000000406167c10 */ /* 0x000fe2000ff3e0ff */
[----:B------:R-:W-:-:S03]  /*68d0*/  UMOV UR8, UR20 ;  /* 0x0000001400087c82 */ /* 0x000fc60008000000 */
[----:B------:R-:W-:Y:S01]  /*68e0*/  IADD3.X R7, R7, UR5, R23, P1, !PT ;  /* 0x0000000507077c10 */ /* 0x000fe20008ffe417 */
[----:B------:R-:W-:Y:S02]  /*68f0*/  ULDC.64 UR4, c[0x0][0x2c0] ;  /* 0x0000b00000047ab9 */ /* 0x000fe40000000a00 */
[----:B------:R-:W-:Y:S01]  /*6900*/  LEA R6, P1, R22, UR4, 0x2 ;  /* 0x0000000416067c11 */ /* 0x000fe2000f8210ff */
        /* <DEDUP_REMOVED lines=153> */
.L_x_1128:
        /* <DEDUP_REMOVED lines=112> */
.L_x_1129:
        /* <DEDUP_REMOVED lines=12> */
.L_x_1119:
        /* <DEDUP_REMOVED lines=161> */
.L_x_1133:
[----:B------:R-:W-:Y:S01]  /*8470*/  @P0 ELECT P2, URZ, PT ;  /* 0x00000000003f082f */ /* 0x000fe20003840000 */
[----:B------:R1:W-:-:S12]  /*8480*/  UBLKRED.G.S.ADD.F32.RN [UR4], [UR60], UR6, desc[UR8] ;  /* 0x000008043c0073bb */ /* 0x0003d800080a1406 */
[----:B------:R-:W-:Y:S02]  /*8490*/  @P2 PLOP3.LUT P0, PT, P2, PT, PT, 0x8, 0x0 ;  /* 0x000000000000281c */ /* 0x000fe4000170e170 */
[----:B------:R-:W-:-:S11]  /*84a0*/  PLOP3.LUT P2, PT, PT, PT, PT, 0x8, 0x0 ;  /* 0x000000000000781c */ /* 0x000fd60003f4e170 */
[----:B-1----:R-:W-:Y:S05]  /*84b0*/  @P0 BRA.U.ANY `(.L_x_1133) ;  /* 0xfffffffd00ec0947 */ /* 0x002fea000393ffff */
[----:B------:R0:W-:Y:S01]  /*84c0*/  UTMACMDFLUSH ;  /* 0x00000000000079b7 */ /* 0x0001e20000000000 */
[----:B------:R-:W-:-:S04]  /*84d0*/  DEPBAR.LE SB0, 0x0 ;  /* 0x000080000000791a */ /* 0x000fc80000000000 */
.L_x_1132:
[----:B------:R-:W-:Y:S05]  /*84e0*/  BSYNC B1 ;  /* 0x0000000000017941 */ /* 0x000fea0003800000 */
.L_x_1131:
        /* <DEDUP_REMOVED lines=31> */
.L_x_1134:
        /* <DEDUP_REMOVED lines=8> */
.L_x_1114:
        /* <DEDUP_REMOVED lines=54> */
.L_x_1151:
        /* <DEDUP_REMOVED lines=10> */
.L_x_1137:
        /* <DEDUP_REMOVED lines=111> */
.L_x_1143:
[----:B------:R-:W-:-:S04]  /*9250*/  SHF.L.U32 R4, R9, 0x1f, RZ ;  /* 0x0000001f09047819 */ /* 0x000fc800000006ff */
[----:B-1----:R-:W1:Y:S02]  /*9260*/  SYNCS.PHASECHK.TRANS64.TRYWAIT P1, [R7+URZ+0x31838], R4 ;  /* 0x03183804070075a7 */ /* 0x002e64000802017f */
[----:B-12--5:R-:W-:Y:S05]  /*9270*/  @!P1 BRA `(.L_x_1139) ;  /* 0x0000000c00989947 */ /* 0x026fea0003800000 */
.L_x_1152:
[----:B------:R-:W-:Y:S05]  /*9280*/  @P0 BRA `(.L_x_1140) ;  /* 0x0000000000140947 */ /* 0x000fea0003800000 */
[----:B------:R-:W-:Y:S01]  /*9290*/  ISETP.NE.AND P1, PT, R15, RZ, PT ;  /* 0x000000ff0f00720c */ /* 0x000fe20003f25270 */
[----:B-1----:R-:W-:-:S04]  /*92a0*/  IMAD.MOV.U32 R4, RZ, RZ, 0x8100 ;  /* 0x00008100ff047424 */ /* 0x002fc800078e00ff */
[----:B------:R2:W-:Y:S08]  /*92b0*/  SYNCS.ARRIVE.TRANS64 RZ, [R7+URZ+0x31830], R4 ;  /* 0x0318300407ff79a7 */ /* 0x0005f0000800003f */
[----:B------:R-:W-:Y:S05]  /*92c0*/  @!P1 BRA `(.L_x_1140) ;  /* 0x0000000000049947 */ /* 0x000fea0003800000 */
[----:B------:R-:W-:Y:S01]  /*92d0*/  BPT.TRAP 0x1 ;  /* 0x000000040000795c */ /* 0x000fe20000300000 */
.L_x_1140:
        /* <DEDUP_REMOVED lines=50> */
.L_x_1154:
[----:B------:R-:W-:Y:S01]  /*9600*/  LOP3.LUT R9, R9, 0x1, RZ, 0x3c, !PT ;  /* 0x0000000109097812 */ /* 0x000fe200078e3cff */
[----:B------:R-:W-:Y:S06]  /*9610*/  @P2 BRA `(.L_x_1142) ;  /* 0x0000000000142947 */ /* 0x000fec0003800000 */
[----:B------:R-:W-:Y:S01]  /*9620*/  ISETP.NE.AND P1, PT, R15, RZ, PT ;  /* 0x000000ff0f00720c */ /* 0x000fe20003f25270 */
[----:B-1----:R-:W-:-:S04]  /*9630*/  IMAD.MOV.U32 R20, RZ, RZ, 0x8100 ;  /* 0x00008100ff147424 */ /* 0x002fc800078e00ff */
[----:B------:R2:W-:Y:S08]  /*9640*/  SYNCS.ARRIVE.TRANS64 RZ, [R18+URZ+0x31810], R20 ;  /* 0x0318101412ff79a7 */ /* 0x0005f0000800003f */
[----:B------:R-:W-:Y:S05]  /*9650*/  @!P1 BRA `(.L_x_1142) ;  /* 0x0000000000049947 */ /* 0x000fea0003800000 */
[----:B------:R-:W-:Y:S01]  /*9660*/  BPT.TRAP 0x1 ;  /* 0x000000040000795c */ /* 0x000fe20000300000 */
.L_x_1142:
        /* <DEDUP_REMOVED lines=53> */
.L_x_1138:
[----:B------:R-:W-:-:S04]  /*99c0*/  SHF.L.U32 R10, R9, 0x1f, RZ ;  /* 0x0000001f090a7819 */ /* 0x000fc800000006ff */
[----:B------:R-:W3:Y:S02]  /*99d0*/  SYNCS.PHASECHK.TRANS64.TRYWAIT P1, [R7+URZ+0x31838], R10 ;  /* 0x0318380a070075a7 */ /* 0x000ee4000802017f */
[----:B---3--:R-:W-:Y:S05]  /*99e0*/  @!P1 BRA `(.L_x_1144) ;  /* 0x0000000400e89947 */ /* 0x008fea0003800000 */
.L_x_1155:
[----:B------:R-:W-:Y:S05]  /*99f0*/  @P0 BRA `(.L_x_1145) ;  /* 0x0000000000180947 */ /* 0x000fea0003800000 */
[----:B------:R-:W4:Y:S01]  /*9a00*/  S2R R11, SR_TID.X ;  /* 0x00000000000b7919 */ /* 0x000f220000002100 */
[----:B---3--:R-:W-:-:S04]  /*9a10*/  IMAD.MOV.U32 R10, RZ, RZ, 0x8100 ;  /* 0x00008100ff0a7424 */ /* 0x008fc800078e00ff */
[----:B------:R3:W-:Y:S01]  /*9a20*/  SYNCS.ARRIVE.TRANS64 RZ, [R7+URZ+0x31830], R10 ;  /* 0x0318300a07ff79a7 */ /* 0x0007e2000800003f */
[----:B----4-:R-:W-:-:S13]  /*9a30*/  LOP3.LUT P0, RZ, R11, 0x1f, RZ, 0xc0, !PT ;  /* 0x0000001f0bff7812 */ /* 0x010fda000780c0ff */
[----:B---3--:R-:W-:Y:S05]  /*9a40*/  @!P0 BRA `(.L_x_1145) ;  /* 0x0000000000048947 */ /* 0x008fea0003800000 */
[----:B------:R-:W-:Y:S01]  /*9a50*/  BPT.TRAP 0x1 ;  /* 0x000000040000795c */ /* 0x000fe20000300000 */
.L_x_1145:
        /* <DEDUP_REMOVED lines=50> */
.L_x_1135:
[----:B------:R-:W-:Y:S05]  /*9d80*/  WARPSYNC.ALL ;  /* 0x0000000000007948 */ /* 0x000fea0003800000 */
[----:B------:R-:W-:-:S13]  /*9d90*/  ELECT P0, URZ, PT ;  /* 0x00000000003f782f */ /* 0x000fda0003800000 */
[----:B------:R-:W-:Y:S05]  /*9da0*/  @!P0 BRA `(.L_x_1116) ;  /* 0x0000000000708947 */ /* 0x000fea0003800000 */
[----:B------:R-:W-:-:S04]  /*9db0*/  LOP3.LUT R19, R19, 0x2, RZ, 0xfc, !PT ;  /* 0x0000000213137812 */ /* 0x000fc800078efcff */
[----:B------:R-:W-:-:S13]  /*9dc0*/  ISETP.NE.AND P1, PT, R19, 0x3, PT ;  /* 0x000000031300780c */ /* 0x000fda0003f25270 */
[----:B------:R-:W-:Y:S05]  /*9dd0*/  @!P1 BRA `(.L_x_1146) ;  /* 0x0000000000049947 */ /* 0x000fea0003800000 */
[----:B------:R-:W-:Y:S01]  /*9de0*/  BPT.TRAP 0x1 ;  /* 0x000000040000795c */ /* 0x000fe20000300000 */
.L_x_1146:
        /* <DEDUP_REMOVED lines=8> */
.L_x_1156:
        /* <DEDUP_REMOVED lines=9> */
.L_x_1157:
[----:B------:R-:W-:Y:S05]  /*9f00*/  @!P1 BRA `(.L_x_1149) ;  /* 0x0000000000049947 */ /* 0x000fea0003800000 */
[----:B------:R-:W-:Y:S01]  /*9f10*/  BPT.TRAP 0x1 ;  /* 0x000000040000795c */ /* 0x000fe20000300000 */
.L_x_1149:
[----:B------:R-:W-:-:S07]  /*9f20*/  SHF.L.U32 R6, R6, 0x1f, RZ ;  /* 0x0000001f06067819 */ /* 0x000fce00000006ff */
.L_x_1150:
[----:B----4-:R4:W1:Y:S02]  /*9f30*/  SYNCS.PHASECHK.TRANS64.TRYWAIT P0, [R5+URZ+0x31838], R6 ;  /* 0x03183806050075a7 */ /* 0x010864000800017f */
[----:B-1----:R-:W-:Y:S05]  /*9f40*/  @!P0 NANOSLEEP.SYNCS 0x989680 ;  /* 0x009896800000895d */ /* 0x002fea0003900000 */
[----:B------:R-:W1:Y:S02]  /*9f50*/  @!P0 SYNCS.PHASECHK.TRANS64 P0, [R5+URZ+0x31838], R6 ;  /* 0x03183806050085a7 */ /* 0x000e64000800007f */
[----:B-1----:R-:W-:Y:S05]  /*9f60*/  @!P0 BRA `(.L_x_1150) ;  /* 0xfffffffc00f08947 */ /* 0x002fea000383ffff */
.L_x_1116:
[----:B------:R-:W-:Y:S05]  /*9f70*/  BSYNC B0 ;  /* 0x0000000000007941 */ /* 0x000fea0003800000 */
.L_x_1113:
[----:B------:R-:W-:Y:S05]  /*9f80*/  EXIT ;  /* 0x000000000000794d */ /* 0x000fea0003800000 */
.L_x_1118:
[----:B-1----:R-:W-:-:S04]  /*9f90*/  IMAD.U32 R2, RZ, RZ, UR60 ;  /* 0x0000003cff027e24 */ /* 0x002fc8000f8e00ff */
[----:B------:R1:W2:Y:S03]  /*9fa0*/  SYNCS.PHASECHK.TRANS64.TRYWAIT P0, [R2+URZ+0x31800], R11 ;  /* 0x0318000b020075a7 */ /* 0x0002a6000800017f */
[----:B--2---:R-:W-:Y:S05]  /*9fb0*/  @!P0 NANOSLEEP.SYNCS 0x989680 ;  /* 0x009896800000895d */ /* 0x004fea0003900000 */
[----:B------:R-:W2:Y:S02]  /*9fc0*/  @!P0 SYNCS.PHASECHK.TRANS64 P0, [R2+URZ+0x31800], R11 ;  /* 0x0318000b020085a7 */ /* 0x000ea4000800007f */
[----:B--2---:R-:W-:Y:S05]  /*9fd0*/  @!P0 BRA `(.L_x_1118) ;  /* 0xfffffffc00ec8947 */ /* 0x004fea000383ffff */
[----:B------:R-:W-:Y:S05]  /*9fe0*/  BRA `(.L_x_1117) ;  /* 0xffffff6400e87947 */ /* 0x000fea000383ffff */
.L_x_1123:
[----:B--2---:R2:W3:Y:S02]  /*9ff0*/  SYNCS.PHASECHK.TRANS64.TRYWAIT P1, [R16+URZ+0x31810], R11 ;  /* 0x0318100b100075a7 */ /* 0x0044e4000802017f */
[----:B---3--:R-:W-:Y:S05]  /*a000*/  @!P1 NANOSLEEP.SYNCS 0x989680 ;  /* 0x009896800000995d */ /* 0x008fea0003900000 */
[----:B------:R-:W3:Y:S02]  /*a010*/  @!P1 SYNCS.PHASECHK.TRANS64 P1, [R16+URZ+0x31810], R11 ;  /* 0x0318100b100095a7 */ /* 0x000ee4000802007f */
[----:B---3--:R-:W-:Y:S05]  /*a020*/  @!P1 BRA `(.L_x_1123) ;  /* 0xfffffffc00f09947 */ /* 0x008fea000383ffff */
[----:B------:R-:W-:Y:S05]  /*a030*/  BRA `(.L_x_1122) ;  /* 0xffffff7400387947 */ /* 0x000fea000383ffff */
.L_x_1127:
[----:B------:R1:W1:Y:S02]  /*a040*/  SYNCS.PHASECHK.TRANS64.TRYWAIT P1, [R5+URZ+0x31830], R10 ;  /* 0x0318300a050075a7 */ /* 0x000264000802017f */
[----:B-1----:R-:W-:Y:S05]  /*a050*/  @!P1 NANOSLEEP.SYNCS 0x989680 ;  /* 0x009896800000995d */ /* 0x002fea0003900000 */
[----:B------:R-:W1:Y:S02]  /*a060*/  @!P1 SYNCS.PHASECHK.TRANS64 P1, [R5+URZ+0x31830], R10 ;  /* 0x0318300a050095a7 */ /* 0x000e64000802007f */
[----:B-1----:R-:W-:Y:S05]  /*a070*/  @!P1 BRA `(.L_x_1127) ;  /* 0xfffffffc00f09947 */ /* 0x002fea000383ffff */
[----:B------:R-:W-:Y:S05]  /*a080*/  BRA `(.L_x_1126) ;  /* 0xffffff9000387947 */ /* 0x000fea000383ffff */
.L_x_1136:
[----:B-1----:R1:W2:Y:S02]  /*a090*/  SYNCS.PHASECHK.TRANS64.TRYWAIT P1, [R7+URZ+0x31820], R0 ;  /* 0x03182000070075a7 */ /* 0x0022a4000802017f */
[----:B--2---:R-:W-:Y:S05]  /*a0a0*/  @!P1 NANOSLEEP.SYNCS 0x989680 ;  /* 0x009896800000995d */ /* 0x004fea0003900000 */
[----:B------:R-:W2:Y:S02]  /*a0b0*/  @!P1 SYNCS.PHASECHK.TRANS64 P1, [R7+URZ+0x31820], R0 ;  /* 0x03182000070095a7 */ /* 0x000ea4000802007f */
[----:B--2---:R-:W-:Y:S05]  /*a0c0*/  @!P1 BRA `(.L_x_1136) ;  /* 0xfffffffc00f09947 */ /* 0x004fea000383ffff */
[----:B------:R-:W-:Y:S05]  /*a0d0*/  BRA `(.L_x_1151) ;  /* 0xffffffe800787947 */ /* 0x000fea000383ffff */
.L_x_1139:
[----:B-1----:R1:W2:Y:S02]  /*a0e0*/  SYNCS.PHASECHK.TRANS64.TRYWAIT P1, [R7+URZ+0x31838], R4 ;  /* 0x03183804070075a7 */ /* 0x0022a4000802017f */
[----:B--2---:R-:W-:Y:S05]  /*a0f0*/  @!P1 NANOSLEEP.SYNCS 0x989680 ;  /* 0x009896800000995d */ /* 0x004fea0003900000 */
[----:B------:R-:W2:Y:S02]  /*a100*/  @!P1 SYNCS.PHASECHK.TRANS64 P1, [R7+URZ+0x31838], R4 ;  /* 0x03183804070095a7 */ /* 0x000ea4000802007f */
[----:B--2---:R-:W-:Y:S05]  /*a110*/  @!P1 BRA `(.L_x_1139) ;  /* 0xfffffffc00f09947 */ /* 0x004fea000383ffff */
[----:B------:R-:W-:Y:S05]  /*a120*/  BRA `(.L_x_1152) ;  /* 0xfffffff000547947 */ /* 0x000fea000383ffff */
.L_x_1141:
[----:B------:R-:W-:-:S07]  /*a130*/  SHF.L.U32 R20, R0, 0x1f, RZ ;  /* 0x0000001f00147819 */ /* 0x000fce00000006ff */
.L_x_1153:
[----:B-1----:R1:W2:Y:S02]  /*a140*/  SYNCS.PHASECHK.TRANS64.TRYWAIT P1, [R18+URZ+0x31820], R20 ;  /* 0x03182014120075a7 */ /* 0x0022a4000802017f */
[----:B--2---:R-:W-:Y:S05]  /*a150*/  @!P1 NANOSLEEP.SYNCS 0x989680 ;  /* 0x009896800000995d */ /* 0x004fea0003900000 */
[----:B------:R-:W2:Y:S02]  /*a160*/  @!P1 SYNCS.PHASECHK.TRANS64 P1, [R18+URZ+0x31820], R20 ;  /* 0x03182014120095a7 */ /* 0x000ea4000802007f */
[----:B--2---:R-:W-:Y:S05]  /*a170*/  @!P1 BRA `(.L_x_1153) ;  /* 0xfffffffc00f09947 */ /* 0x004fea000383ffff */
[----:B------:R-:W-:Y:S05]  /*a180*/  BRA `(.L_x_1154) ;  /* 0xfffffff4001c7947 */ /* 0x000fea000383ffff */
.L_x_1144:
[----:B---3--:R3:W4:Y:S02]  /*a190*/  SYNCS.PHASECHK.TRANS64.TRYWAIT P1, [R7+URZ+0x31838], R10 ;  /* 0x0318380a070075a7 */ /* 0x008724000802017f */
[----:B----4-:R-:W-:Y:S05]  /*a1a0*/  @!P1 NANOSLEEP.SYNCS 0x989680 ;  /* 0x009896800000995d */ /* 0x010fea0003900000 */
[----:B------:R-:W4:Y:S02]  /*a1b0*/  @!P1 SYNCS.PHASECHK.TRANS64 P1, [R7+URZ+0x31838], R10 ;  /* 0x0318380a070095a7 */ /* 0x000f24000802007f */
[----:B----4-:R-:W-:Y:S05]  /*a1c0*/  @!P1 BRA `(.L_x_1144) ;  /* 0xfffffffc00f09947 */ /* 0x010fea000383ffff */
[----:B------:R-:W-:Y:S05]  /*a1d0*/  BRA `(.L_x_1155) ;  /* 0xfffffff800047947 */ /* 0x000fea000383ffff */
.L_x_1147:
[----:B---3--:R3:W4:Y:S02]  /*a1e0*/  SYNCS.PHASECHK.TRANS64.TRYWAIT P0, [R4+URZ], R3 ;  /* 0x00000003040075a7 */ /* 0x008724000800017f */
[----:B----4-:R-:W-:Y:S05]  /*a1f0*/  @!P0 NANOSLEEP.SYNCS 0x989680 ;  /* 0x009896800000895d */ /* 0x010fea0003900000 */
[----:B------:R-:W4:Y:S02]  /*a200*/  @!P0 SYNCS.PHASECHK.TRANS64 P0, [R4+URZ], R3 ;  /* 0x00000003040085a7 */ /* 0x000f24000800007f */
[----:B----4-:R-:W-:Y:S05]  /*a210*/  @!P0 BRA `(.L_x_1147) ;  /* 0xfffffffc00f08947 */ /* 0x010fea000383ffff */
[----:B------:R-:W-:Y:S05]  /*a220*/  BRA `(.L_x_1156) ;  /* 0xfffffffc00107947 */ /* 0x000fea000383ffff */
.L_x_1148:
[----:B---3--:R3:W4:Y:S02]  /*a230*/  SYNCS.PHASECHK.TRANS64.TRYWAIT P0, [R17+URZ], R0 ;  /* 0x00000000110075a7 */ /* 0x008724000800017f */
[----:B----4-:R-:W-:Y:S05]  /*a240*/  @!P0 NANOSLEEP.SYNCS 0x989680 ;  /* 0x009896800000895d */ /* 0x010fea0003900000 */
[----:B------:R-:W4:Y:S02]  /*a250*/  @!P0 SYNCS.PHASECHK.TRANS64 P0, [R17+URZ], R0 ;  /* 0x00000000110085a7 */ /* 0x000f24000800007f */
[----:B----4-:R-:W-:Y:S05]  /*a260*/  @!P0 BRA `(.L_x_1148) ;  /* 0xfffffffc00f08947 */ /* 0x010fea000383ffff */
[----:B------:R-:W-:Y:S05]  /*a270*/  BRA `(.L_x_1157) ;  /* 0xfffffffc00207947 */ /* 0x000fea000383ffff */
.L_x_1158:
        /* <DEDUP_REMOVED lines=16> */
.L_x_2210:


//--------------------- .text._ZN7cutlass13device_kernelIN5flash11enable_sm90INS1_16FlashAttnBwdSm90INS1_25CollectiveMainloopBwdSm90ILi2ELi1ELi1EN4cute5tupleIJNS5_1CILi1EEES8_S8_EEENS6_IJNS7_ILi64EEENS7_ILi80EEENS7_ILi256EEEEEENS_6half_tEfNS_4arch4Sm90ELb0ELb0ELb0ELb1ELb0ELb0ELb1ELb1ELi2ELi1ELi1ELi1ELb0EEENS1_21CollectiveEpilogueBwdISD_SE_SG_Li256ELb1ELb1ELi2EEENS1_19SingleTileSchedulerILb1ELb0ELb0ELi80EEEEEEEEEvNT_6ParamsE --------------------------
	.section	.text._ZN7cutlass13device_kernelIN5flash11enable_sm90INS1_16FlashAttnBwdSm90INS1_25CollectiveMainloopBwdSm90ILi2ELi1ELi1EN4cute5tupleIJNS5_1CILi1EEES8_S8_EEENS6_IJNS7_ILi64EEENS7_ILi80EEENS7_ILi256EEEEEENS_6half_tEfNS_4arch4Sm90ELb0ELb0ELb0ELb1ELb0ELb0ELb1ELb1ELi2ELi1ELi1ELi1ELb0EEENS1_21CollectiveEpilogueBwdISD_SE_SG_Li256ELb1ELb1ELi2EEENS1_19SingleTileSchedulerILb1ELb0ELb0ELi80EEEEEEEEEvNT_6ParamsE,"ax",@progbits
	.align	128
.text._ZN7cutlass13device_kernelIN5flash11enable_sm90INS1_16FlashAttnBwdSm90INS1_25CollectiveMainloopBwdSm90ILi2ELi1ELi1EN4cute5tupleIJNS5_1CILi1EEES8_S8_EEENS6_IJNS7_ILi64EEENS7_ILi80EEENS7_ILi256EEEEEENS_6half_tEfNS_4arch4Sm90ELb0ELb0ELb0ELb1ELb0ELb0ELb1ELb1ELi2ELi1ELi1ELi1ELb0EEENS1_21CollectiveEpilogueBwdISD_SE_SG_Li256ELb1ELb1ELi2EEENS1_19SingleTileSchedulerILb1ELb0ELb0ELi80EEEEEEEEEvNT_6ParamsE:
        .type           _ZN7cutlass13device_kernelIN5flash11enable_sm90INS1_16FlashAttnBwdSm90INS1_25CollectiveMainloopBwdSm90ILi2ELi1ELi1EN4cute5tupleIJNS5_1CILi1EEES8_S8_EEENS6_IJNS7_ILi64EEENS7_ILi80EEENS7_ILi256EEEEEENS_6half_tEfNS_4arch4Sm90ELb0ELb0ELb0ELb1ELb0ELb0ELb1ELb1ELi2ELi1ELi1ELi1ELb0EEENS1_21CollectiveEpilogueBwdISD_SE_SG_Li256ELb1ELb1ELi2EEENS1_19SingleTileSchedulerILb1ELb0ELb0ELi80EEEEEEEEEvNT_6ParamsE,@function
        .size           _ZN7cutlass13device_kernelIN5flash11enable_sm90INS1_16FlashAttnBwdSm90INS1_25CollectiveMainloopBwdSm90ILi2ELi1ELi1EN4cute5tupleIJNS5_1CILi1EEES8_S8_EEENS6_IJNS7_ILi64EEENS7_ILi80EEENS7_ILi256EEEEEENS_6half_tEfNS_4arch4Sm90ELb0ELb0ELb0ELb1ELb0ELb0ELb1ELb1ELi2ELi1ELi1ELi1ELb0EEENS1_21CollectiveEpilogueBwdISD_SE_SG_Li256ELb1ELb1ELi2EEENS1_19SingleTileSchedulerILb1ELb0ELb0ELi80EEEEEEEEEvNT_6ParamsE,(.L_x_2211 - _ZN7cutlass13device_kernelIN5flash11enable_sm90INS1_16FlashAttnBwdSm90INS1_25CollectiveMainloopBwdSm90ILi2ELi1ELi1EN4cute5tupleIJNS5_1CILi1EEES8_S8_EEENS6_IJNS7_ILi64EEENS7_ILi80EEENS7_ILi256EEEEEENS_6half_tEfNS_4arch4Sm90ELb0ELb0ELb0ELb1ELb0ELb0ELb1ELb1ELi2ELi1ELi1ELi1ELb0EEENS1_21CollectiveEpilogueBwdISD_SE_SG_Li256ELb1ELb1ELi2EEENS1_19SingleTileSchedulerILb1ELb0ELb0ELi80EEEEEEEEEvNT_6ParamsE)
        .other          _ZN7cutlass13device_kernelIN5flash11enable_sm90INS1_16FlashAttnBwdSm90INS1_25CollectiveMainloopBwdSm90ILi2ELi1ELi1EN4cute5tupleIJNS5_1CILi1EEES8_S8_EEENS6_IJNS7_ILi64EEENS7_ILi80EEENS7_ILi256EEEEEENS_6half_tEfNS_4arch4Sm90ELb0ELb0ELb0ELb1ELb0ELb0ELb1ELb1ELi2ELi1ELi1ELi1ELb0EEENS1_21CollectiveEpilogueBwdISD_SE_SG_Li256ELb1ELb1ELi2EEENS1_19SingleTileSchedulerILb1ELb0ELb0ELi80EEEEEEEEEvNT_6ParamsE,@"STO_CUDA_ENTRY STV_DEFAULT"
_ZN7cutlass13device_kernelIN5flash11enable_sm90INS1_16FlashAttnBwdSm90INS1_25CollectiveMainloopBwdSm90ILi2ELi1ELi1EN4cute5tupleIJNS5_1CILi1EEES8_S8_EEENS6_IJNS7_ILi64EEENS7_ILi80EEENS7_ILi256EEEEEENS_6half_tEfNS_4arch4Sm90ELb0ELb0ELb0ELb1ELb0ELb0ELb1ELb1ELi2ELi1ELi1ELi1ELb0EEENS1_21CollectiveEpilogueBwdISD_SE_SG_Li256ELb1ELb1ELi2EEENS1_19SingleTileSchedulerILb1ELb0ELb0ELi80EEEEEEEEEvNT_6ParamsE:
        /* <DEDUP_REMOVED lines=23> */
.L_x_1160:
[----:B------:R-:W-:Y:S05]  /*0170*/  BSYNC B0 ;  /* 0x0000000000007941 */ /* 0x000fea0003800000 */
.L_x_1159:
        /* <DEDUP_REMOVED lines=34> */
.L_x_1161:
        /* <DEDUP_REMOVED lines=20> */
.L_x_1162:
[----:B0-----:R-:W-:Y:S01]  /*04e0*/  ISETP.NE.AND P0, PT, R2, RZ, PT ;  /* 0x000000ff0200720c */ /* 0x001fe20003f05270 */
[----:B------:R-:W-:Y:S01]  /*04f0*/  IMAD.MOV.U32 R21, RZ, RZ, 0x1 ;  /* 0x00000001ff157424 */ /* 0x000fe200078e00ff */
[----:B------:R-:W-:Y:S01]  /*0500*/  NOP ;  /* 0x0000000000007918 */ /* 0x000fe20000000000 */
[----:B------:R-:W-:Y:S03]  /*0510*/  BSSY B0, `(.L_x_1163) ;  /* 0x0000e2b000007945 */ /* 0x000fe60003800000 */
[----:B------:R-:W-:Y:S01]  /*0520*/  SEL R21, R21, 0x2, !P0 ;  /* 0x0000000215157807 */ /* 0x000fe20004000000 */
[----:B-12-4-:R-:W-:Y:S06]  /*0530*/  BAR.SYNC.DEFER_BLOCKING 0x0 ;  /* 0x0000000000007b1d */ /* 0x016fec0000010000 */
[----:B------:R-:W-:Y:S05]  /*0540*/  @!P0 BRA `(.L_x_1164) ;  /* 0x000000c000b48947 */ /* 0x000fea0003800000 */
.L_x_1165:
        /* <DEDUP_REMOVED lines=15> */
.L_x_1166:
        /* <DEDUP_REMOVED lines=11> */
.L_x_1168:
[----:B------:R-:W2:Y:S02]  /*06f0*/  LDC R0, c[0x0][0x8bc] ;  /* 0x00022f00ff007b82 */ /* 0x000ea40000000800 */
.L_x_1167:
        /* <DEDUP_REMOVED lines=35> */
.L_x_1170:
[----:B------:R-:W-:Y:S01]  /*0930*/  @P1 LOP3.LUT R7, R8, 0xffffc000, RZ, 0xc0, !PT ;  /* 0xffffc00008071812 */ /* 0x000fe200078ec0ff */
[----:B------:R-:W-:Y:S06]  /*0940*/  @!P2 BRA `(.L_x_1171) ;  /* 0x000000000014a947 */ /* 0x000fec0003800000 */
[----:B------:R-:W0:Y:S01]  /*0950*/  LDC.64 R2, c[0x0][0x788] ;  /* 0x0001e200ff027b82 */ /* 0x000e220000000a00 */
[----:B------:R-:W-:Y:S01]  /*0960*/  ULDC.64 UR4, c[0x0][0x208] ;  /* 0x0000820000047ab9 */ /* 0x000fe20000000a00 */
[----:B0-----:R-:W-:-:S05]  /*0970*/  IMAD.WIDE R2, R233, 0x4, R2 ;  /* 0x00000004e9027825 */ /* 0x001fca00078e0202 */
[----:B------:R0:W5:Y:S01]  /*0980*/  LDG.E R6, desc[UR4][R2.64] ;  /* 0x0000000402067981 */ /* 0x000162000c1e1900 */
[----:B------:R-:W-:Y:S05]  /*0990*/  BRA `(.L_x_1172) ;  /* 0x0000000000287947 */ /* 0x000fea0003800000 */
.L_x_1171:
        /* <DEDUP_REMOVED lines=10> */
.L_x_1172:
        /* <DEDUP_REMOVED lines=103> */
.L_x_1174:
        /* <DEDUP_REMOVED lines=32> */
[--C-:B------:R-:W-:Y:S02]  /*12b0*/  SHF.R.S32.HI R5, RZ, 0x2, R3.reuse ;  /* 0x00000002ff057819 */ /* 0x100fe40000011403 */
[----:B------:R-:W-:Y:S02]  /*12c0*/  CS2R R132, SRZ ;  /* 0x0000000000847805 */ /* 0x000fe4000001ff00 */
[----:B------:R-:W-:Y:S02]  /*12d0*/  SHF.R.S32.HI R6, RZ, 0x1f, R3 ;  /* 0x0000001fff067819 */ /* 0x000fe40000011403 */
[----:B------:R-:W-:Y:S02]  /*12e0*/  CS2R R130, SRZ ;  /* 0x0000000000827805 */ /* 0x000fe4000001ff00 */
[----:B------:R-:W-:-:S02]  /*12f0*/  IADD3 R2, P0, R2, R7, RZ ;  /* 0x0000000702027210 */ /* 0x000fc40007f1e0ff */
[----:B------:R-:W-:Y:S02]  /*1300*/  CS2R R128, SRZ ;  /* 0x0000000000807805 */ /* 0x000fe4000001ff00 */
[----:B------:R-:W-:Y:S02]  /*1310*/  LOP3.LUT R8, R3, 0xfffffffc, RZ, 0xc0, !PT ;  /* 0xfffffffc03087812 */ /* 0x000fe400078ec0ff */
[----:B------:R-:W-:Y:S02]  /*1320*/  CS2R R126, SRZ ;  /* 0x00000000007e7805 */ /* 0x000fe4000001ff00 */
[----:B------:R-:W-:Y:S02]  /*1330*/  LEA.HI R6, R6, R5, RZ, 0x3 ;  /* 0x0000000506067211 */ /* 0x000fe400078f18ff */
[----:B------:R-:W-:Y:S02]  /*1340*/  CS2R R124, SRZ ;  /* 0x00000000007c7805 */ /* 0x000fe4000001ff00 */
[----:B------:R-:W-:Y:S01]  /*1350*/  LEA.HI.X.SX32 R3, R7, R10, 0x1, P0 ;  /* 0x0000000a07037211 */ /* 0x000fe200000f0eff */
[----:B0-----:R-:W-:Y:S01]  /*1360*/  IMAD R10, R14, UR5, RZ ;  /* 0x000000050e0a7c24 */ /* 0x001fe2000f8e02ff */
[----:B------:R-:W-:Y:S01]  /*1370*/  SHF.R.S32.HI R7, RZ, 0x1f, R233 ;  /* 0x0000001fff077819 */ /* 0x000fe200000114e9 */
[----:B------:R-:W-:Y:S01]  /*1380*/  IMAD.IADD R8, R9, 0x1, -R8 ;  /* 0x0000000109087824 */ /* 0x000fe200078e0a08 */
[----:B------:R-:W-:Y:S01]  /*1390*/  LEA.HI R0, R0, R9, RZ, 0x5 ;  /* 0x0000000900007211 */ /* 0x000fe200078f28ff */
[----:B------:R-:W-:Y:S01]  /*13a0*/  IMAD.WIDE.U32 R2, R14, UR4, R2 ;  /* 0x000000040e027c25 */ /* 0x000fe2000f8e0002 */
[----:B------:R-:W-:-:S02]  /*13b0*/  LOP3.LUT R6, R6, 0xfffffff8, RZ, 0xc0, !PT ;  /* 0xfffffff806067812 */ /* 0x000fc400078ec0ff */
[----:B------:R-:W-:Y:S02]  /*13c0*/  CS2R R122, SRZ ;  /* 0x00000000007a7805 */ /* 0x000fe4000001ff00 */
[----:B------:R-:W-:Y:S01]  /*13d0*/  SEL R7, R7, RZ, !P1 ;  /* 0x000000ff07077207 */ /* 0x000fe20004800000 */
[----:B------:R-:W-:Y:S01]  /*13e0*/  IMAD R9, R15, UR4, R10 ;  /* 0x000000040f097c24 */ /* 0x000fe2000f8e020a */
[----:B------:R-:W-:Y:S01]  /*13f0*/  SHF.R.S32.HI R232, RZ, 0x5, R0 ;  /* 0x00000005ffe87819 */ /* 0x000fe20000011400 */
[----:B------:R-:W-:Y:S01]  /*1400*/  IMAD.IADD R5, R5, 0x1, -R6 ;  /* 0x0000000105057824 */ /* 0x000fe200078e0a06 */
[----:B------:R-:W-:Y:S01]  /*1410*/  ULDC.64 UR4, c[0x0][0x2e0] ;  /* 0x0000b80000047ab9 */ /* 0x000fe20000000a00 */
[----:B------:R-:W-:Y:S01]  /*1420*/  IMAD.IADD R3, R3, 0x1, R9 ;  /* 0x0000000103037824 */ /* 0x000fe200078e0209 */
[----:B------:R-:W-:Y:S01]  /*1430*/  CS2R R120, SRZ ;  /* 0x0000000000787805 */ /* 0x000fe2000001ff00 */
[----:B------:R-:W-:Y:S01]  /*1440*/  IMAD R6, R7, UR4, RZ ;  /* 0x0000000407067c24 */ /* 0x000fe2000f8e02ff */
[----:B------:R-:W-:Y:S01]  /*1450*/  CS2R R118, SRZ ;  /* 0x0000000000767805 */ /* 0x000fe2000001ff00 */
[----:B------:R-:W-:Y:S01]  /*1460*/  IMAD R232, R232, 0x10, R5 ;  /* 0x00000010e8e87824 */ /* 0x000fe200078e0205 */
[----:B------:R-:W-:Y:S01]  /*1470*/  CS2R R116, SRZ ;  /* 0x0000000000747805 */ /* 0x000fe2000001ff00 */
[----:B------:R-:W-:Y:S01]  /*1480*/  IMAD.SHL.U32 R5, R11, 0x8, RZ ;  /* 0x000000080b057824 */ /* 0x000fe200078e00ff */
[----:B------:R-:W-:Y:S01]  /*1490*/  CS2R R114, SRZ ;  /* 0x0000000000727805 */ /* 0x000fe2000001ff00 */
[C---:B------:R-:W-:Y:S01]  /*14a0*/  IMAD R7, R231.reuse, UR5, R6 ;  /* 0x00000005e7077c24 */ /* 0x040fe2000f8e0206 */
[----:B------:R-:W-:Y:S01]  /*14b0*/  CS2R R112, SRZ ;  /* 0x0000000000707805 */ /* 0x000fe2000001ff00 */
[----:B------:R-:W-:Y:S01]  /*14c0*/  IMAD.WIDE.U32 R230, R231, UR4, R2 ;  /* 0x00000004e7e67c25 */ /* 0x000fe2000f8e0002 */
[----:B------:R-:W-:Y:S01]  /*14d0*/  ULDC.64 UR4, c[0x0][0x2c0] ;  /* 0x0000b00000047ab9 */ /* 0x000fe20000000a00 */
[----:B------:R-:W-:-:S02]  /*14e0*/  CS2R R110, SRZ ;  /* 0x00000000006e7805 */ /* 0x000fc4000001ff00 */
[----:B------:R-:W-:Y:S01]  /*14f0*/  CS2R R108, SRZ ;  /* 0x00000000006c7805 */ /* 0x000fe2000001ff00 */
[----:B------:R-:W-:Y:S01]  /*1500*/  IMAD R2, R5, 0x2, R18 ;  /* 0x0000000205027824 */ /* 0x000fe200078e0212 */
[----:B------:R-:W-:Y:S01]  /*1510*/  CS2R R106, SRZ ;  /* 0x00000000006a7805 */ /* 0x000fe2000001ff00 */
[----:B------:R-:W-:Y:S01]  /*1520*/  IMAD.U32 R5, RZ, RZ, UR4 ;  /* 0x00000004ff057e24 */ /* 0x000fe2000f8e00ff */
[----:B------:R-:W-:Y:S01]  /*1530*/  CS2R R104, SRZ ;  /* 0x0000000000687805 */ /* 0x000fe2000001ff00 */
[----:B------:R-:W-:Y:S01]  /*1540*/  IMAD R0, R8, -0x2, R13 ;  /* 0xfffffffe08007824 */ /* 0x000fe200078e020d */
[----:B------:R-:W-:Y:S01]  /*1550*/  CS2R R102, SRZ ;  /* 0x0000000000667805 */ /* 0x000fe2000001ff00 */
[----:B------:R-:W-:Y:S01]  /*1560*/  IMAD.MOV.U32 R3, RZ, RZ, RZ ;  /* 0x000000ffff037224 */ /* 0x000fe200078e00ff */
[----:B------:R0:W-:Y:S01]  /*1570*/  STL [R1], R5 ;  /* 0x0000000501007387 */ /* 0x0001e20000100800 */
        /* <DEDUP_REMOVED lines=63> */
[----:B------:R-:W-:Y:S01]  /*1970*/  SHF.R.S32.HI R235, RZ, 0x6, R235 ;  /* 0x00000006ffeb7819 */ /* 0x000fe200000114eb */
[----:B------:R-:W-:Y:S01]  /*1980*/  IMAD.IADD R234, R231, 0x1, R7 ;  /* 0x00000001e7ea7824 */ /* 0x000fe200078e0207 */
[----:B------:R-:W-:Y:S01]  /*1990*/  ULDC UR60, c[0x0][0x744] ;  /* 0x0001d100003c7ab9 */ /* 0x000fe20000000800 */
[----:B0-----:R-:W-:-:S07]  /*19a0*/  IMAD.U32 R236, RZ, RZ, UR5 ;  /* 0x00000005ffec7e24 */ /* 0x001fce000f8e00ff */
.L_x_1186:
[----:B------:R-:W-:-:S13]  /*19b0*/  ISETP.NE.AND P0, PT, R229, 0x3, PT ;  /* 0x00000003e500780c */ /* 0x000fda0003f05270 */
[----:B0-----:R-:W-:Y:S05]  /*19c0*/  @!P0 BRA `(.L_x_1176) ;  /* 0x0000000000048947 */ /* 0x001fea0003800000 */
[----:B------:R-:W-:Y:S01]  /*19d0*/  BPT.TRAP 0x1 ;  /* 0x000000040000795c */ /* 0x000fe20000300000 */
.L_x_1176:
[----:B------:R-:W-:Y:S01]  /*19e0*/  IMAD R17, R3, 0x8, R18 ;  /* 0x0000000803117824 */ /* 0x000fe200078e0212 */
[----:B------:R-:W-:-:S04]  /*19f0*/  SHF.L.U32 R8, R228, 0x1f, RZ ;  /* 0x0000001fe4087819 */ /* 0x000fc800000006ff */
[----:B------:R0:W1:Y:S01]  /*1a00*/  SYNCS.PHASECHK.TRANS64.TRYWAIT P1, [R17+URZ+0x31610], R8 ;  /* 0x03161008110075a7 */ /* 0x000062000802017f */
[----:B------:R-:W-:Y:S05]  /*1a10*/  @!P0 BRA `(.L_x_1177) ;  /* 0x0000000000048947 */ /* 0x000fea0003800000 */
[----:B------:R-:W-:Y:S01]  /*1a20*/  BPT.TRAP 0x1 ;  /* 0x000000040000795c */ /* 0x000fe20000300000 */
.L_x_1177:
        /* <DEDUP_REMOVED lines=11> */
.L_x_1178:
        /* <DEDUP_REMOVED lines=438> */
.L_x_1180:
[----:B------:R-:W-:-:S04]  /*3640*/  SHF.L.U32 R9, R19, 0x1f, RZ ;  /* 0x0000001f13097819 */ /* 0x000fc800000006ff */
[----:B------:R0:W3:Y:S01]  /*3650*/  SYNCS.PHASECHK.TRANS64.TRYWAIT P1, [R18+URZ+0x31630], R9 ;  /* 0x03163009120075a7 */ /* 0x0000e2000802017f */
[----:B------:R-:W-:Y:S05]  /*3660*/  @!P0 BRA `(.L_x_1181) ;  /* 0x0000000000048947 */ /* 0x000fea0003800000 */
[----:B------:R-:W-:Y:S01]  /*3670*/  BPT.TRAP 0x1 ;  /* 0x000000040000795c */ /* 0x000fe20000300000 */
.L_x_1181:
        /* <DEDUP_REMOVED lines=11> */
.L_x_1182:
[C---:B------:R-:W-:Y:S01]  /*3730*/  VIADD R8, R6.reuse, 0x80 ;  /* 0x0000008006087836 */ /* 0x040fe20000000000 */
[----:B------:R-:W-:Y:S01]  /*3740*/  R2UR UR4, R7 ;  /* 0x00000000070472ca */ /* 0x000fe200000e0000 */
[C---:B0--3--:R-:W-:Y:S01]  /*3750*/  VIADD R9, R6.reuse, 0x100 ;  /* 0x0000010006097836 */ /* 0x049fe20000000000 */
[----:B------:R-:W-:Y:S01]  /*3760*/  R2UR UR6, R6 ;  /* 0x00000000060672ca */ /* 0x000fe200000e0000 */
[----:B------:R-:W3:Y:S01]  /*3770*/  LDL R224, [R1] ;  /* 0x0000000001e07983 */ /* 0x000ee20000100800 */
[----:B------:R-:W-:Y:S01]  /*3780*/  R2UR UR8, R8 ;  /* 0x00000000080872ca */ /* 0x000fe200000e0000 */
[C---:B------:R-:W-:Y:S01]  /*3790*/  VIADD R8, R6.reuse, 0x180 ;  /* 0x0000018006087836 */ /* 0x040fe20000000000 */
[----:B------:R-:W-:Y:S01]  /*37a0*/  R2UR UR9, R9 ;  /* 0x00000000090972ca */ /* 0x000fe200000e0000 */
[----:B------:R-:W-:Y:S01]  /*37b0*/  VIADD R9, R6, 0x200 ;  /* 0x0000020006097836 */ /* 0x000fe20000000000 */
[----:B------:R-:W-:Y:S01]  /*37c0*/  WARPGROUP.ARRIVE ;  /* 0x00000000000079c5 */ /* 0x000fe20000000000 */
[----:B------:R-:W-:Y:S01]  /*37d0*/  UMOV UR5, 0x40000040 ;  /* 0x4000004000057882 */ /* 0x000fe20000000000 */
[----:B------:R-:W-:Y:S01]  /*37e0*/  R2UR UR10, R8 ;  /* 0x00000000080a72ca */ /* 0x000fe200000e0000 */
[----:B------:R-:W-:Y:S01]  /*37f0*/  UMOV UR7, 0x40000000 ;  /* 0x4000000000077882 */ /* 0x000fe20000000000 */
[----:B------:R-:W-:Y:S01]  /*3800*/  R2UR UR11, R9 ;  /* 0x00000000090b72ca */ /* 0x000fe200000e0000 */
[----:B------:R-:W-:Y:S01]  /*3810*/  VIADD R8, R6, 0x2 ;  /* 0x0000000206087836 */ /* 0x000fe20000000000 */
        /* <DEDUP_REMOVED lines=26> */
[----:B------:R-:W-:Y:S01]  /*39c0*/  UMOV UR59, 0x40 ;  /* 0x00000040003b7882 */ /* 0x000fe20000000000 */
[----:B------:R-:W-:Y:S01]  /*39d0*/  UMOV UR13, UR57 ;  /* 0x00000039000d7c82 */ /* 0x000fe20008000000 */
[----:B------:R-:W-:Y:S01]  /*39e0*/  UMOV UR15, 0x40 ;  /* 0x00000040000f7882 */ /* 0x000fe20000000000 */
[----:B------:R-:W-:Y:S01]  /*39f0*/  UMOV UR17, UR57 ;  /* 0x0000003900117c82 */ /* 0x000fe20008000000 */
[----:B------:R-:W-:Y:S01]  /*3a00*/  R2UR UR8, R8 ;  /* 0x00000000080872ca */ /* 0x000fe200000e0000 */
[----:B------:R-:W-:Y:S01]  /*3a10*/  VIADD R8, R6, 0x102 ;  /* 0x0000010206087836 */ /* 0x000fe20000000000 */
[----:B------:R-:W-:Y:S01]  /*3a20*/  UMOV UR19, 0x40 ;  /* 0x0000004000137882 */ /* 0x000fe20000000000 */
[----:B------:R-:W-:Y:S01]  /*3a30*/  UMOV UR49, 0x40000040 ;  /* 0x4000004000317882 */ /* 0x000fe20000000000 */
[----:B------:R-:W-:Y:S01]  /*3a40*/  UMOV UR51, 0x40 ;  /* 0x0000004000337882 */ /* 0x000fe20000000000 */
[----:B------:R-:W-:Y:S01]  /*3a50*/  UMOV UR53, UR49 ;  /* 0x0000003100357c82 */ /* 0x000fe20008000000 */
[----:B------:R-:W-:Y:S01]  /*3a60*/  R2UR UR9, R8 ;  /* 0x00000000080972ca */ /* 0x000fe200000e0000 */
[----:B------:R-:W-:Y:S01]  /*3a70*/  VIADD R8, R6, 0x182 ;  /* 0x0000018206087836 */ /* 0x000fe20000000000 */
[----:B------:R-:W-:Y:S01]  /*3a80*/  UMOV UR55, 0x40 ;  /* 0x0000004000377882 */ /* 0x000fe20000000000 */
[----:B------:R-:W-:Y:S01]  /*3a90*/  UMOV UR45, UR49 ;  /* 0x00000031002d7c82 */ /* 0x000fe20008000000 */
[----:B------:R-:W-:Y:S01]  /*3aa0*/  UMOV UR47, 0x40 ;  /* 0x00000040002f7882 */ /* 0x000fe20000000000 */
        /* <DEDUP_REMOVED lines=408> */
[----:B------:R-:W-:Y:S02]  /*5430*/  FSEL R29, R29, -INF , P2 ;  /* 0xff8000001d1d7808 */ /* 0x000fe40001000000 */
[----:B------:R-:W-:Y:S01]  /*5440*/  FSEL R21, R26, -INF , P5 ;  /* 0xff8000001a157808 */ /* 0x000fe20002800000 */
[----:B------:R-:W-:Y:S01]  /*5450*/  IMAD R26, R232, 0x4, R18 ;  /* 0x00000004e81a7824 */ /* 0x000fe200078e0212 */
[----:B------:R-:W-:Y:S01]  /*5460*/  FSEL R7, R24, -INF , P5 ;  /* 0xff80000018077808 */ /* 0x000fe20002800000 */
[--C-:B-1----:R-:W-:Y:S01]  /*5470*/  FFMA.FTZ R10, R29, UR60, -R14.reuse ;  /* 0x0000003c1d0a7c23 */ /* 0x102fe2000801080e */
[----:B------:R-:W-:Y:S01]  /*5480*/  FSEL R25, R25, -INF , P6 ;  /* 0xff80000019197808 */ /* 0x000fe20003000000 */
[----:B------:R-:W-:Y:S01]  /*5490*/  VIADD R24, R18, 0x2c500 ;  /* 0x0002c50012187836 */ /* 0x000fe20000000000 */
[----:B------:R-:W0:Y:S01]  /*54a0*/  LDS R29, [R26+0x2c300] ;  /* 0x02c300001a1d7984 */ /* 0x000e220000000800 */
[C---:B------:R-:W-:Y:S01]  /*54b0*/  ISETP.GT.AND P5, PT, R0.reuse, 0x30, PT ;  /* 0x000000300000780c */ /* 0x040fe20003fa4270 */
[--C-:B------:R-:W-:Y:S01]  /*54c0*/  FFMA.FTZ R8, R7, UR60, -R14.reuse ;  /* 0x0000003c07087c23 */ /* 0x100fe2000801080e */
[----:B------:R-:W-:Y:S01]  /*54d0*/  FSEL R27, R27, -INF , P6 ;  /* 0xff8000001b1b7808 */ /* 0x000fe20003000000 */
[----:B------:R-:W1:Y:S01]  /*54e0*/  LDS R26, [R26+0x2c320] ;  /* 0x02c320001a1a7984 */ /* 0x000e620000000800 */
[----:B------:R-:W-:Y:S01]  /*54f0*/  ISETP.GT.AND P6, PT, R0, 0x31, PT ;  /* 0x000000310000780c */ /* 0x000fe20003fc4270 */
[----:B------:R-:W-:Y:S01]  /*5500*/  FFMA.FTZ R9, R25, UR60, -R14 ;  /* 0x0000003c19097c23 */ /* 0x000fe2000801080e */
[----:B------:R-:W-:Y:S01]  /*5510*/  FSEL R13, R36, -INF , P5 ;  /* 0xff800000240d7808 */ /* 0x000fe20002800000 */
[--C-:B--2---:R-:W-:Y:S01]  /*5520*/  FFMA.FTZ R21, R21, UR60, -R20.reuse ;  /* 0x0000003c15157c23 */ /* 0x104fe20008010814 */
[----:B------:R-:W-:Y:S01]  /*5530*/  FSEL R7, R28, -INF , P1 ;  /* 0xff8000001c077808 */ /* 0x000fe20000800000 */
[----:B------:R-:W-:Y:S01]  /*5540*/  FFMA.FTZ R22, R27, UR60, -R20 ;  /* 0x0000003c1b167c23 */ /* 0x000fe20008010814 */
        /* <DEDUP_REMOVED lines=10> */
[----:B------:R-:W-:Y:S01]  /*55f0*/  FSEL R31, R31, -INF , P2 ;  /* 0xff8000001f1f7808 */ /* 0x000fe20001000000 */
[----:B------:R-:W-:Y:S01]  /*5600*/  FFMA.FTZ R11, R33, UR60, -R14 ;  /* 0x0000003c210b7c23 */ /* 0x000fe2000801080e */
[----:B------:R-:W-:Y:S01]  /*5610*/  ISETP.GT.AND P2, PT, R0, 0x41, PT ;  /* 0x000000410000780c */ /* 0x000fe20003f44270 */
[----:B------:R-:W2:Y:S01]  /*5620*/  MUFU.EX2 R8, R8 ;  /* 0x0000000800087308 */ /* 0x000ea20000000800 */
[----:B------:R-:W-:Y:S01]  /*5630*/  FSEL R15, R40, -INF , P1 ;  /* 0xff800000280f7808 */ /* 0x000fe20000800000 */
[----:B------:R-:W-:Y:S01]  /*5640*/  FFMA.FTZ R28, R31, UR60, -R20 ;  /* 0x0000003c1f1c7c23 */ /* 0x000fe20008010814 */
[----:B------:R-:W-:-:S02]  /*5650*/  FSEL R41, R41, -INF , P2 ;  /* 0xff80000029297808 */ /* 0x000fc40001000000 */
[----:B------:R-:W-:Y:S01]  /*5660*/  FSEL R25, R34, -INF , P3 ;  /* 0xff80000022197808 */ /* 0x000fe20001800000 */
[--C-:B------:R-:W-:Y:S01]  /*5670*/  FFMA.FTZ R15, R15, UR60, -R14.reuse ;  /* 0x0000003c0f0f7c23 */ /* 0x100fe2000801080e */
[----:B------:R-:W-:Y:S01]  /*5680*/  FSEL R37, R35, -INF , P4 ;  /* 0xff80000023257808 */ /* 0x000fe20002000000 */
[----:B------:R-:W-:Y:S01]  /*5690*/  FFMA.FTZ R14, R41, UR60, -R14 ;  /* 0x0000003c290e7c23 */ /* 0x000fe2000801080e */
[----:B------:R-:W-:Y:S01]  /*56a0*/  FSEL R33, R38, -INF , P5 ;  /* 0xff80000026217808 */ /* 0x000fe20002800000 */
[--C-:B------:R-:W-:Y:S01]  /*56b0*/  FFMA.FTZ R36, R25, UR60, -R20.reuse ;  /* 0x0000003c19247c23 */ /* 0x100fe20008010814 */
[----:B------:R-:W-:Y:S01]  /*56c0*/  FSEL R39, R39, -INF , P6 ;  /* 0xff80000027277808 */ /* 0x000fe20003000000 */
[----:B------:R-:W-:Y:S01]  /*56d0*/  FFMA.FTZ R37, R37, UR60, -R20 ;  /* 0x0000003c25257c23 */ /* 0x000fe20008010814 */
[----:B------:R-:W-:Y:S01]  /*56e0*/  SHF.R.U32.HI R24, RZ, 0x4, R24 ;  /* 0x00000004ff187819 */ /* 0x000fe20000011618 */
[--C-:B------:R-:W-:Y:S01]  /*56f0*/  FFMA.FTZ R38, R33, UR60, -R20.reuse ;  /* 0x0000003c21267c23 */ /* 0x100fe20008010814 */
[----:B------:R-:W-:Y:S01]  /*5700*/  FSEL R35, R42, -INF , P1 ;  /* 0xff8000002a237808 */ /* 0x000fe20000800000 */
[----:B------:R-:W-:Y:S01]  /*5710*/  FFMA.FTZ R27, R39, UR60, -R20 ;  /* 0x0000003c271b7c23 */ /* 0x000fe20008010814 */
[----:B------:R-:W-:Y:S01]  /*5720*/  FSEL R43, R43, -INF , P2 ;  /* 0xff8000002b2b7808 */ /* 0x000fe20001000000 */
[----:B------:R-:W-:-:S02]  /*5730*/  WARPGROUP.DEPBAR.LE gsb0, 0x0 ;  /* 0x00008000000079c5 */ /* 0x000fc40000010000 */
[----:B------:R-:W-:Y:S01]  /*5740*/  LOP3.LUT R30, R24, 0x3fff, RZ, 0xc0, !PT ;  /* 0x00003fff181e7812 */ /* 0x000fe200078ec0ff */
[----:B------:R-:W4:Y:S01]  /*5750*/  MUFU.EX2 R9, R9 ;  /* 0x0000000900097308 */ /* 0x000f220000000800 */
[--C-:B------:R-:W-:Y:S01]  /*5760*/  FFMA.FTZ R25, R35, UR60, -R20.reuse ;  /* 0x0000003c23197c23 */ /* 0x100fe20008010814 */
[----:B------:R-:W-:Y:S01]  /*5770*/  FFMA.FTZ R24, R43, UR60, -R20 ;  /* 0x0000003c2b187c23 */ /* 0x000fe20008010814 */
[----:B------:R-:W-:Y:S01]  /*5780*/  LOP3.LUT R20, R30, 0x80000, RZ, 0xfc, !PT ;  /* 0x000800001e147812 */ /* 0x000fe200078efcff */
[--C-:B0-----:R-:W-:Y:S01]  /*5790*/  FADD.FTZ R35, R44, -R29.reuse ;  /* 0x8000001d2c237221 */ /* 0x101fe20000010000 */
[--C-:B------:R-:W-:Y:S01]  /*57a0*/  FADD.FTZ R30, R45, -R29.reuse ;  /* 0x8000001d2d1e7221 */ /* 0x100fe20000010000 */
[--C-:B-1----:R-:W-:Y:S01]  /*57b0*/  FADD.FTZ R47, R47, -R26.reuse ;  /* 0x8000001a2f2f7221 */ /* 0x102fe20000010000 */
[--C-:B------:R-:W-:Y:S01]  /*57c0*/  FADD.FTZ R49, R49, -R29.reuse ;  /* 0x8000001d31317221 */ /* 0x100fe20000010000 */
[----:B------:R-:W-:Y:S01]  /*57d0*/  MUFU.EX2 R21, R21 ;  /* 0x0000001500157308 */ /* 0x000fe20000000800 */
[----:B------:R-:W-:Y:S01]  /*57e0*/  FADD.FTZ R50, R50, -R26 ;  /* 0x8000001a32327221 */ /* 0x000fe20000010000 */
[--C-:B------:R-:W-:Y:S01]  /*57f0*/  FADD.FTZ R48, R48, -R29.reuse ;  /* 0x8000001d30307221 */ /* 0x100fe20000010000 */
[--C-:B------:R-:W-:Y:S01]  /*5800*/  FADD.FTZ R31, R52, -R29.reuse ;  /* 0x8000001d341f7221 */ /* 0x100fe20000010000 */
[--C-:B------:R-:W-:Y:S01]  /*5810*/  FADD.FTZ R32, R53, -R29.reuse ;  /* 0x8000001d35207221 */ /* 0x100fe20000010000 */
[--C-:B------:R-:W-:Y:S01]  /*5820*/  FADD.FTZ R33, R216, -R29.reuse ;  /* 0x8000001dd8217221 */ /* 0x100fe20000010000 */
[--C-:B------:R-:W-:Y:S01]  /*5830*/  FADD.FTZ R34, R217, -R29.reuse ;  /* 0x8000001dd9227221 */ /* 0x100fe20000010000 */
[--C-:B------:R-:W-:Y:S01]  /*5840*/  FADD.FTZ R220, R220, -R29.reuse ;  /* 0x8000001ddcdc7221 */ /* 0x100fe20000010000 */
[----:B------:R-:W0:Y:S01]  /*5850*/  MUFU.EX2 R22, R22 ;  /* 0x0000001600167308 */ /* 0x000e220000000800 */
[----:B--2---:R-:W-:Y:S01]  /*5860*/  FMUL.FTZ R35, R8, R35 ;  /* 0x0000002308237220 */ /* 0x004fe20000410000 */
[----:B------:R-:W-:Y:S01]  /*5870*/  FADD.FTZ R29, R221, -R29 ;  /* 0x8000001ddd1d7221 */ /* 0x000fe20000010000 */
[C---:B----4-:R-:W-:Y:S01]  /*5880*/  FMUL.FTZ R30, R9.reuse, R30 ;  /* 0x0000001e091e7220 */ /* 0x050fe20000410000 */
[----:B------:R-:W-:Y:S01]  /*5890*/  F2FP.F16.F32.PACK_AB R8, R9, R8 ;  /* 0x000000080908723e */ /* 0x000fe200000000ff */
[----:B------:R-:W-:-:S02]  /*58a0*/  VIADD R39, R20, 0x80 ;  /* 0x0000008014277836 */ /* 0x000fc40000000000 */
[--C-:B------:R-:W-:Y:S01]  /*58b0*/  FADD.FTZ R46, R46, -R26.reuse ;  /* 0x8000001a2e2e7221 */ /* 0x100fe20000010000 */
[----:B------:R-:W-:Y:S01]  /*58c0*/  VIADD R40, R20, 0x180 ;  /* 0x0000018014287836 */ /* 0x000fe20000000000 */
[----:B------:R-:W1:Y:S01]  /*58d0*/  MUFU.EX2 R7, R7 ;  /* 0x0000000700077308 */ /* 0x000e620000000800 */
[----:B------:R-:W-:Y:S01]  /*58e0*/  IMAD R216, R4, 0x2000, R5 ;  /* 0x0000200004d87824 */ /* 0x000fe200078e0205 */
[----:B------:R-:W-:Y:S01]  /*58f0*/  R2UR UR4, R39 ;  /* 0x00000000270472ca */ /* 0x000fe200000e0000 */
[----:B------:R-:W-:Y:S01]  /*5900*/  VIADD R39, R20, 0x100 ;  /* 0x0000010014277836 */ /* 0x000fe20000000000 */
[----:B------:R-:W-:Y:S01]  /*5910*/  R2UR UR6, R40 ;  /* 0x00000000280672ca */ /* 0x000fe200000e0000 */
[--C-:B------:R-:W-:Y:S01]  /*5920*/  FADD.FTZ R51, R51, -R26.reuse ;  /* 0x8000001a33337221 */ /* 0x100fe20000010000 */
[--C-:B------:R-:W-:Y:S01]  /*5930*/  FADD.FTZ R41, R54, -R26.reuse ;  /* 0x8000001a36297221 */ /* 0x100fe20000010000 */
[--C-:B------:R-:W-:Y:S01]  /*5940*/  FADD.FTZ R40, R55, -R26.reuse ;  /* 0x8000001a37287221 */ /* 0x100fe20000010000 */
[----:B------:R-:W2:Y:S01]  /*5950*/  MUFU.EX2 R10, R10 ;  /* 0x0000000a000a7308 */ /* 0x000ea20000000800 */
[C---:B0-----:R-:W-:Y:S01]  /*5960*/  F2FP.F16.F32.PACK_AB R9, R22.reuse, R21 ;  /* 0x000000151609723e */ /* 0x041fe200000000ff */
[----:B------:R-:W-:Y:S01]  /*5970*/  BAR.SYNC.DEFER_BLOCKING 0x9, 0x100 ;  /* 0x0244000000007b1d */ /* 0x000fe20000010000 */
[----:B------:R-:W-:Y:S01]  /*5980*/  FMUL.FTZ R42, R22, R47 ;  /* 0x0000002f162a7220 */ /* 0x000fe20000410000 */
[----:B------:R-:W-:Y:S01]  /*5990*/  R2UR UR5, R39 ;  /* 0x00000000270572ca */ /* 0x000fe200000e0000 */
[--C-:B------:R-:W-:Y:S01]  /*59a0*/  FADD.FTZ R39, R218, -R26.reuse ;  /* 0x8000001ada277221 */ /* 0x100fe20000010000 */
[--C-:B------:R-:W-:Y:S01]  /*59b0*/  FADD.FTZ R219, R219, -R26.reuse ;  /* 0x8000001adbdb7221 */ /* 0x100fe20000010000 */
[--C-:B------:R-:W-:Y:S01]  /*59c0*/  FADD.FTZ R222, R222, -R26.reuse ;  /* 0x8000001adede7221 */ /* 0x100fe20000010000 */
[----:B------:R-:W0:Y:S01]  /*59d0*/  MUFU.EX2 R23, R23 ;  /* 0x0000001700177308 */ /* 0x000e220000000800 */
[----:B-1----:R-:W-:Y:S01]  /*59e0*/  FMUL.FTZ R48, R7, R48 ;  /* 0x0000003007307220 */ /* 0x002fe20000410000 */
[----:B------:R-:W-:Y:S01]  /*59f0*/  FADD.FTZ R26, R223, -R26 ;  /* 0x8000001adf1a7221 */ /* 0x000fe20000010000 */
[----:B------:R-:W-:Y:S01]  /*5a00*/  FMUL.FTZ R21, R21, R46 ;  /* 0x0000002e15157220 */ /* 0x000fe20000410000 */
[----:B------:R-:W-:Y:S01]  /*5a10*/  F2FP.F16.F32.PACK_AB R30, R30, R35 ;  /* 0x000000231e1e723e */ /* 0x000fe200000000ff */
[C---:B------:R-:W-:Y:S01]  /*5a20*/  VIADD R5, R20.reuse, 0x200 ;  /* 0x0000020014057836 */ /* 0x040fe20000000000 */
[----:B------:R-:W-:Y:S01]  /*5a30*/  R2UR UR58, R20 ;  /* 0x00000000143a72ca */ /* 0x000fe200000e0000 */
[----:B------:R-:W-:Y:S01]  /*5a40*/  UMOV UR14, UR4 ;  /* 0x00000004000e7c82 */ /* 0x000fe20008000000 */
[----:B------:R-:W1:Y:S01]  /*5a50*/  MUFU.EX2 R6, R6 ;  /* 0x0000000600067308 */ /* 0x000e620000000800 */
[C---:B--2---:R-:W-:Y:S01]  /*5a60*/  FMUL.FTZ R49, R10.reuse, R49 ;  /* 0x000000310a317220 */ /* 0x044fe20000410000 */
[----:B------:R-:W-:Y:S01]  /*5a70*/  F2FP.F16.F32.PACK_AB R22, R10, R7 ;  /* 0x000000070a16723e */ /* 0x000fe200000000ff */
[----:B------:R-:W-:Y:S01]  /*5a80*/  UMOV UR10, UR5 ;  /* 0x00000005000a7c82 */ /* 0x000fe20008000000 */
[----:B------:R-:W-:Y:S01]  /*5a90*/  R2UR UR7, R5 ;  /* 0x00000000050772ca */ /* 0x000fe200000e0000 */
[----:B------:R-:W-:Y:S01]  /*5aa0*/  UMOV UR18, UR6 ;  /* 0x0000000600127c82 */ /* 0x000fe20008000000 */
[----:B------:R-:W-:-:S02]  /*5ab0*/  F2FP.F16.F32.PACK_AB R48, R49, R48 ;  /* 0x000000303130723e */ /* 0x000fc400000000ff */
[----:B------:R-:W2:Y:S01]  /*5ac0*/  MUFU.EX2 R12, R12 ;  /* 0x0000000c000c7308 */ /* 0x000ea20000000800 */
[----:B0-----:R-:W-:Y:S01]  /*5ad0*/  FMUL.FTZ R50, R23, R50 ;  /* 0x0000003217327220 */ /* 0x001fe20000410000 */
[----:B------:R0:W-:Y:S06]  /*5ae0*/  STSM.16.M88.2 [R2+0x2c500], R8 ;  /* 0x02c5000802007844 */ /* 0x0001ec0000000100 */
[----:B------:R-:W4:Y:S01]  /*5af0*/  MUFU.EX2 R28, R28 ;  /* 0x0000001c001c7308 */ /* 0x000f220000000800 */
[----:B-1----:R-:W-:Y:S01]  /*5b00*/  FMUL.FTZ R10, R6, R31 ;  /* 0x0000001f060a7220 */ /* 0x002fe20000410000 */
[----:B------:R-:W-:-:S02]  /*5b10*/  F2FP.F16.F32.PACK_AB R31, R42, R21 ;  /* 0x000000152a1f723e */ /* 0x000fc400000000ff */
[----:B0-----:R-:W-:-:S04]  /*5b20*/  SHF.R.U32.HI R8, RZ, 0x4, R216 ;  /* 0x00000004ff087819 */ /* 0x001fc800000116d8 */
[----:B------:R-:W0:Y:S01]  /*5b30*/  MUFU.EX2 R11, R11 ;  /* 0x0000000b000b7308 */ /* 0x000e220000000800 */
[----:B--2---:R-:W-:Y:S01]  /*5b40*/  FMUL.FTZ R33, R12, R33 ;  /* 0x000000210c217220 */ /* 0x004fe20000410000 */
[----:B------:R-:W-:-:S04]  /*5b50*/  LOP3.LUT R8, R8, 0x3fff, RZ, 0xc0, !PT ;  /* 0x00003fff08087812 */ /* 0x000fc800078ec0ff */
[C---:B------:R-:W-:Y:S01]  /*5b60*/  R2UR UR56, R8.reuse ;  /* 0x00000000083872ca */ /* 0x040fe200000e0000 */
[----:B------:R-:W-:Y:S01]  /*5b70*/  VIADD R5, R8, 0x80 ;  /* 0x0000008008057836 */ /* 0x000fe20000000000 */
[----:B------:R-:W1:Y:S01]  /*5b80*/  MUFU.EX2 R13, R13 ;  /* 0x0000000d000d7308 */ /* 0x000e620000000800 */
[C---:B----4-:R-:W-:Y:S01]  /*5b90*/  F2FP.F16.F32.PACK_AB R23, R28.reuse, R23 ;  /* 0x000000171c17723e */ /* 0x050fe200000000ff */
[----:B------:R-:W-:Y:S02]  /*5ba0*/  FMUL.FTZ R51, R28, R51 ;  /* 0x000000331c337220 */ /* 0x000fe40000410000 */
[----:B------:R-:W-:Y:S01]  /*5bb0*/  R2UR UR48, R5 ;  /* 0x00000000053072ca */ /* 0x000fe200000e0000 */
[C---:B------:R-:W-:Y:S01]  /*5bc0*/  VIADD R5, R20.reuse, 0x90 ;  /* 0x0000009014057836 */ /* 0x040fe20000000000 */
[----:B------:R-:W-:Y:S01]  /*5bd0*/  STSM.16.M88.2 [R2+0x2cd00], R22 ;  /* 0x02cd001602007844 */ /* 0x000fe20000000100 */
[----:B------:R-:W-:Y:S01]  /*5be0*/  F2FP.F16.F32.PACK_AB R49, R51, R50 ;  /* 0x000000323331723e */ /* 0x000fe200000000ff */
[----:B------:R-:W2:Y:S01]  /*5bf0*/  MUFU.EX2 R14, R14 ;  /* 0x0000000e000e7308 */ /* 0x000ea20000000800 */
[C---:B0-----:R-:W-:Y:S01]  /*5c00*/  F2FP.F16.F32.PACK_AB R6, R11.reuse, R6 ;  /* 0x000000060b06723e */ /* 0x041fe200000000ff */
[----:B------:R-:W-:Y:S01]  /*5c10*/  FMUL.FTZ R43, R11, R32 ;  /* 0x000000200b2b7220 */ /* 0x000fe20000410000 */
[----:B------:R-:W-:Y:S01]  /*5c20*/  UMOV UR12, UR56 ;  /* 0x00000038000c7c82 */ /* 0x000fe20008000000 */
[----:B------:R-:W-:Y:S01]  /*5c30*/  UMOV UR8, UR56 ;  /* 0x0000003800087c82 */ /* 0x000fe20008000000 */
[----:B------:R-:W-:Y:S01]  /*5c40*/  UMOV UR16, UR56 ;  /* 0x0000003800107c82 */ /* 0x000fe20008000000 */
[----:B------:R-:W-:Y:S01]  /*5c50*/  R2UR UR4, R5 ;  /* 0x00000000050472ca */ /* 0x000fe200000e0000 */
[----:B------:R-:W-:Y:S01]  /*5c60*/  VIADD R5, R20, 0x190 ;  /* 0x0000019014057836 */ /* 0x000fe20000000000 */
[----:B------:R-:W0:Y:S01]  /*5c70*/  MUFU.EX2 R36, R36 ;  /* 0x0000002400247308 */ /* 0x000e220000000800 */
[C---:B-1----:R-:W-:Y:S01]  /*5c80*/  FMUL.FTZ R34, R13.reuse, R34 ;  /* 0x000000220d227220 */ /* 0x042fe20000410000 */
[----:B------:R-:W-:Y:S01]  /*5c90*/  F2FP.F16.F32.PACK_AB R12, R13, R12 ;  /* 0x0000000c0d0c723e */ /* 0x000fe200000000ff */
[----:B------:R-:W-:Y:S01]  /*5ca0*/  UMOV UR52, UR48 ;  /* 0x0000003000347c82 */ /* 0x000fe20008000000 */
[----:B------:R-:W-:Y:S01]  /*5cb0*/  F2FP.F16.F32.PACK_AB R10, R43, R10 ;  /* 0x0000000a2b0a723e */ /* 0x000fe200000000ff */
[----:B------:R-:W-:Y:S01]  /*5cc0*/  UMOV UR44, UR48 ;  /* 0x00000030002c7c82 */ /* 0x000fe20008000000 */
[----:B------:R-:W-:-:S02]  /*5cd0*/  F2FP.F16.F32.PACK_AB R34, R34, R33 ;  /* 0x000000212222723e */ /* 0x000fc400000000ff */
[----:B------:R-:W1:Y:S01]  /*5ce0*/  MUFU.EX2 R37, R37 ;  /* 0x0000002500257308 */ /* 0x000e620000000800 */
[----:B--2---:R-:W-:Y:S01]  /*5cf0*/  FMUL.FTZ R29, R14, R29 ;  /* 0x0000001d0e1d7220 */ /* 0x004fe20000410000 */
[----:B------:R-:W-:Y:S01]  /*5d00*/  R2UR UR54, R5 ;  /* 0x00000000053672ca */ /* 0x000fe200000e0000 */
[----:B------:R-:W-:-:S05]  /*5d10*/  VIADD R5, R20, 0x210 ;  /* 0x0000021014057836 */ /* 0x000fca0000000000 */
[----:B------:R-:W2:Y:S01]  /*5d20*/  MUFU.EX2 R15, R15 ;  /* 0x0000000f000f7308 */ /* 0x000ea20000000800 */
[----:B0-----:R-:W-:Y:S01]  /*5d30*/  FMUL.FTZ R41, R36, R41 ;  /* 0x0000002924297220 */ /* 0x001fe20000410000 */
[----:B------:R-:W-:Y:S01]  /*5d40*/  R2UR UR46, R5 ;  /* 0x00000000052e72ca */ /* 0x000fe200000e0000 */
[----:B------:R-:W-:-:S05]  /*5d50*/  VIADD R5, R8, 0x100 ;  /* 0x0000010008057836 */ /* 0x000fca0000000000 */
[----:B------:R-:W0:Y:S01]  /*5d60*/  MUFU.EX2 R38, R38 ;  /* 0x0000002600267308 */ /* 0x000e220000000800 */
[C---:B-1----:R-:W-:Y:S01]  /*5d70*/  F2FP.F16.F32.PACK_AB R7, R37.reuse, R36 ;  /* 0x000000242507723e */ /* 0x042fe200000000ff */
[----:B------:R-:W-:Y:S01]  /*5d80*/  FMUL.FTZ R40, R37, R40 ;  /* 0x0000002825287220 */ /* 0x000fe20000410000 */
[----:B------:R-:W-:Y:S01]  /*5d90*/  R2UR UR28, R5 ;  /* 0x00000000051c72ca */ /* 0x000fe200000e0000 */
[----:B------:R-:W-:Y:S02]  /*5da0*/  VIADD R5, R20, 0xa0 ;  /* 0x000000a014057836 */ /* 0x000fe40000000000 */
[----:B------:R1:W-:Y:S01]  /*5db0*/  STSM.16.M88.2 [R2+0x2d500], R6 ;  /* 0x02d5000602007844 */ /* 0x0003e20000000100 */
[----:B------:R-:W-:Y:S01]  /*5dc0*/  F2FP.F16.F32.PACK_AB R11, R40, R41 ;  /* 0x00000029280b723e */ /* 0x000fe200000000ff */
[----:B------:R-:W4:Y:S01]  /*5dd0*/  MUFU.EX2 R27, R27 ;  /* 0x0000001b001b7308 */ /* 0x000f220000000800 */
[----:B--2---:R-:W-:Y:S01]  /*5de0*/  FMUL.FTZ R220, R15, R220 ;  /* 0x000000dc0fdc7220 */ /* 0x004fe20000410000 */
[----:B------:R-:W-:-:S02]  /*5df0*/  F2FP.F16.F32.PACK_AB R14, R14, R15 ;  /* 0x0000000f0e0e723e */ /* 0x000fc400000000ff */
[----:B------:R-:W-:Y:S01]  /*5e00*/  R2UR UR42, R5 ;  /* 0x00000000052a72ca */ /* 0x000fe200000e0000 */
[----:B------:R-:W-:Y:S01]  /*5e10*/  VIADD R5, R20, 0x1a0 ;  /* 0x000001a014057836 */ /* 0x000fe20000000000 */
[----:B------:R-:W-:Y:S02]  /*5e20*/  F2FP.F16.F32.PACK_AB R220, R29, R220 ;  /* 0x000000dc1ddc723e */ /* 0x000fe400000000ff */
[----:B------:R-:W2:Y:S01]  /*5e30*/  MUFU.EX2 R25, R25 ;  /* 0x0000001900197308 */ /* 0x000ea20000000800 */
[----:B0-----:R-:W-:Y:S01]  /*5e40*/  FMUL.FTZ R39, R38, R39 ;  /* 0x0000002726277220 */ /* 0x001fe20000410000 */
[C---:B-1----:R-:W-:Y:S01]  /*5e50*/  VIADD R6, R20.reuse, 0x10 ;  /* 0x0000001014067836 */ /* 0x042fe20000000000 */
[----:B------:R-:W-:Y:S01]  /*5e60*/  R2UR UR34, R5 ;  /* 0x00000000052272ca */ /* 0x000fe200000e0000 */
[----:B------:R-:W-:Y:S01]  /*5e70*/  VIADD R5, R20, 0x220 ;  /* 0x0000022014057836 */ /* 0x000fe20000000000 */
[----:B------:R-:W-:Y:S01]  /*5e80*/  UMOV UR40, UR28 ;  /* 0x0000001c00287c82 */ /* 0x000fe20008000000 */
[----:B------:R-:W-:Y:S01]  /*5e90*/  UMOV UR36, UR28 ;  /* 0x0000001c00247c82 */ /* 0x000fe20008000000 */
[----:B------:R-:W-:Y:S01]  /*5ea0*/  R2UR UR50, R6 ;  /* 0x00000000063272ca */ /* 0x000fe200000e0000 */
[----:B------:R-:W0:Y:S01]  /*5eb0*/  MUFU.EX2 R24, R24 ;  /* 0x0000001800187308 */ /* 0x000e220000000800 */
[C---:B----4-:R-:W-:Y:S01]  /*5ec0*/  F2FP.F16.F32.PACK_AB R13, R27.reuse, R38 ;  /* 0x000000261b0d723e */ /* 0x050fe200000000ff */
[----:B------:R-:W-:Y:S01]  /*5ed0*/  FMUL.FTZ R28, R27, R219 ;  /* 0x000000db1b1c7220 */ /* 0x000fe20000410000 */
[----:B------:R-:W-:Y:S01]  /*5ee0*/  VIADD R6, R20, 0x110 ;  /* 0x0000011014067836 */ /* 0x000fe20000000000 */
[----:B------:R-:W-:Y:S01]  /*5ef0*/  R2UR UR26, R5 ;  /* 0x00000000051a72ca */ /* 0x000fe200000e0000 */
[----:B------:R-:W-:Y:S01]  /*5f00*/  UMOV UR32, UR28 ;  /* 0x0000001c00207c82 */ /* 0x000fe20008000000 */
[----:B------:R-:W-:Y:S01]  /*5f10*/  STSM.16.M88.2 [R2+0x2dd00], R12 ;  /* 0x02dd000c02007844 */ /* 0x000fe20000000100 */
[----:B------:R-:W-:Y:S01]  /*5f20*/  F2FP.F16.F32.PACK_AB R35, R28, R39 ;  /* 0x000000271c23723e */ /* 0x000fe200000000ff */
[----:B------:R-:W-:Y:S01]  /*5f30*/  UMOV UR24, UR28 ;  /* 0x0000001c00187c82 */ /* 0x000fe20008000000 */
[----:B--2---:R-:W-:Y:S01]  /*5f40*/  FMUL.FTZ R222, R25, R222 ;  /* 0x000000de19de7220 */ /* 0x004fe20000410000 */
[----:B------:R-:W-:Y:S01]  /*5f50*/  R2UR UR5, R6 ;  /* 0x00000000060572ca */ /* 0x000fe200000e0000 */
[----:B------:R-:W-:-:S02]  /*5f60*/  VIADD R6, R20, 0x20 ;  /* 0x0000002014067836 */ /* 0x000fc40000000000 */
[----:B------:R-:W-:Y:S02]  /*5f70*/  IMAD R5, R4, 0x2800, R18 ;  /* 0x0000280004057824 */ /* 0x000fe400078e0212 */
[----:B------:R-:W-:Y:S01]  /*5f80*/  VIADD R7, R8, 0x180 ;  /* 0x0000018008077836 */ /* 0x000fe20000000000 */
[----:B------:R-:W-:Y:S01]  /*5f90*/  R2UR UR30, R6 ;  /* 0x00000000061e72ca */ /* 0x000fe200000e0000 */
[C---:B0-----:R-:W-:Y:S01]  /*5fa0*/  FMUL.FTZ R9, R24.reuse, R26 ;  /* 0x0000001a18097220 */ /* 0x041fe20000410000 */
[----:B------:R-:W-:Y:S01]  /*5fb0*/  F2FP.F16.F32.PACK_AB R15, R24, R25 ;  /* 0x00000019180f723e */ /* 0x000fe200000000ff */
[----:B------:R-:W-:Y:S01]  /*5fc0*/  VIADD R6, R20, 0x120 ;  /* 0x0000012014067836 */ /* 0x000fe20000000000 */
[----:B------:R-:W-:Y:S02]  /*5fd0*/  SHF.R.U32.HI R5, RZ, 0x4, R5 ;  /* 0x00000004ff057819 */ /* 0x000fe40000011605 */
[----:B------:R-:W-:Y:S01]  /*5fe0*/  F2FP.F16.F32.PACK_AB R221, R9, R222 ;  /* 0x000000de09dd723e */ /* 0x000fe200000000ff */
[----:B------:R-:W-:Y:S01]  /*5ff0*/  STSM.16.M88.2 [R2+0x2e500], R14 ;  /* 0x02e5000e02007844 */ /* 0x000fe20000000100 */
[----:B------:R-:W-:Y:S01]  /*6000*/  R2UR UR38, R6 ;  /* 0x00000000062672ca */ /* 0x000fe200000e0000 */
[----:B------:R-:W-:Y:S01]  /*6010*/  VIADD R6, R18, 0x2ed00 ;  /* 0x0002ed0012067836 */ /* 0x000fe20000000000 */
[----:B------:R-:W-:Y:S01]  /*6020*/  LOP3.LUT R5, R5, 0x3fff, RZ, 0xc0, !PT ;  /* 0x00003fff05057812 */ /* 0x000fe200078ec0ff */
[----:B------:R0:W-:Y:S06]  /*6030*/  MEMBAR.ALL.CTA ;  /* 0x0000000000007992 */ /* 0x0001ec0000008000 */
[----:B0-----:R-:W0:Y:S01]  /*6040*/  FENCE.VIEW.ASYNC.S ;  /* 0x00000000000073c6 */ /* 0x001e220000000000 */
[----:B------:R-:W-:-:S02]  /*6050*/  MOV R9, UR31 ;  /* 0x0000001f00097c02 */ /* 0x000fc40008000f00 */
[----:B------:R-:W-:Y:S02]  /*6060*/  SHF.R.U32.HI R6, RZ, 0x4, R6 ;  /* 0x00000004ff067819 */ /* 0x000fe40000011606 */
[----:B------:R-:W-:Y:S02]  /*6070*/  MOV R23, UR30 ;  /* 0x0000001e00177c02 */ /* 0x000fe40008000f00 */
[----:B------:R-:W-:-:S04]  /*6080*/  LOP3.LUT R22, R6, 0x3fff, RZ, 0xc0, !PT ;  /* 0x00003fff06167812 */ /* 0x000fc800078ec0ff */
[----:B------:R-:W-:Y:S01]  /*6090*/  LOP3.LUT R6, R22, 0x400000, RZ, 0xfc, !PT ;  /* 0x0040000016067812 */ /* 0x000fe200078efcff */
[----:B0-----:R-:W-:Y:S06]  /*60a0*/  BAR.SYNC.DEFER_BLOCKING 0x9, 0x100 ;  /* 0x0244000000007b1d */ /* 0x001fec0000010000 */
[----:B------:R-:W-:Y:S04]  /*60b0*/  STSM.16.M88.2 [R2+0x2ed00], R30 ;  /* 0x02ed001e02007844 */ /* 0x000fe80000000100 */
[----:B------:R-:W-:Y:S04]  /*60c0*/  STSM.16.M88.2 [R2+0x2f500], R48 ;  /* 0x02f5003002007844 */ /* 0x000fe80000000100 */
[----:B------:R0:W-:Y:S04]  /*60d0*/  STSM.16.M88.2 [R2+0x2fd00], R10 ;  /* 0x02fd000a02007844 */ /* 0x0001e80000000100 */
[----:B------:R1:W-:Y:S04]  /*60e0*/  STSM.16.M88.2 [R2+0x30500], R34 ;  /* 0x0305002202007844 */ /* 0x0003e80000000100 */
[----:B------:R-:W-:Y:S01]  /*60f0*/  STSM.16.M88.2 [R2+0x30d00], R220 ;  /* 0x030d00dc02007844 */ /* 0x000fe20000000100 */
[----:B------:R-:W-:Y:S01]  /*6100*/  WARPGROUP.ARRIVE ;  /* 0x00000000000079c5 */ /* 0x000fe20000000000 */
[----:B0-----:R-:W-:-:S02]  /*6110*/  VIADD R10, R20, 0x30 ;  /* 0x00000030140a7836 */ /* 0x001fc40000000000 */
[----:B------:R-:W-:-:S03]  /*6120*/  VIADD R11, R20, 0xb0 ;  /* 0x000000b0140b7836 */ /* 0x000fc60000000000 */
[----:B------:R-:W-:Y:S04]  /*6130*/  HGMMA.64x16x16.F32 R136, gdesc[UR56].tnspA.tnspB, R136 ;  /* 0x60200000388879f0 */ /* 0x000fe80008700888 */
[----:B------:R-:W-:Y:S01]  /*6140*/  HGMMA.64x16x16.F32 R152, gdesc[UR12].tnspA.tnspB, R152 ;  /* 0x602000000c9879f0 */ /* 0x000fe20008700898 */
[----:B------:R-:W-:Y:S01]  /*6150*/  R2UR UR22, R11 ;  /* 0x000000000b1672ca */ /* 0x000fe200000e0000 */
        /* <DEDUP_REMOVED lines=34> */
[----:B------:R-:W-:Y:S01]  /*6380*/  R2UR UR5, R5 ;  /* 0x00000000050572ca */ /* 0x000fe200000e0000 */
[----:B------:R-:W-:Y:S01]  /*6390*/  HGMMA.64x16x16.F32 R200, gdesc[UR44].tnspA.tnspB, R200 ;  /* 0x602000002cc879f0 */ /* 0x000fe200087008c8 */
[----:B------:R-:W-:Y:S01]  /*63a0*/  R2UR UR4, R6 ;  /* 0x00000000060472ca */ /* 0x000fe200000e0000 */
[----:B------:R-:W-:Y:S01]  /*63b0*/  UMOV UR44, UR12 ;  /* 0x0000000c002c7c82 */ /* 0x000fe20008000000 */
[----:B------:R-:W-:Y:S01]  /*63c0*/  UMOV UR45, UR13 ;  /* 0x0000000d002d7c82 */ /* 0x000fe20008000000 */
[----:B------:R-:W-:Y:S01]  /*63d0*/  UMOV UR49, UR7 ;  /* 0x0000000700317c82 */ /* 0x000fe20008000000 */
[----:B------:R-:W-:Y:S01]  /*63e0*/  UMOV UR7, 0x40 ;  /* 0x0000004000077882 */ /* 0x000fe20000000000 */
[----:B------:R-:W-:Y:S06]  /*63f0*/  HGMMA.64x16x16.F32 R136, gdesc[UR28].tnspA.tnspB, R136 ;  /* 0x602000001c8879f0 */ /* 0x000fec0008700888 */
        /* <DEDUP_REMOVED lines=42> */
[----:B------:R-:W-:-:S03]  /*66a0*/  UMOV UR21, UR9 ;  /* 0x0000000900157c82 */ /* 0x000fc60008000000 */
[----:B------:R-:W-:Y:S01]  /*66b0*/  HGMMA.64x16x16.F32 R168, gdesc[UR16].tnspA.tnspB, R168 ;  /* 0x6020000010a879f0 */ /* 0x000fe200087008a8 */
[----:B------:R-:W-:Y:S01]  /*66c0*/  VIADD R216, R216, 0xffff0000 ;  /* 0xffff0000d8d87836 */ /* 0x000fe20000000000 */
[----:B------:R-:W-:Y:S02]  /*66d0*/  UMOV UR17, UR9 ;  /* 0x0000000900117c82 */ /* 0x000fe40008000000 */
        /* <DEDUP_REMOVED lines=10> */
[----:B-1----:R-:W-:-:S06]  /*6780*/  WARPGROUP.ARRIVE ;  /* 0x00000000000079c5 */ /* 0x002fcc0000000000 */
        /* <DEDUP_REMOVED lines=39> */
[----:B---3--:R-:W-:Y:S01]  /*6a00*/  R2UR UR5, R224 ;  /* 0x00000000e00572ca */ /* 0x008fe200000e0000 */
[----:B------:R-:W-:Y:S01]  /*6a10*/  IMAD.U32 R7, RZ, RZ, UR31 ;  /* 0x0000001fff077e24 */ /* 0x000fe2000f8e00ff */
[----:B------:R-:W-:Y:S01]  /*6a20*/  R2UR UR4, R236 ;  /* 0x00000000ec0472ca */ /* 0x000fe200000e0000 */
[----:B------:R-:W-:Y:S01]  /*6a30*/  HGMMA.64x64x16.F32 R24, gdesc[UR28].tnspA, R24, gsb0 ;  /* 0x20e000001c1879f0 */ /* 0x000fe20008000818 */
[----:B------:R-:W-:Y:S01]  /*6a40*/  WARPGROUP.ARRIVE ;  /* 0x00000000000079c5 */ /* 0x000fe20000000000 */
[----:B------:R-:W-:Y:S01]  /*6a50*/  R2UR UR31, R9 ;  /* 0x00000000091f72ca */ /* 0x000fe200000e0000 */
[----:B------:R-:W-:Y:S01]  /*6a60*/  VIADD R9, R8, 0x480 ;  /* 0x0000048008097836 */ /* 0x000fe20000000000 */
[----:B------:R-:W-:Y:S01]  /*6a70*/  R2UR UR30, R23 ;  /* 0x00000000171e72ca */ /* 0x000fe200000e0000 */
[----:B------:R-:W-:-:S02]  /*6a80*/  UMOV UR29, 0x40000040 ;  /* 0x40000040001d7882 */ /* 0x000fc40000000000 */
        /* <DEDUP_REMOVED lines=221> */
.L_x_1184:
        /* <DEDUP_REMOVED lines=112> */
.L_x_1185:
        /* <DEDUP_REMOVED lines=94> */
.L_x_1173:
        /* <DEDUP_REMOVED lines=167> */
.L_x_1188:
        /* <DEDUP_REMOVED lines=59> */
.L_x_1190:
[----:B------:R-:W-:Y:S05]  /*9360*/  BSYNC B1 ;  /* 0x0000000000017941 */ /* 0x000fea0003800000 */
.L_x_1189:
        /* <DEDUP_REMOVED lines=16> */
.L_x_1192:
[----:B------:R-:W-:Y:S05]  /*9470*/  BSYNC B1 ;  /* 0x0000000000017941 */ /* 0x000fea0003800000 */
.L_x_1191:
        /* <DEDUP_REMOVED lines=19> */
.L_x_1194:
[----:B------:R-:W-:Y:S05]  /*95b0*/  BSYNC B1 ;  /* 0x0000000000017941 */ /* 0x000fea0003800000 */
.L_x_1193:
        /* <DEDUP_REMOVED lines=18> */
.L_x_1196:
[----:B------:R-:W-:Y:S05]  /*96e0*/  BSYNC B1 ;  /* 0x0000000000017941 */ /* 0x000fea0003800000 */
.L_x_1195:
        /* <DEDUP_REMOVED lines=19> */
.L_x_1198:
[----:B------:R-:W-:Y:S05]  /*9820*/  BSYNC B1 ;  /* 0x0000000000017941 */ /* 0x000fea0003800000 */
.L_x_1197:
        /* <DEDUP_REMOVED lines=19> */
.L_x_1200:
[----:B------:R-:W-:Y:S05]  /*9960*/  BSYNC B1 ;  /* 0x0000000000017941 */ /* 0x000fea0003800000 */
.L_x_1199:
        /* <DEDUP_REMOVED lines=20> */
.L_x_1202:
[----:B------:R-:W-:Y:S05]  /*9ab0*/  BSYNC B1 ;  /* 0x0000000000017941 */ /* 0x000fea0003800000 */
.L_x_1201:
        /* <DEDUP_REMOVED lines=20> */
.L_x_1204:
[----:B------:R-:W-:Y:S05]  /*9c00*/  BSYNC B1 ;  /* 0x0000000000017941 */ /* 0x000fea0003800000 */
.L_x_1203:
        /* <DEDUP_REMOVED lines=20> */
.L_x_1206:
[----:B------:R-:W-:Y:S05]  /*9d50*/  BSYNC B1 ;  /* 0x0000000000017941 */ /* 0x000fea0003800000 */
.L_x_1205:
        /* <DEDUP_REMOVED lines=23> */
.L_x_1208:
[----:B------:R-:W-:Y:S05]  /*9ed0*/  BSYNC B1 ;  /* 0x0000000000017941 */ /* 0x000fea0003800000 */
.L_x_1207:
        /* <DEDUP_REMOVED lines=44> */
.L_x_1210:
[----:B------:R-:W-:Y:S05]  /*a1a0*/  BSYNC B1 ;  /* 0x0000000000017941 */ /* 0x000fea0003800000 */
.L_x_1209:
        /* <DEDUP_REMOVED lines=18> */
.L_x_1212:
[----:B------:R-:W-:Y:S05]  /*a2d0*/  BSYNC B1 ;  /* 0x0000000000017941 */ /* 0x000fea0003800000 */
.L_x_1211:
        /* <DEDUP_REMOVED lines=18> */
.L_x_1214:
[----:B------:R-:W-:Y:S05]  /*a400*/  BSYNC B1 ;  /* 0x0000000000017941 */ /* 0x000fea0003800000 */
.L_x_1213:
        /* <DEDUP_REMOVED lines=18> */
.L_x_1216:
[----:B------:R-:W-:Y:S05]  /*a530*/  BSYNC B1 ;  /* 0x0000000000017941 */ /* 0x000fea0003800000 */
.L_x_1215:
        /* <DEDUP_REMOVED lines=16> */
.L_x_1218:
[----:B------:R-:W-:Y:S05]  /*a640*/  BSYNC B1 ;  /* 0x0000000000017941 */ /* 0x000fea0003800000 */
.L_x_1217:
        /* <DEDUP_REMOVED lines=16> */
.L_x_1220:
[----:B------:R-:W-:Y:S05]  /*a750*/  BSYNC B1 ;  /* 0x0000000000017941 */ /* 0x000fea0003800000 */
.L_x_1219:
        /* <DEDUP_REMOVED lines=16> */
.L_x_1222:
[----:B------:R-:W-:Y:S05]  /*a860*/  BSYNC B1 ;  /* 0x0000000000017941 */ /* 0x000fea0003800000 */
.L_x_1221:
        /* <DEDUP_REMOVED lines=16> */
.L_x_1224:
[----:B------:R-:W-:Y:S05]  /*a970*/  BSYNC B1 ;  /* 0x0000000000017941 */ /* 0x000fea0003800000 */
.L_x_1223:
        /* <DEDUP_REMOVED lines=16> */
.L_x_1226:
[----:B------:R-:W-:Y:S05]  /*aa80*/  BSYNC B1 ;  /* 0x0000000000017941 */ /* 0x000fea0003800000 */
.L_x_1225:
        /* <DEDUP_REMOVED lines=16> */
.L_x_1187:
        /* <DEDUP_REMOVED lines=32> */
.L_x_1227:
        /* <DEDUP_REMOVED lines=51> */
.L_x_1229:
[----:B------:R-:W-:Y:S05]  /*b0c0*/  BSYNC B1 ;  /* 0x0000000000017941 */ /* 0x000fea0003800000 */
.L_x_1228:
        /* <DEDUP_REMOVED lines=17> */
.L_x_1231:
[----:B------:R-:W-:Y:S05]  /*b1e0*/  BSYNC B1 ;  /* 0x0000000000017941 */ /* 0x000fea0003800000 */
.L_x_1230:
        /* <DEDUP_REMOVED lines=17> */
.L_x_1233:
[----:B------:R-:W-:Y:S05]  /*b300*/  BSYNC B1 ;  /* 0x0000000000017941 */ /* 0x000fea0003800000 */
.L_x_1232:
        /* <DEDUP_REMOVED lines=18> */
.L_x_1235:
[----:B------:R-:W-:Y:S05]  /*b430*/  BSYNC B1 ;  /* 0x0000000000017941 */ /* 0x000fea0003800000 */
.L_x_1234:
        /* <DEDUP_REMOVED lines=17> */
.L_x_1237:
[----:B------:R-:W-:Y:S05]  /*b550*/  BSYNC B1 ;  /* 0x0000000000017941 */ /* 0x000fea0003800000 */
.L_x_1236:
        /* <DEDUP_REMOVED lines=20> */
.L_x_1239:
[----:B------:R-:W-:Y:S05]  /*b6a0*/  BSYNC B1 ;  /* 0x0000000000017941 */ /* 0x000fea0003800000 */
.L_x_1238:
        /* <DEDUP_REMOVED lines=22> */
.L_x_1241:
[----:B------:R-:W-:Y:S05]  /*b810*/  BSYNC B1 ;  /* 0x0000000000017941 */ /* 0x000fea0003800000 */
.L_x_1240:
        /* <DEDUP_REMOVED lines=18> */
.L_x_1243:
[----:B------:R-:W-:Y:S05]  /*b940*/  BSYNC B1 ;  /* 0x0000000000017941 */ /* 0x000fea0003800000 */
.L_x_1242:
        /* <DEDUP_REMOVED lines=18> */
.L_x_1245:
[----:B------:R-:W-:Y:S05]  /*ba70*/  BSYNC B1 ;  /* 0x0000000000017941 */ /* 0x000fea0003800000 */
.L_x_1244:
        /* <DEDUP_REMOVED lines=18> */
.L_x_1247:
[----:B------:R-:W-:Y:S05]  /*bba0*/  BSYNC B1 ;  /* 0x0000000000017941 */ /* 0x000fea0003800000 */
.L_x_1246:
        /* <DEDUP_REMOVED lines=43> */
.L_x_1249:
[----:B------:R-:W-:Y:S05]  /*be60*/  BSYNC B1 ;  /* 0x0000000000017941 */ /* 0x000fea0003800000 */
.L_x_1248:
        /* <DEDUP_REMOVED lines=17> */
.L_x_1251:
[----:B------:R-:W-:Y:S05]  /*bf80*/  BSYNC B1 ;  /* 0x0000000000017941 */ /* 0x000fea0003800000 */
.L_x_1250:
        /* <DEDUP_REMOVED lines=17> */
.L_x_1253:
[----:B------:R-:W-:Y:S05]  /*c0a0*/  BSYNC B1 ;  /* 0x0000000000017941 */ /* 0x000fea0003800000 */
.L_x_1252:
        /* <DEDUP_REMOVED lines=17> */
.L_x_1255:
[----:B------:R-:W-:Y:S05]  /*c1c0*/  BSYNC B1 ;  /* 0x0000000000017941 */ /* 0x000fea0003800000 */
.L_x_1254:
        /* <DEDUP_REMOVED lines=16> */
.L_x_1257:
[----:B------:R-:W-:Y:S05]  /*c2d0*/  BSYNC B1 ;  /* 0x0000000000017941 */ /* 0x000fea0003800000 */
.L_x_1256:
        /* <DEDUP_REMOVED lines=16> */
.L_x_1259:
[----:B------:R-:W-:Y:S05]  /*c3e0*/  BSYNC B1 ;  /* 0x0000000000017941 */ /* 0x000fea0003800000 */
.L_x_1258:
        /* <DEDUP_REMOVED lines=16> */
.L_x_1261:
[----:B------:R-:W-:Y:S05]  /*c4f0*/  BSYNC B1 ;  /* 0x0000000000017941 */ /* 0x000fea0003800000 */
.L_x_1260:
        /* <DEDUP_REMOVED lines=16> */
.L_x_1263:
[----:B------:R-:W-:Y:S05]  /*c600*/  BSYNC B1 ;  /* 0x0000000000017941 */ /* 0x000fea0003800000 */
.L_x_1262:
        /* <DEDUP_REMOVED lines=16> */
.L_x_1265:
[----:B------:R-:W-:Y:S05]  /*c710*/  BSYNC B1 ;  /* 0x0000000000017941 */ /* 0x000fea0003800000 */
.L_x_1264:
        /* <DEDUP_REMOVED lines=16> */
.L_x_1164:
        /* <DEDUP_REMOVED lines=17> */
.L_x_1266:
        /* <DEDUP_REMOVED lines=11> */
.L_x_1268:
[----:B------:R-:W2:Y:S02]  /*c9e0*/  LDC R5, c[0x0][0x8bc] ;  /* 0x00022f00ff057b82 */ /* 0x000ea40000000800 */
.L_x_1267:
        /* <DEDUP_REMOVED lines=48> */
.L_x_1270:
        /* <DEDUP_REMOVED lines=40> */
.L_x_1286:
        /* <DEDUP_REMOVED lines=14> */
.L_x_1272:
        /* <DEDUP_REMOVED lines=147> */
.L_x_1278:
[----:B------:R-:W-:-:S04]  /*d980*/  SHF.L.U32 R9, R14, 0x1f, RZ ;  /* 0x0000001f0e097819 */ /* 0x000fc800000006ff */
[----:B0-----:R-:W0:Y:S02]  /*d990*/  SYNCS.PHASECHK.TRANS64.TRYWAIT P1, [R0+URZ+0x31638], R9 ;  /* 0x03163809000075a7 */ /* 0x001e24000802017f */
[----:B01---5:R-:W-:Y:S05]  /*d9a0*/  @!P1 BRA `(.L_x_1274) ;  /* 0x0000000c00dc9947 */ /* 0x023fea0003800000 */
.L_x_1287:
[----:B------:R-:W-:Y:S05]  /*d9b0*/  @P0 BRA `(.L_x_1275) ;  /* 0x0000000000140947 */ /* 0x000fea0003800000 */
[----:B------:R-:W-:Y:S01]  /*d9c0*/  ISETP.NE.AND P1, PT, R12, RZ, PT ;  /* 0x000000ff0c00720c */ /* 0x000fe20003f25270 */
[----:B0-----:R-:W-:-:S04]  /*d9d0*/  IMAD.MOV.U32 R9, RZ, RZ, 0x8100 ;  /* 0x00008100ff097424 */ /* 0x001fc800078e00ff */
[----:B------:R1:W-:Y:S08]  /*d9e0*/  SYNCS.ARRIVE.TRANS64 RZ, [R0+URZ+0x31630], R9 ;  /* 0x0316300900ff79a7 */ /* 0x0003f0000800003f */
[----:B------:R-:W-:Y:S05]  /*d9f0*/  @!P1 BRA `(.L_x_1275) ;  /* 0x0000000000049947 */ /* 0x000fea0003800000 */
[----:B------:R-:W-:Y:S01]  /*da00*/  BPT.TRAP 0x1 ;  /* 0x000000040000795c */ /* 0x000fe20000300000 */
.L_x_1275:
[----:B------:R2:W-:Y:S02]  /*da10*/  STL.64 [R1+0x8], R2 ;  /* 0x0000080201007387 */ /* 0x0005e40000100a00 */
[----:B--2---:R-:W0:Y:S02]  /*da20*/  LDC.64 R2, c[0x0][0x198] ;  /* 0x00006600ff027b82 */ /* 0x004e240000000a00 */
[----:B01----:R-:W-:-:S05]  /*da30*/  IMAD.MOV.U32 R9, RZ, RZ, R2 ;  /* 0x000000ffff097224 */ /* 0x003fca00078e0002 */
[----:B------:R-:W-:-:S04]  /*da40*/  IADD3 R11, P1, R9, 0x1f0, RZ ;  /* 0x000001f0090b7810 */ /* 0x000fc80007f3e0ff */
[----:B------:R-:W-:Y:S01]  /*da50*/  R2UR UR6, R11 ;  /* 0x000000000b0672ca */ /* 0x000fe200000e0000 */
[----:B------:R-:W-:Y:S02]  /*da60*/  IMAD.MOV.U32 R11, RZ, RZ, R3 ;  /* 0x000000ffff0b7224 */ /* 0x000fe400078e0003 */
[----:B------:R0:W5:Y:S01]  /*da70*/  LDL.LU.64 R2, [R1+0x8] ;  /* 0x0000080001027983 */ /* 0x0001620000300a00 */
        /* <DEDUP_REMOVED lines=47> */
.L_x_1289:
[----:B------:R-:W-:Y:S01]  /*dd70*/  LOP3.LUT R14, R14, 0x1, RZ, 0x3c, !PT ;  /* 0x000000010e0e7812 */ /* 0x000fe200078e3cff */
[----:B------:R-:W-:Y:S06]  /*dd80*/  @P2 BRA `(.L_x_1277) ;  /* 0x0000000000142947 */ /* 0x000fec0003800000 */
[----:B------:R-:W-:Y:S01]  /*dd90*/  ISETP.NE.AND P1, PT, R12, RZ, PT ;  /* 0x000000ff0c00720c */ /* 0x000fe20003f25270 */
[----:B0-----:R-:W-:-:S04]  /*dda0*/  IMAD.MOV.U32 R20, RZ, RZ, 0x8100 ;  /* 0x00008100ff147424 */ /* 0x001fc800078e00ff */
[----:B------:R1:W-:Y:S08]  /*ddb0*/  SYNCS.ARRIVE.TRANS64 RZ, [R19+URZ+0x31610], R20 ;  /* 0x0316101413ff79a7 */ /* 0x0003f0000800003f */
[----:B------:R-:W-:Y:S05]  /*ddc0*/  @!P1 BRA `(.L_x_1277) ;  /* 0x0000000000049947 */ /* 0x000fea0003800000 */
[----:B------:R-:W-:Y:S01]  /*ddd0*/  BPT.TRAP 0x1 ;  /* 0x000000040000795c */ /* 0x000fe20000300000 */
.L_x_1277:
        /* <DEDUP_REMOVED lines=54> */
.L_x_1273:
        /* <DEDUP_REMOVED lines=14> */
.L_x_1290:
        /* <DEDUP_REMOVED lines=8> */
.L_x_1280:
        /* <DEDUP_REMOVED lines=51> */
.L_x_1269:
[----:B------:R-:W-:Y:S05]  /*e5d0*/  WARPSYNC.ALL ;  /* 0x0000000000007948 */ /* 0x000fea0003800000 */
[----:B------:R-:W-:-:S13]  /*e5e0*/  ELECT P0, URZ, PT ;  /* 0x00000000003f782f */ /* 0x000fda0003800000 */
[----:B------:R-:W-:Y:S05]  /*e5f0*/  @!P0 BRA `(.L_x_1169) ;  /* 0x0000000000708947 */ /* 0x000fea0003800000 */
[----:B------:R-:W-:-:S04]  /*e600*/  LOP3.LUT R21, R21, 0x2, RZ, 0xfc, !PT ;  /* 0x0000000215157812 */ /* 0x000fc800078efcff */
[----:B------:R-:W-:-:S13]  /*e610*/  ISETP.NE.AND P1, PT, R21, 0x3, PT ;  /* 0x000000031500780c */ /* 0x000fda0003f25270 */
[----:B------:R-:W-:Y:S05]  /*e620*/  @!P1 BRA `(.L_x_1281) ;  /* 0x0000000000049947 */ /* 0x000fea0003800000 */
[----:B-1----:R-:W-:Y:S01]  /*e630*/  BPT.TRAP 0x1 ;  /* 0x000000040000795c */ /* 0x002fe20000300000 */
.L_x_1281:
        /* <DEDUP_REMOVED lines=8> */
.L_x_1291:
        /* <DEDUP_REMOVED lines=9> */
.L_x_1292:
[----:B------:R-:W-:Y:S05]  /*e750*/  @!P1 BRA `(.L_x_1284) ;  /* 0x0000000000049947 */ /* 0x000fea0003800000 */
[----:B-1----:R-:W-:Y:S01]  /*e760*/  BPT.TRAP 0x1 ;  /* 0x000000040000795c */ /* 0x002fe20000300000 */
.L_x_1284:
[----:B------:R-:W-:-:S07]  /*e770*/  SHF.L.U32 R4, R4, 0x1f, RZ ;  /* 0x0000001f04047819 */ /* 0x000fce00000006ff */
.L_x_1285:
[----:B--2---:R2:W3:Y:S02]  /*e780*/  SYNCS.PHASECHK.TRANS64.TRYWAIT P0, [R7+URZ+0x31638], R4 ;  /* 0x03163804070075a7 */ /* 0x0044e4000800017f */
[----:B---3--:R-:W-:Y:S05]  /*e790*/  @!P0 NANOSLEEP.SYNCS 0x989680 ;  /* 0x009896800000895d */ /* 0x008fea0003900000 */
[----:B------:R-:W3:Y:S02]  /*e7a0*/  @!P0 SYNCS.PHASECHK.TRANS64 P0, [R7+URZ+0x31638], R4 ;  /* 0x03163804070085a7 */ /* 0x000ee4000800007f */
[----:B---3--:R-:W-:Y:S05]  /*e7b0*/  @!P0 BRA `(.L_x_1285) ;  /* 0xfffffffc00f08947 */ /* 0x008fea000383ffff */
.L_x_1169:
[----:B-1----:R-:W-:Y:S05]  /*e7c0*/  BSYNC B0 ;  /* 0x0000000000007941 */ /* 0x002fea0003800000 */
.L_x_1163:
[----:B------:R-:W-:Y:S05]  /*e7d0*/  EXIT ;  /* 0x000000000000794d */ /* 0x000fea0003800000 */
.L_x_1175:
[----:B0-----:R0:W1:Y:S02]  /*e7e0*/  SYNCS.PHASECHK.TRANS64.TRYWAIT P0, [R18+URZ+0x31600], R13 ;  /* 0x0316000d120075a7 */ /* 0x001064000800017f */
[----:B-1----:R-:W-:Y:S05]  /*e7f0*/  @!P0 NANOSLEEP.SYNCS 0x989680 ;  /* 0x009896800000895d */ /* 0x002fea0003900000 */
[----:B------:R-:W1:Y:S02]  /*e800*/  @!P0 SYNCS.PHASECHK.TRANS64 P0, [R18+URZ+0x31600], R13 ;  /* 0x0316000d120085a7 */ /* 0x000e64000800007f */
[----:B-1----:R-:W-:Y:S05]  /*e810*/  @!P0 BRA `(.L_x_1175) ;  /* 0xfffffffc00f08947 */ /* 0x002fea000383ffff */
[----:B------:R-:W-:Y:S05]  /*e820*/  BRA `(.L_x_1174) ;  /* 0xffffff2800207947 */ /* 0x000fea000383ffff */
.L_x_1179:
[----:B-1----:R1:W2:Y:S02]  /*e830*/  SYNCS.PHASECHK.TRANS64.TRYWAIT P1, [R17+URZ+0x31610], R8 ;  /* 0x03161008110075a7 */ /* 0x0022a4000802017f */
[----:B--2---:R-:W-:Y:S05]  /*e840*/  @!P1 NANOSLEEP.SYNCS 0x989680 ;  /* 0x009896800000995d */ /* 0x004fea0003900000 */
[----:B------:R-:W2:Y:S02]  /*e850*/  @!P1 SYNCS.PHASECHK.TRANS64 P1, [R17+URZ+0x31610], R8 ;  /* 0x03161008110095a7 */ /* 0x000ea4000802007f */
[----:B--2---:R-:W-:Y:S05]  /*e860*/  @!P1 BRA `(.L_x_1179) ;  /* 0xfffffffc00f09947 */ /* 0x004fea000383ffff */
[----:B------:R-:W-:Y:S05]  /*e870*/  BRA `(.L_x_1178) ;  /* 0xffffff3000987947 */ /* 0x000fea000383ffff */
.L_x_1183:
[----:B---3--:R3:W4:Y:S02]  /*e880*/  SYNCS.PHASECHK.TRANS64.TRYWAIT P1, [R18+URZ+0x31630], R9 ;  /* 0x03163009120075a7 */ /* 0x008724000802017f */
[----:B----4-:R-:W-:Y:S05]  /*e890*/  @!P1 NANOSLEEP.SYNCS 0x989680 ;  /* 0x009896800000995d */ /* 0x010fea0003900000 */
[----:B------:R-:W4:Y:S02]  /*e8a0*/  @!P1 SYNCS.PHASECHK.TRANS64 P1, [R18+URZ+0x31630], R9 ;  /* 0x03163009120095a7 */ /* 0x000f24000802007f */
[----:B----4-:R-:W-:Y:S05]  /*e8b0*/  @!P1 BRA `(.L_x_1183) ;  /* 0xfffffffc00f09947 */ /* 0x010fea000383ffff */
[----:B------:R-:W-:Y:S05]  /*e8c0*/  BRA `(.L_x_1182) ;  /* 0xffffff4c00987947 */ /* 0x000fea000383ffff */
.L_x_1271:
[----:B0-----:R0:W1:Y:S02]  /*e8d0*/  SYNCS.PHASECHK.TRANS64.TRYWAIT P0, [R0+URZ+0x31620], R5 ;  /* 0x03162005000075a7 */ /* 0x001064000800017f */
[----:B-1----:R-:W-:Y:S05]  /*e8e0*/  @!P0 NANOSLEEP.SYNCS 0x989680 ;  /* 0x009896800000895d */ /* 0x002fea0003900000 */
[----:B------:R-:W1:Y:S02]  /*e8f0*/  @!P0 SYNCS.PHASECHK.TRANS64 P0, [R0+URZ+0x31620], R5 ;  /* 0x03162005000085a7 */ /* 0x000e64000800007f */
[----:B-1----:R-:W-:Y:S05]  /*e900*/  @!P0 BRA `(.L_x_1271) ;  /* 0xfffffffc00f08947 */ /* 0x002fea000383ffff */
[----:B------:R-:W-:Y:S05]  /*e910*/  BRA `(.L_x_1286) ;  /* 0xffffffe400947947 */ /* 0x000fea000383ffff */
.L_x_1274:
[----:B0-----:R0:W1:Y:S02]  /*e920*/  SYNCS.PHASECHK.TRANS64.TRYWAIT P1, [R0+URZ+0x31638], R9 ;  /* 0x03163809000075a7 */ /* 0x001064000802017f */
[----:B-1----:R-:W-:Y:S05]  /*e930*/  @!P1 NANOSLEEP.SYNCS 0x989680 ;  /* 0x009896800000995d */ /* 0x002fea0003900000 */
[----:B------:R-:W1:Y:S02]  /*e940*/  @!P1 SYNCS.PHASECHK.TRANS64 P1, [R0+URZ+0x31638], R9 ;  /* 0x03163809000095a7 */ /* 0x000e64000802007f */
[----:B-1----:R-:W-:Y:S05]  /*e950*/  @!P1 BRA `(.L_x_1274) ;  /* 0xfffffffc00f09947 */ /* 0x002fea000383ffff */
[----:B------:R-:W-:Y:S05]  /*e960*/  BRA `(.L_x_1287) ;  /* 0xfffffff000107947 */ /* 0x000fea000383ffff */
.L_x_1276:
[----:B------:R-:W-:-:S07]  /*e970*/  SHF.L.U32 R20, R6, 0x1f, RZ ;  /* 0x0000001f06147819 */ /* 0x000fce00000006ff */
.L_x_1288:
[----:B0-----:R0:W1:Y:S02]  /*e980*/  SYNCS.PHASECHK.TRANS64.TRYWAIT P1, [R19+URZ+0x31620], R20 ;  /* 0x03162014130075a7 */ /* 0x001064000802017f */
[----:B-1----:R-:W-:Y:S05]  /*e990*/  @!P1 NANOSLEEP.SYNCS 0x989680 ;  /* 0x009896800000995d */ /* 0x002fea0003900000 */
[----:B------:R-:W1:Y:S02]  /*e9a0*/  @!P1 SYNCS.PHASECHK.TRANS64 P1, [R19+URZ+0x31620], R20 ;  /* 0x03162014130095a7 */ /* 0x000e64000802007f */
[----:B-1----:R-:W-:Y:S05]  /*e9b0*/  @!P1 BRA `(.L_x_1288) ;  /* 0xfffffffc00f09947 */ /* 0x002fea000383ffff */
[----:B------:R-:W-:Y:S05]  /*e9c0*/  BRA `(.L_x_1289) ;  /* 0xfffffff000e87947 */ /* 0x000fea000383ffff */
.L_x_1279:
[----:B0-----:R0:W2:Y:S02]  /*e9d0*/  SYNCS.PHASECHK.TRANS64.TRYWAIT P1, [R0+URZ+0x31638], R7 ;  /* 0x03163807000075a7 */ /* 0x0010a4000802017f */
[----:B--2---:R-:W-:Y:S05]  /*e9e0*/  @!P1 NANOSLEEP.SYNCS 0x989680 ;  /* 0x009896800000995d */ /* 0x004fea0003900000 */
[----:B------:R-:W2:Y:S02]  /*e9f0*/  @!P1 SYNCS.PHASECHK.TRANS64 P1, [R0+URZ+0x31638], R7 ;  /* 0x03163807000095a7 */ /* 0x000ea4000802007f */
[----:B--2---:R-:W-:Y:S05]  /*ea00*/  @!P1 BRA `(.L_x_1279) ;  /* 0xfffffffc00f09947 */ /* 0x004fea000383ffff */
[----:B------:R-:W-:Y:S05]  /*ea10*/  BRA `(.L_x_1290) ;  /* 0xfffffff800007947 */ /* 0x000fea000383ffff */
.L_x_1282:
[----:B0-----:R0:W2:Y:S02]  /*ea20*/  SYNCS.PHASECHK.TRANS64.TRYWAIT P0, [R6+URZ], R3 ;  /* 0x00000003060075a7 */ /* 0x0010a4000800017f */
[----:B--2---:R-:W-:Y:S05]  /*ea30*/  @!P0 NANOSLEEP.SYNCS 0x989680 ;  /* 0x009896800000895d */ /* 0x004fea0003900000 */
[----:B------:R-:W2:Y:S02]  /*ea40*/  @!P0 SYNCS.PHASECHK.TRANS64 P0, [R6+URZ], R3 ;  /* 0x00000003060085a7 */ /* 0x000ea4000800007f */
[----:B--2---:R-:W-:Y:S05]  /*ea50*/  @!P0 BRA `(.L_x_1282) ;  /* 0xfffffffc00f08947 */ /* 0x004fea000383ffff */
[----:B------:R-:W-:Y:S05]  /*ea60*/  BRA `(.L_x_1291) ;  /* 0xfffffffc00147947 */ /* 0x000fea000383ffff */
.L_x_1283:
[----:B0-----:R0:W2:Y:S02]  /*ea70*/  SYNCS.PHASECHK.TRANS64.TRYWAIT P0, [R5+URZ], R0 ;  /* 0x00000000050075a7 */ /* 0x0010a4000800017f */
[----:B--2---:R-:W-:Y:S05]  /*ea80*/  @!P0 NANOSLEEP.SYNCS 0x989680 ;  /* 0x009896800000895d */ /* 0x004fea0003900000 */
[----:B------:R-:W2:Y:S02]  /*ea90*/  @!P0 SYNCS.PHASECHK.TRANS64 P0, [R5+URZ], R0 ;  /* 0x00000000050085a7 */ /* 0x000ea4000800007f */
[----:B--2---:R-:W-:Y:S05]  /*eaa0*/  @!P0 BRA `(.L_x_1283) ;  /* 0xfffffffc00f08947 */ /* 0x004fea000383ffff */
[----:B------:R-:W-:Y:S05]  /*eab0*/  BRA `(.L_x_1292) ;  /* 0xfffffffc00247947 */ /* 0x000fea000383ffff */
.L_x_1293:
        /* <DEDUP_REMOVED lines=12> */
.L_x_2211:


//--------------------- .text._ZN7cutlass13device_kernelIN5flash11enable_sm90INS1_16FlashAttnBwdSm90INS1_25CollectiveMainloopBwdSm90ILi2ELi1ELi1EN4cute5tupleIJNS5_1CILi1EEES8_S8_EEENS6_IJNS7_ILi64EEENS7_ILi80EEENS7_ILi256EEEEEENS_6half_tEfNS_4arch4Sm90ELb0ELb0ELb0ELb1ELb0ELb0ELb1ELb1ELi2ELi1ELi1ELi1ELb0EEENS1_24CollectiveEpilogueBwdGQAISD_fSG_Li256ELb1ELb0EEENS1_19SingleTileSchedulerILb1ELb0ELb0ELi80EEEEEEEEEvNT_6ParamsE --------------------------
	.section	.text._ZN7cutlass13device_kernelIN5flash11enable_sm90INS1_16FlashAttnBwdSm90INS1_25CollectiveMainloopBwdSm90ILi2ELi1ELi1EN4cute5tupleIJNS5_1CILi1EEES8_S8_EEENS6_IJNS7_ILi64EEENS7_ILi80EEENS7_ILi256EEEEEENS_6half_tEfNS_4arch4Sm90ELb0ELb0ELb0ELb1ELb0ELb0ELb1ELb1ELi2ELi1ELi1ELi1ELb0EEENS1_24CollectiveEpilogueBwdGQAISD_fSG_Li256ELb1ELb0EEENS1_19SingleTileSchedulerILb1ELb0ELb0ELi80EEEEEEEEEvNT_6ParamsE,"ax",@progbits
	.align	128
.text._ZN7cutlass13device_kernelIN5flash11enable_sm90INS1_16FlashAttnBwdSm90INS1_25CollectiveMainloopBwdSm90ILi2ELi1ELi1EN4cute5tupleIJNS5_1CILi1EEES8_S8_EEENS6_IJNS7_ILi64EEENS7_ILi80EEENS7_ILi256EEEEEENS_6half_tEfNS_4arch4Sm90ELb0ELb0ELb0ELb1ELb0ELb0ELb1ELb1ELi2ELi1ELi1ELi1ELb0EEENS1_24CollectiveEpilogueBwdGQAISD_fSG_Li256ELb1ELb0EEENS1_19SingleTileSchedulerILb1ELb0ELb0ELi80EEEEEEEEEvNT_6ParamsE:
        .type           _ZN7cutlass13device_kernelIN5flash11enable_sm90INS1_16FlashAttnBwdSm90INS1_25CollectiveMainloopBwdSm90ILi2ELi1ELi1EN4cute5tupleIJNS5_1CILi1EEES8_S8_EEENS6_IJNS7_ILi64EEENS7_ILi80EEENS7_ILi256EEEEEENS_6half_tEfNS_4arch4Sm90ELb0ELb0ELb0ELb1ELb0ELb0ELb1ELb1ELi2ELi1ELi1ELi1ELb0EEENS1_24CollectiveEpilogueBwdGQAISD_fSG_Li256ELb1ELb0EEENS1_19SingleTileSchedulerILb1ELb0ELb0ELi80EEEEEEEEEvNT_6ParamsE,@function
        .size           _ZN7cutlass13device_kernelIN5flash11enable_sm90INS1_16FlashAttnBwdSm90INS1_25CollectiveMainloopBwdSm90ILi2ELi1ELi1EN4cute5tupleIJNS5_1CILi1EEES8_S8_EEENS6_IJNS7_ILi64EEENS7_ILi80EEENS7_ILi256EEEEEENS_6half_tEfNS_4arch4Sm90ELb0ELb0ELb0ELb1ELb0ELb0ELb1ELb1ELi2ELi1ELi1ELi1ELb0EEENS1_24CollectiveEpilogueBwdGQAISD_fSG_Li256ELb1ELb0EEENS1_19SingleTileSchedulerILb1ELb0ELb0ELi80EEEEEEEEEvNT_6ParamsE,(.L_x_2212 - _ZN7cutlass13device_kernelIN5flash11enable_sm90INS1_16FlashAttnBwdSm90INS1_25CollectiveMainloopBwdSm90ILi2ELi1ELi1EN4cute5tupleIJNS5_1CILi1EEES8_S8_EEENS6_IJNS7_ILi64EEENS7_ILi80EEENS7_ILi256EEEEEENS_6half_tEfNS_4arch4Sm90ELb0ELb0ELb0ELb1ELb0ELb0ELb1ELb1ELi2ELi1ELi1ELi1ELb0EEENS1_24CollectiveEpilogueBwdGQAISD_fSG_Li256ELb1ELb0EEENS1_19SingleTileSchedulerILb1ELb0ELb0ELi80EEEEEEEEEvNT_6ParamsE)
        .other          _ZN7cutlass13device_kernelIN5flash11enable_sm90INS1_16FlashAttnBwdSm90INS1_25CollectiveMainloopBwdSm90ILi2ELi1ELi1EN4cute5tupleIJNS5_1CILi1EEES8_S8_EEENS6_IJNS7_ILi64EEENS7_ILi80EEENS7_ILi256EEEEEENS_6half_tEfNS_4arch4Sm90ELb0ELb0ELb0ELb1ELb0ELb0ELb1ELb1ELi2ELi1ELi1ELi1ELb0EEENS1_24CollectiveEpilogueBwdGQAISD_fSG_Li256ELb1ELb0EEENS1_19SingleTileSchedulerILb1ELb0ELb0ELi80EEEEEEEEEvNT_6ParamsE,@"STO_CUDA_ENTRY STV_DEFAULT"
_ZN7cutlass13device_kernelIN5flash11enable_sm90INS1_16FlashAttnBwdSm90INS1_25CollectiveMainloopBwdSm90ILi2ELi1ELi1EN4cute5tupleIJNS5_1CILi1EEES8_S8_EEENS6_IJNS7_ILi64EEENS7_ILi80EEENS7_ILi256EEEEEENS_6half_tEfNS_4arch4Sm90ELb0ELb0ELb0ELb1ELb0ELb0ELb1ELb1ELi2ELi1ELi1ELi1ELb0EEENS1_24CollectiveEpilogueBwdGQAISD_fSG_Li256ELb1ELb0EEENS1_19SingleTileSchedulerILb1ELb0ELb0ELi80EEEEEEEEEvNT_6ParamsE:
        /* <DEDUP_REMOVED lines=23> */
.L_x_1295:
[----:B------:R-:W-:Y:S05]  /*0170*/  BSYNC B0 ;  /* 0x0000000000007941 */ /* 0x000fea0003800000 */
.L_x_1294:
        /* <DEDUP_REMOVED lines=34> */
.L_x_1296:
        /* <DEDUP_REMOVED lines=20> */
.L_x_1297:
[----:B-1----:R-:W-:Y:S01]  /*04e0*/  ISETP.NE.AND P0, PT, R2, RZ, PT ;  /* 0x000000ff0200720c */ /* 0x002fe20003f05270 */
[----:B------:R-:W-:Y:S01]  /*04f0*/  IMAD.MOV.U32 R21, RZ, RZ, 0x1 ;  /* 0x00000001ff157424 */ /* 0x000fe200078e00ff */
[----:B------:R-:W-:Y:S01]  /*0500*/  NOP ;  /* 0x0000000000007918 */ /* 0x000fe20000000000 */
[----:B------:R-:W-:Y:S03]  /*0510*/  BSSY B0, `(.L_x_1298) ;  /* 0x0000a96000007945 */ /* 0x000fe60003800000 */
[----:B------:R-:W-:Y:S01]  /*0520*/  SEL R21, R21, 0x2, !P0 ;  /* 0x0000000215157807 */ /* 0x000fe20004000000 */
[----:B--23--:R-:W-:Y:S06]  /*0530*/  BAR.SYNC.DEFER_BLOCKING 0x0 ;  /* 0x0000000000007b1d */ /* 0x00cfec0000010000 */
[----:B------:R-:W-:Y:S05]  /*0540*/  @!P0 BRA `(.L_x_1299) ;  /* 0x0000008800608947 */ /* 0x000fea0003800000 */
.L_x_1300:
        /* <DEDUP_REMOVED lines=15> */
.L_x_1301:
        /* <DEDUP_REMOVED lines=11> */
.L_x_1303:
[----:B------:R-:W3:Y:S02]  /*06f0*/  LDC R0, c[0x0][0x8c4] ;  /* 0x00023100ff007b82 */ /* 0x000ee40000000800 */
.L_x_1302:
[----:B-12---:R-:W-:-:S05]  /*0700*/  IMAD R3, R11, 0x50, RZ ;  /* 0x000000500b037824 */ /* 0x006fca00078e02ff */
[----:B---3-5:R-:W-:-:S04]  /*0710*/  ISETP.GE.AND P0, PT, R3, R0, PT ;  /* 0x000000000300720c */ /* 0x028fc80003f06270 */
[----:B------:R-:W-:-:S04]  /*0720*/  SEL R10, R7, 0xffffffff, !P0 ;  /* 0xffffffff070a7807 */ /* 0x000fc80004000000 */
[----:B------:R-:W-:Y:S01]  /*0730*/  ISETP.GE.AND P0, PT, R10, RZ, PT ;  /* 0x000000ff0a00720c */ /* 0x000fe20003f06270 */
[----:B------:R1:W-:-:S12]  /*0740*/  STL [R1], R10 ;  /* 0x0000000a01007387 */ /* 0x0003d80000100800 */
        /* <DEDUP_REMOVED lines=33> */
.L_x_1305:
        /* <DEDUP_REMOVED lines=8> */
.L_x_1306:
        /* <DEDUP_REMOVED lines=10> */
.L_x_1307:
        /* <DEDUP_REMOVED lines=103> */
.L_x_1309:
[----:B------:R-:W2:Y:S01]  /*10f0*/  LDL R15, [R1] ;  /* 0x00000000010f7983 */ /* 0x000ea20000100800 */
[----:B------:R-:W4:Y:S01]  /*1100*/  S2UR UR4, SR_CTAID.Y ;  /* 0x00000000000479c3 */ /* 0x000f220000002600 */
[----:B------:R-:W-:Y:S01]  /*1110*/  LOP3.LUT R11, R9, 0xffffff0, RZ, 0xc0, !PT ;  /* 0x0ffffff0090b7812 */ /* 0x000fe200078ec0ff */
[----:B------:R-:W-:Y:S01]  /*1120*/  IMAD.MOV.U32 R228, RZ, RZ, RZ ;  /* 0x000000ffffe47224 */ /* 0x000fe200078e00ff */
[--C-:B------:R-:W-:Y:S01]  /*1130*/  SHF.R.S32.HI R9, RZ, 0x5, R8.reuse ;  /* 0x00000005ff097819 */ /* 0x100fe20000011408 */
[----:B------:R-:W-:Y:S01]  /*1140*/  IMAD.MOV.U32 R19, RZ, RZ, RZ ;  /* 0x000000ffff137224 */ /* 0x000fe200078e00ff */
[----:B------:R-:W-:Y:S01]  /*1150*/  LOP3.LUT R5, R6, 0xffffff80, RZ, 0xc0, !PT ;  /* 0xffffff8006057812 */ /* 0x000fe200078ec0ff */
[----:B------:R-:W-:Y:S01]  /*1160*/  IMAD.IADD R11, R4, 0x1, -R11 ;  /* 0x00000001040b7824 */ /* 0x000fe200078e0a0b */
[----:B------:R-:W-:Y:S01]  /*1170*/  SHF.R.S32.HI R8, RZ, 0x1f, R8 ;  /* 0x0000001fff087819 */ /* 0x000fe20000011408 */
[----:B------:R-:W5:Y:S01]  /*1180*/  LDC.64 R16, c[0x0][0x2d8] ;  /* 0x0000b600ff107b82 */ /* 0x000f620000000a00 */
        /* <DEDUP_REMOVED lines=16> */
[----:B----4-:R-:W-:Y:S01]  /*1290*/  USHF.R.S32.HI UR5, URZ, 0x1f, UR4 ;  /* 0x0000001f3f057899 */ /* 0x010fe20008011404 */
[----:B------:R-:W-:Y:S01]  /*12a0*/  IMAD.IADD R4, R7, 0x1, -R4 ;  /* 0x0000000107047824 */ /* 0x000fe200078e0a04 */
[--C-:B------:R-:W-:Y:S01]  /*12b0*/  SHF.R.S32.HI R7, RZ, 0x2, R0.reuse ;  /* 0x00000002ff077819 */ /* 0x100fe20000011400 */
[----:B------:R-:W-:Y:S01]  /*12c0*/  IMAD R11, R8, 0x10, R11 ;  /* 0x00000010080b7824 */ /* 0x000fe200078e020b */
[----:B------:R-:W-:Y:S01]  /*12d0*/  SHF.R.S32.HI R8, RZ, 0x1f, R0 ;  /* 0x0000001fff087819 */ /* 0x000fe20000011400 */
[----:B------:R-:W-:Y:S01]  /*12e0*/  IMAD R13, R13, -0x8, R10 ;  /* 0xfffffff80d0d7824 */ /* 0x000fe200078e020a */
[----:B------:R-:W-:Y:S01]  /*12f0*/  LOP3.LUT R0, R0, 0xfffffffc, RZ, 0xc0, !PT ;  /* 0xfffffffc00007812 */ /* 0x000fe200078ec0ff */
[----:B-----5:R-:W-:Y:S01]  /*1300*/  IMAD R10, R16, UR5, RZ ;  /* 0x00000005100a7c24 */ /* 0x020fe2000f8e02ff */
[----:B------:R-:W-:-:S02]  /*1310*/  IADD3 R2, P0, R9, R2, RZ ;  /* 0x0000000209027210 */ /* 0x000fc40007f1e0ff */
[----:B------:R-:W-:Y:S02]  /*1320*/  CS2R R210, SRZ ;  /* 0x0000000000d27805 */ /* 0x000fe4000001ff00 */
[----:B------:R-:W-:Y:S01]  /*1330*/  LEA.HI R6, R6, R5, RZ, 0x5 ;  /* 0x0000000506067211 */ /* 0x000fe200078f28ff */
[----:B------:R-:W-:Y:S01]  /*1340*/  IMAD.IADD R0, R5, 0x1, -R0 ;  /* 0x0000000105007824 */ /* 0x000fe200078e0a00 */
[----:B------:R-:W-:Y:S02]  /*1350*/  LEA.HI R8, R8, R7, RZ, 0x3 ;  /* 0x0000000708087211 */ /* 0x000fe400078f18ff */
[----:B------:R-:W-:Y:S02]  /*1360*/  CS2R R208, SRZ ;  /* 0x0000000000d07805 */ /* 0x000fe4000001ff00 */
[----:B------:R-:W-:Y:S01]  /*1370*/  LEA.HI.X.SX32 R3, R9, R3, 0x1, P0 ;  /* 0x0000000309037211 */ /* 0x000fe200000f0eff */
[----:B------:R-:W-:Y:S01]  /*1380*/  IMAD R9, R17, UR4, R10 ;  /* 0x0000000411097c24 */ /* 0x000fe2000f8e020a */
[----:B------:R-:W-:Y:S01]  /*1390*/  LOP3.LUT R8, R8, 0xfffffff8, RZ, 0xc0, !PT ;  /* 0xfffffff808087812 */ /* 0x000fe200078ec0ff */
[----:B------:R-:W-:Y:S01]  /*13a0*/  IMAD R0, R0, -0x2, R13 ;  /* 0xfffffffe00007824 */ /* 0x000fe200078e020d */
[----:B------:R-:W-:Y:S01]  /*13b0*/  SHF.R.S32.HI R6, RZ, 0x5, R6 ;  /* 0x00000005ff067819 */ /* 0x000fe20000011406 */
[----:B------:R-:W-:Y:S01]  /*13c0*/  IMAD.WIDE.U32 R2, R16, UR4, R2 ;  /* 0x0000000410027c25 */ /* 0x000fe2000f8e0002 */
[----:B------:R-:W-:Y:S01]  /*13d0*/  ULDC.64 UR4, c[0x0][0x2e0] ;  /* 0x0000b80000047ab9 */ /* 0x000fe20000000a00 */
[----:B------:R-:W-:-:S02]  /*13e0*/  LOP3.LUT R229, R21, 0x1, RZ, 0xfc, !PT ;  /* 0x0000000115e57812 */ /* 0x000fc400078efcff */
[----:B------:R-:W-:Y:S01]  /*13f0*/  CS2R R206, SRZ ;  /* 0x0000000000ce7805 */ /* 0x000fe2000001ff00 */
[----:B------:R-:W-:Y:S01]  /*1400*/  IMAD.IADD R7, R7, 0x1, -R8 ;  /* 0x0000000107077824 */ /* 0x000fe200078e0a08 */
[----:B------:R-:W-:Y:S01]  /*1410*/  CS2R R204, SRZ ;  /* 0x0000000000cc7805 */ /* 0x000fe2000001ff00 */
[----:B------:R-:W-:Y:S01]  /*1420*/  IMAD.IADD R3, R3, 0x1, R9 ;  /* 0x0000000103037824 */ /* 0x000fe200078e0209 */
[----:B------:R-:W-:Y:S01]  /*1430*/  CS2R R202, SRZ ;  /* 0x0000000000ca7805 */ /* 0x000fe2000001ff00 */
[----:B------:R-:W-:Y:S01]  /*1440*/  IMAD R232, R6, 0x10, R7 ;  /* 0x0000001006e87824 */ /* 0x000fe200078e0207 */
        /* <DEDUP_REMOVED lines=74> */
[----:B------:R-:W-:Y:S01]  /*18f0*/  SHF.R.S32.HI R234, RZ, 0x6, R12 ;  /* 0x00000006ffea7819 */ /* 0x000fe2000001140c */
[----:B------:R-:W-:Y:S01]  /*1900*/  ULDC UR60, c[0x0][0x744] ;  /* 0x0001d100003c7ab9 */ /* 0x000fe20000000800 */
[----:B--2---:R-:W-:-:S02]  /*1910*/  SHF.R.S32.HI R5, RZ, 0x1f, R15 ;  /* 0x0000001fff057819 */ /* 0x004fc4000001140f */
[----:B------:R-:W-:Y:S02]  /*1920*/  SEL R231, R15, RZ, !P1 ;  /* 0x000000ff0fe77207 */ /* 0x000fe40004800000 */
[----:B------:R-:W-:-:S05]  /*1930*/  SEL R5, R5, RZ, !P1 ;  /* 0x000000ff05057207 */ /* 0x000fca0004800000 */
[----:B------:R-:W-:Y:S02]  /*1940*/  IMAD R8, R5, UR4, RZ ;  /* 0x0000000405087c24 */ /* 0x000fe4000f8e02ff */
[----:B------:R-:W-:Y:S02]  /*1950*/  IMAD.SHL.U32 R5, R11, 0x8, RZ ;  /* 0x000000080b057824 */ /* 0x000fe400078e00ff */
[C---:B------:R-:W-:Y:S02]  /*1960*/  IMAD R233, R231.reuse, UR5, R8 ;  /* 0x00000005e7e97c24 */ /* 0x040fe4000f8e0208 */
[----:B------:R-:W-:Y:S01]  /*1970*/  IMAD.WIDE.U32 R230, R231, UR4, R2 ;  /* 0x00000004e7e67c25 */ /* 0x000fe2000f8e0002 */
[----:B------:R-:W-:-:S03]  /*1980*/  ULDC.64 UR4, c[0x0][0x2c0] ;  /* 0x0000b00000047ab9 */ /* 0x000fc60000000a00 */
[----:B------:R-:W-:Y:S02]  /*1990*/  IMAD.MOV.U32 R3, RZ, RZ, RZ ;  /* 0x000000ffff037224 */ /* 0x000fe400078e00ff */
[----:B------:R-:W-:Y:S02]  /*19a0*/  IMAD R2, R5, 0x2, R18 ;  /* 0x0000000205027824 */ /* 0x000fe400078e0212 */
[----:B------:R-:W-:Y:S02]  /*19b0*/  IMAD.IADD R233, R231, 0x1, R233 ;  /* 0x00000001e7e97824 */ /* 0x000fe400078e02e9 */
[----:B------:R-:W-:Y:S02]  /*19c0*/  IMAD.U32 R236, RZ, RZ, UR4 ;  /* 0x00000004ffec7e24 */ /* 0x000fe4000f8e00ff */
[----:B------:R-:W-:-:S07]  /*19d0*/  IMAD.U32 R235, RZ, RZ, UR5 ;  /* 0x00000005ffeb7e24 */ /* 0x000fce000f8e00ff */
.L_x_1321:
[----:B------:R-:W-:-:S13]  /*19e0*/  ISETP.NE.AND P0, PT, R229, 0x3, PT ;  /* 0x00000003e500780c */ /* 0x000fda0003f05270 */
[----:B-1----:R-:W-:Y:S05]  /*19f0*/  @!P0 BRA `(.L_x_1311) ;  /* 0x0000000000048947 */ /* 0x002fea0003800000 */
[----:B------:R-:W-:Y:S01]  /*1a00*/  BPT.TRAP 0x1 ;  /* 0x000000040000795c */ /* 0x000fe20000300000 */
.L_x_1311:
[----:B------:R-:W-:Y:S01]  /*1a10*/  IMAD R17, R3, 0x8, R18 ;  /* 0x0000000803117824 */ /* 0x000fe200078e0212 */
[----:B------:R-:W-:-:S04]  /*1a20*/  SHF.L.U32 R8, R228, 0x1f, RZ ;  /* 0x0000001fe4087819 */ /* 0x000fc800000006ff */
[----:B------:R1:W2:Y:S01]  /*1a30*/  SYNCS.PHASECHK.TRANS64.TRYWAIT P1, [R17+URZ+0x31810], R8 ;  /* 0x03181008110075a7 */ /* 0x0002a2000802017f */
[----:B------:R-:W-:Y:S05]  /*1a40*/  @!P0 BRA `(.L_x_1312) ;  /* 0x0000000000048947 */ /* 0x000fea0003800000 */
[----:B------:R-:W-:Y:S01]  /*1a50*/  BPT.TRAP 0x1 ;  /* 0x000000040000795c */ /* 0x000fe20000300000 */
.L_x_1312:
        /* <DEDUP_REMOVED lines=11> */
.L_x_1313:
        /* <DEDUP_REMOVED lines=438> */
.L_x_1315:
[----:B------:R-:W-:-:S04]  /*3670*/  SHF.L.U32 R9, R19, 0x1f, RZ ;  /* 0x0000001f13097819 */ /* 0x000fc800000006ff */
[----:B------:R1:W4:Y:S01]  /*3680*/  SYNCS.PHASECHK.TRANS64.TRYWAIT P1, [R18+URZ+0x31830], R9 ;  /* 0x03183009120075a7 */ /* 0x000322000802017f */
[----:B------:R-:W-:Y:S05]  /*3690*/  @!P0 BRA `(.L_x_1316) ;  /* 0x0000000000048947 */ /* 0x000fea0003800000 */
[----:B------:R-:W-:Y:S01]  /*36a0*/  BPT.TRAP 0x1 ;  /* 0x000000040000795c */ /* 0x000fe20000300000 */
.L_x_1316:
        /* <DEDUP_REMOVED lines=11> */
.L_x_1317:
        /* <DEDUP_REMOVED lines=467> */
[--C-:B--2---:R-:W-:Y:S01]  /*5490*/  FFMA.FTZ R10, R29, UR60, -R14.reuse ;  /* 0x0000003c1d0a7c23 */ /* 0x104fe2000801080e */
[----:B------:R-:W-:Y:S01]  /*54a0*/  FSEL R25, R25, -INF , P6 ;  /* 0xff80000019197808 */ /* 0x000fe20003000000 */
[----:B------:R-:W-:Y:S01]  /*54b0*/  VIADD R24, R18, 0x2c500 ;  /* 0x0002c50012187836 */ /* 0x000fe20000000000 */
[----:B------:R-:W1:Y:S01]  /*54c0*/  LDS R29, [R26+0x2c300] ;  /* 0x02c300001a1d7984 */ /* 0x000e620000000800 */
[C---:B------:R-:W-:Y:S01]  /*54d0*/  ISETP.GT.AND P5, PT, R0.reuse, 0x30, PT ;  /* 0x000000300000780c */ /* 0x040fe20003fa4270 */
[--C-:B------:R-:W-:Y:S01]  /*54e0*/  FFMA.FTZ R8, R7, UR60, -R14.reuse ;  /* 0x0000003c07087c23 */ /* 0x100fe2000801080e */
[----:B------:R-:W-:Y:S01]  /*54f0*/  FSEL R27, R27, -INF , P6 ;  /* 0xff8000001b1b7808 */ /* 0x000fe20003000000 */
[----:B------:R-:W2:Y:S01]  /*5500*/  LDS R26, [R26+0x2c320] ;  /* 0x02c320001a1a7984 */ /* 0x000ea20000000800 */
[----:B------:R-:W-:Y:S01]  /*5510*/  ISETP.GT.AND P6, PT, R0, 0x31, PT ;  /* 0x000000310000780c */ /* 0x000fe20003fc4270 */
[----:B------:R-:W-:Y:S01]  /*5520*/  FFMA.FTZ R9, R25, UR60, -R14 ;  /* 0x0000003c19097c23 */ /* 0x000fe2000801080e */
[----:B------:R-:W-:Y:S01]  /*5530*/  FSEL R13, R36, -INF , P5 ;  /* 0xff800000240d7808 */ /* 0x000fe20002800000 */
[--C-:B---3--:R-:W-:Y:S01]  /*5540*/  FFMA.FTZ R21, R21, UR60, -R20.reuse ;  /* 0x0000003c15157c23 */ /* 0x108fe20008010814 */
        /* <DEDUP_REMOVED lines=15> */
[----:B------:R-:W3:Y:S01]  /*5640*/  MUFU.EX2 R8, R8 ;  /* 0x0000000800087308 */ /* 0x000ee20000000800 */
        /* <DEDUP_REMOVED lines=22> */
[--C-:B-1----:R-:W-:Y:S01]  /*57b0*/  FADD.FTZ R35, R44, -R29.reuse ;  /* 0x8000001d2c237221 */ /* 0x102fe20000010000 */
[--C-:B------:R-:W-:Y:S01]  /*57c0*/  FADD.FTZ R30, R45, -R29.reuse ;  /* 0x8000001d2d1e7221 */ /* 0x100fe20000010000 */
[--C-:B--2---:R-:W-:Y:S01]  /*57d0*/  FADD.FTZ R47, R47, -R26.reuse ;  /* 0x8000001a2f2f7221 */ /* 0x104fe20000010000 */
        /* <DEDUP_REMOVED lines=9> */
[----:B------:R-:W1:Y:S01]  /*5870*/  MUFU.EX2 R22, R22 ;  /* 0x0000001600167308 */ /* 0x000e620000000800 */
[----:B---3--:R-:W-:Y:S01]  /*5880*/  FMUL.FTZ R35, R8, R35 ;  /* 0x0000002308237220 */ /* 0x008fe20000410000 */
[----:B------:R-:W-:Y:S01]  /*5890*/  FADD.FTZ R29, R221, -R29 ;  /* 0x8000001ddd1d7221 */ /* 0x000fe20000010000 */
[C---:B----4-:R-:W-:Y:S01]  /*58a0*/  FMUL.FTZ R30, R9.reuse, R30 ;  /* 0x0000001e091e7220 */ /* 0x050fe20000410000 */
[----:B------:R-:W-:Y:S01]  /*58b0*/  F2FP.F16.F32.PACK_AB R8, R9, R8 ;  /* 0x000000080908723e */ /* 0x000fe200000000ff */
[----:B------:R-:W-:-:S02]  /*58c0*/  VIADD R39, R20, 0x80 ;  /* 0x0000008014277836 */ /* 0x000fc40000000000 */
[--C-:B------:R-:W-:Y:S01]  /*58d0*/  FADD.FTZ R46, R46, -R26.reuse ;  /* 0x8000001a2e2e7221 */ /* 0x100fe20000010000 */
[----:B------:R-:W-:Y:S01]  /*58e0*/  VIADD R40, R20, 0x180 ;  /* 0x0000018014287836 */ /* 0x000fe20000000000 */
[----:B------:R-:W2:Y:S01]  /*58f0*/  MUFU.EX2 R7, R7 ;  /* 0x0000000700077308 */ /* 0x000ea20000000800 */
[----:B------:R-:W-:Y:S01]  /*5900*/  IMAD R216, R4, 0x2000, R5 ;  /* 0x0000200004d87824 */ /* 0x000fe200078e0205 */
[----:B------:R-:W-:Y:S01]  /*5910*/  R2UR UR4, R39 ;  /* 0x00000000270472ca */ /* 0x000fe200000e0000 */
[----:B------:R-:W-:Y:S01]  /*5920*/  VIADD R39, R20, 0x100 ;  /* 0x0000010014277836 */ /* 0x000fe20000000000 */
[----:B------:R-:W-:Y:S01]  /*5930*/  R2UR UR6, R40 ;  /* 0x00000000280672ca */ /* 0x000fe200000e0000 */
[--C-:B------:R-:W-:Y:S01]  /*5940*/  FADD.FTZ R51, R51, -R26.reuse ;  /* 0x8000001a33337221 */ /* 0x100fe20000010000 */
[--C-:B------:R-:W-:Y:S01]  /*5950*/  FADD.FTZ R41, R54, -R26.reuse ;  /* 0x8000001a36297221 */ /* 0x100fe20000010000 */
[--C-:B------:R-:W-:Y:S01]  /*5960*/  FADD.FTZ R40, R55, -R26.reuse ;  /* 0x8000001a37287221 */ /* 0x100fe20000010000 */
[----:B------:R-:W3:Y:S01]  /*5970*/  MUFU.EX2 R10, R10 ;  /* 0x0000000a000a7308 */ /* 0x000ee20000000800 */
[C---:B-1----:R-:W-:Y:S01]  /*5980*/  F2FP.F16.F32.PACK_AB R9, R22.reuse, R21 ;  /* 0x000000151609723e */ /* 0x042fe200000000ff */
[----:B------:R-:W-:Y:S01]  /*5990*/  BAR.SYNC.DEFER_BLOCKING 0x9, 0x100 ;  /* 0x0244000000007b1d */ /* 0x000fe20000010000 */
[----:B------:R-:W-:Y:S01]  /*59a0*/  FMUL.FTZ R42, R22, R47 ;  /* 0x0000002f162a7220 */ /* 0x000fe20000410000 */
[----:B------:R-:W-:Y:S01]  /*59b0*/  R2UR UR5, R39 ;  /* 0x00000000270572ca */ /* 0x000fe200000e0000 */
[--C-:B------:R-:W-:Y:S01]  /*59c0*/  FADD.FTZ R39, R218, -R26.reuse ;  /* 0x8000001ada277221 */ /* 0x100fe20000010000 */
[--C-:B------:R-:W-:Y:S01]  /*59d0*/  FADD.FTZ R219, R219, -R26.reuse ;  /* 0x8000001adbdb7221 */ /* 0x100fe20000010000 */
[----:B------:R-:W-:Y:S01]  /*59e0*/  FADD.FTZ R222, R222, -R26 ;  /* 0x8000001adede7221 */ /* 0x000fe20000010000 */
[----:B------:R-:W1:Y:S01]  /*59f0*/  MUFU.EX2 R23, R23 ;  /* 0x0000001700177308 */ /* 0x000e620000000800 */
[----:B--2---:R-:W-:Y:S01]  /*5a00*/  FMUL.FTZ R48, R7, R48 ;  /* 0x0000003007307220 */ /* 0x004fe20000410000 */
[----:B------:R-:W-:Y:S01]  /*5a10*/  SHF.R.U32.HI R217, RZ, 0x4, R216 ;  /* 0x00000004ffd97819 */ /* 0x000fe200000116d8 */
[----:B------:R-:W-:Y:S01]  /*5a20*/  FADD.FTZ R26, R223, -R26 ;  /* 0x8000001adf1a7221 */ /* 0x000fe20000010000 */
[----:B------:R-:W-:Y:S01]  /*5a30*/  FMUL.FTZ R21, R21, R46 ;  /* 0x0000002e15157220 */ /* 0x000fe20000410000 */
[----:B------:R-:W-:Y:S01]  /*5a40*/  F2FP.F16.F32.PACK_AB R30, R30, R35 ;  /* 0x000000231e1e723e */ /* 0x000fe200000000ff */
[----:B------:R-:W-:Y:S01]  /*5a50*/  VIADD R5, R20, 0x200 ;  /* 0x0000020014057836 */ /* 0x000fe20000000000 */
[----:B------:R-:W-:Y:S01]  /*5a60*/  LOP3.LUT R217, R217, 0x3fff, RZ, 0xc0, !PT ;  /* 0x00003fffd9d97812 */ /* 0x000fe200078ec0ff */
[----:B------:R-:W2:Y:S01]  /*5a70*/  MUFU.EX2 R6, R6 ;  /* 0x0000000600067308 */ /* 0x000ea20000000800 */
[C---:B---3--:R-:W-:Y:S01]  /*5a80*/  FMUL.FTZ R49, R10.reuse, R49 ;  /* 0x000000310a317220 */ /* 0x048fe20000410000 */
[----:B------:R-:W-:Y:S01]  /*5a90*/  F2FP.F16.F32.PACK_AB R22, R10, R7 ;  /* 0x000000070a16723e */ /* 0x000fe200000000ff */
[----:B------:R-:W-:Y:S01]  /*5aa0*/  UMOV UR14, UR4 ;  /* 0x00000004000e7c82 */ /* 0x000fe20008000000 */
[----:B------:R-:W-:Y:S01]  /*5ab0*/  R2UR UR56, R217 ;  /* 0x00000000d93872ca */ /* 0x000fe200000e0000 */
[----:B------:R-:W-:Y:S01]  /*5ac0*/  UMOV UR10, UR5 ;  /* 0x00000005000a7c82 */ /* 0x000fe20008000000 */
[----:B------:R-:W-:Y:S01]  /*5ad0*/  F2FP.F16.F32.PACK_AB R48, R49, R48 ;  /* 0x000000303130723e */ /* 0x000fe200000000ff */
[----:B------:R-:W-:Y:S01]  /*5ae0*/  UMOV UR18, UR6 ;  /* 0x0000000600127c82 */ /* 0x000fe20008000000 */
[----:B------:R-:W3:Y:S01]  /*5af0*/  MUFU.EX2 R12, R12 ;  /* 0x0000000c000c7308 */ /* 0x000ee20000000800 */
[----:B-1----:R-:W-:Y:S01]  /*5b00*/  FMUL.FTZ R50, R23, R50 ;  /* 0x0000003217327220 */ /* 0x002fe20000410000 */
[----:B------:R-:W-:Y:S01]  /*5b10*/  STSM.16.M88.2 [R2+0x2c500], R8 ;  /* 0x02c5000802007844 */ /* 0x000fe20000000100 */
[----:B------:R-:W-:-:S02]  /*5b20*/  R2UR UR58, R20 ;  /* 0x00000000143a72ca */ /* 0x000fc400000e0000 */
[----:B------:R-:W-:Y:S01]  /*5b30*/  R2UR UR7, R5 ;  /* 0x00000000050772ca */ /* 0x000fe200000e0000 */
[----:B------:R-:W-:Y:S02]  /*5b40*/  VIADD R5, R217, 0x80 ;  /* 0x00000080d9057836 */ /* 0x000fe40000000000 */
[----:B------:R-:W1:Y:S01]  /*5b50*/  MUFU.EX2 R28, R28 ;  /* 0x0000001c001c7308 */ /* 0x000e620000000800 */
[----:B--2---:R-:W-:Y:S01]  /*5b60*/  FMUL.FTZ R10, R6, R31 ;  /* 0x0000001f060a7220 */ /* 0x004fe20000410000 */
[----:B------:R-:W-:Y:S01]  /*5b70*/  F2FP.F16.F32.PACK_AB R31, R42, R21 ;  /* 0x000000152a1f723e */ /* 0x000fe200000000ff */
[----:B------:R-:W-:Y:S01]  /*5b80*/  UMOV UR12, UR56 ;  /* 0x00000038000c7c82 */ /* 0x000fe20008000000 */
[----:B------:R-:W-:Y:S01]  /*5b90*/  UMOV UR8, UR56 ;  /* 0x0000003800087c82 */ /* 0x000fe20008000000 */
[----:B------:R-:W-:Y:S01]  /*5ba0*/  UMOV UR16, UR56 ;  /* 0x0000003800107c82 */ /* 0x000fe20008000000 */
[----:B------:R-:W-:Y:S01]  /*5bb0*/  R2UR UR48, R5 ;  /* 0x00000000053072ca */ /* 0x000fe200000e0000 */
[----:B------:R-:W-:Y:S01]  /*5bc0*/  VIADD R5, R20, 0x90 ;  /* 0x0000009014057836 */ /* 0x000fe20000000000 */
[----:B------:R-:W2:Y:S01]  /*5bd0*/  MUFU.EX2 R11, R11 ;  /* 0x0000000b000b7308 */ /* 0x000ea20000000800 */
[----:B---3--:R-:W-:-:S03]  /*5be0*/  FMUL.FTZ R33, R12, R33 ;  /* 0x000000210c217220 */ /* 0x008fc60000410000 */
[----:B------:R-:W-:Y:S01]  /*5bf0*/  R2UR UR4, R5 ;  /* 0x00000000050472ca */ /* 0x000fe200000e0000 */
[----:B------:R-:W-:-:S03]  /*5c00*/  VIADD R5, R20, 0x190 ;  /* 0x0000019014057836 */ /* 0x000fc60000000000 */
[----:B------:R-:W3:Y:S01]  /*5c10*/  MUFU.EX2 R13, R13 ;  /* 0x0000000d000d7308 */ /* 0x000ee20000000800 */
[C---:B-1----:R-:W-:Y:S01]  /*5c20*/  F2FP.F16.F32.PACK_AB R23, R28.reuse, R23 ;  /* 0x000000171c17723e */ /* 0x042fe200000000ff */
[----:B------:R-:W-:Y:S01]  /*5c30*/  FMUL.FTZ R51, R28, R51 ;  /* 0x000000331c337220 */ /* 0x000fe20000410000 */
[----:B------:R-:W-:Y:S01]  /*5c40*/  R2UR UR54, R5 ;  /* 0x00000000053672ca */ /* 0x000fe200000e0000 */
[----:B------:R-:W-:Y:S01]  /*5c50*/  VIADD R5, R20, 0x210 ;  /* 0x0000021014057836 */ /* 0x000fe20000000000 */
[----:B------:R-:W-:Y:S01]  /*5c60*/  UMOV UR52, UR48 ;  /* 0x0000003000347c82 */ /* 0x000fe20008000000 */
[----:B------:R1:W-:Y:S01]  /*5c70*/  STSM.16.M88.2 [R2+0x2cd00], R22 ;  /* 0x02cd001602007844 */ /* 0x0003e20000000100 */
[----:B------:R-:W-:Y:S01]  /*5c80*/  F2FP.F16.F32.PACK_AB R49, R51, R50 ;  /* 0x000000323331723e */ /* 0x000fe200000000ff */
[----:B------:R-:W4:Y:S01]  /*5c90*/  MUFU.EX2 R14, R14 ;  /* 0x0000000e000e7308 */ /* 0x000f220000000800 */
[C---:B--2---:R-:W-:Y:S01]  /*5ca0*/  F2FP.F16.F32.PACK_AB R6, R11.reuse, R6 ;  /* 0x000000060b06723e */ /* 0x044fe200000000ff */
[----:B------:R-:W-:Y:S01]  /*5cb0*/  FMUL.FTZ R43, R11, R32 ;  /* 0x000000200b2b7220 */ /* 0x000fe20000410000 */
[----:B------:R-:W-:Y:S01]  /*5cc0*/  R2UR UR46, R5 ;  /* 0x00000000052e72ca */ /* 0x000fe200000e0000 */
[----:B------:R-:W-:Y:S01]  /*5cd0*/  UMOV UR44, UR48 ;  /* 0x00000030002c7c82 */ /* 0x000fe20008000000 */
[----:B------:R-:W-:-:S02]  /*5ce0*/  VIADD R5, R217, 0x100 ;  /* 0x00000100d9057836 */ /* 0x000fc40000000000 */
[----:B------:R-:W-:Y:S01]  /*5cf0*/  F2FP.F16.F32.PACK_AB R10, R43, R10 ;  /* 0x0000000a2b0a723e */ /* 0x000fe200000000ff */
[----:B------:R-:W2:Y:S01]  /*5d00*/  MUFU.EX2 R36, R36 ;  /* 0x0000002400247308 */ /* 0x000ea20000000800 */
[C---:B---3--:R-:W-:Y:S01]  /*5d10*/  FMUL.FTZ R34, R13.reuse, R34 ;  /* 0x000000220d227220 */ /* 0x048fe20000410000 */
[----:B------:R-:W-:Y:S02]  /*5d20*/  F2FP.F16.F32.PACK_AB R12, R13, R12 ;  /* 0x0000000c0d0c723e */ /* 0x000fe400000000ff */
[----:B------:R-:W-:Y:S01]  /*5d30*/  R2UR UR28, R5 ;  /* 0x00000000051c72ca */ /* 0x000fe200000e0000 */
[----:B------:R-:W-:Y:S01]  /*5d40*/  VIADD R5, R20, 0xa0 ;  /* 0x000000a014057836 */ /* 0x000fe20000000000 */
[----:B------:R-:W-:Y:S02]  /*5d50*/  F2FP.F16.F32.PACK_AB R34, R34, R33 ;  /* 0x000000212222723e */ /* 0x000fe400000000ff */
[----:B------:R-:W3:Y:S01]  /*5d60*/  MUFU.EX2 R37, R37 ;  /* 0x0000002500257308 */ /* 0x000ee20000000800 */
[----:B----4-:R-:W-:Y:S01]  /*5d70*/  FMUL.FTZ R29, R14, R29 ;  /* 0x0000001d0e1d7220 */ /* 0x010fe20000410000 */
[----:B------:R-:W-:Y:S01]  /*5d80*/  R2UR UR42, R5 ;  /* 0x00000000052a72ca */ /* 0x000fe200000e0000 */
[----:B------:R-:W-:Y:S01]  /*5d90*/  VIADD R5, R20, 0x1a0 ;  /* 0x000001a014057836 */ /* 0x000fe20000000000 */
[----:B-1----:R-:W-:-:S04]  /*5da0*/  MOV R23, UR31 ;  /* 0x0000001f00177c02 */ /* 0x002fc80008000f00 */
[----:B------:R-:W1:Y:S01]  /*5db0*/  MUFU.EX2 R15, R15 ;  /* 0x0000000f000f7308 */ /* 0x000e620000000800 */
[----:B--2---:R-:W-:Y:S01]  /*5dc0*/  FMUL.FTZ R41, R36, R41 ;  /* 0x0000002924297220 */ /* 0x004fe20000410000 */
[----:B------:R-:W-:Y:S01]  /*5dd0*/  R2UR UR34, R5 ;  /* 0x00000000052272ca */ /* 0x000fe200000e0000 */
[----:B------:R-:W-:Y:S01]  /*5de0*/  VIADD R5, R20, 0x220 ;  /* 0x0000022014057836 */ /* 0x000fe20000000000 */
[----:B------:R-:W-:Y:S01]  /*5df0*/  UMOV UR40, UR28 ;  /* 0x0000001c00287c82 */ /* 0x000fe20008000000 */
[----:B------:R-:W-:Y:S01]  /*5e00*/  UMOV UR36, UR28 ;  /* 0x0000001c00247c82 */ /* 0x000fe20008000000 */
[----:B------:R-:W-:Y:S01]  /*5e10*/  UMOV UR32, UR28 ;  /* 0x0000001c00207c82 */ /* 0x000fe20008000000 */
[----:B------:R-:W-:Y:S01]  /*5e20*/  UMOV UR24, UR28 ;  /* 0x0000001c00187c82 */ /* 0x000fe20008000000 */
[----:B------:R-:W2:Y:S01]  /*5e30*/  MUFU.EX2 R38, R38 ;  /* 0x0000002600267308 */ /* 0x000ea20000000800 */
[C---:B---3--:R-:W-:Y:S01]  /*5e40*/  F2FP.F16.F32.PACK_AB R7, R37.reuse, R36 ;  /* 0x000000242507723e */ /* 0x048fe200000000ff */
[----:B------:R-:W-:Y:S01]  /*5e50*/  FMUL.FTZ R40, R37, R40 ;  /* 0x0000002825287220 */ /* 0x000fe20000410000 */
[----:B------:R-:W-:Y:S01]  /*5e60*/  R2UR UR26, R5 ;  /* 0x00000000051a72ca */ /* 0x000fe200000e0000 */
[----:B------:R-:W-:-:S02]  /*5e70*/  IMAD R5, R4, 0x2800, R18 ;  /* 0x0000280004057824 */ /* 0x000fc400078e0212 */
[----:B------:R3:W-:Y:S01]  /*5e80*/  STSM.16.M88.2 [R2+0x2d500], R6 ;  /* 0x02d5000602007844 */ /* 0x0007e20000000100 */
[----:B------:R-:W-:Y:S01]  /*5e90*/  F2FP.F16.F32.PACK_AB R11, R40, R41 ;  /* 0x00000029280b723e */ /* 0x000fe200000000ff */
[----:B------:R-:W4:Y:S01]  /*5ea0*/  MUFU.EX2 R27, R27 ;  /* 0x0000001b001b7308 */ /* 0x000f220000000800 */
[----:B-1----:R-:W-:Y:S01]  /*5eb0*/  FMUL.FTZ R220, R15, R220 ;  /* 0x000000dc0fdc7220 */ /* 0x002fe20000410000 */
[----:B------:R-:W-:Y:S02]  /*5ec0*/  F2FP.F16.F32.PACK_AB R14, R14, R15 ;  /* 0x0000000f0e0e723e */ /* 0x000fe400000000ff */
[----:B------:R-:W-:-:S04]  /*5ed0*/  SHF.R.U32.HI R5, RZ, 0x4, R5 ;  /* 0x00000004ff057819 */ /* 0x000fc80000011605 */
[----:B------:R-:W1:Y:S01]  /*5ee0*/  MUFU.EX2 R25, R25 ;  /* 0x0000001900197308 */ /* 0x000e620000000800 */
[----:B--2---:R-:W-:Y:S01]  /*5ef0*/  FMUL.FTZ R39, R38, R39 ;  /* 0x0000002726277220 */ /* 0x004fe20000410000 */
[----:B---3--:R-:W-:Y:S01]  /*5f00*/  VIADD R6, R20, 0x10 ;  /* 0x0000001014067836 */ /* 0x008fe20000000000 */
[----:B------:R-:W-:-:S04]  /*5f10*/  LOP3.LUT R5, R5, 0x3fff, RZ, 0xc0, !PT ;  /* 0x00003fff05057812 */ /* 0x000fc800078ec0ff */
[----:B------:R-:W-:Y:S01]  /*5f20*/  R2UR UR50, R6 ;  /* 0x00000000063272ca */ /* 0x000fe200000e0000 */
[----:B------:R-:W2:Y:S01]  /*5f30*/  MUFU.EX2 R24, R24 ;  /* 0x0000001800187308 */ /* 0x000ea20000000800 */
[C---:B----4-:R-:W-:Y:S01]  /*5f40*/  F2FP.F16.F32.PACK_AB R13, R27.reuse, R38 ;  /* 0x000000261b0d723e */ /* 0x050fe200000000ff */
[----:B------:R-:W-:Y:S01]  /*5f50*/  FMUL.FTZ R8, R27, R219 ;  /* 0x000000db1b087220 */ /* 0x000fe20000410000 */
[----:B------:R-:W-:-:S03]  /*5f60*/  VIADD R6, R20, 0x110 ;  /* 0x0000011014067836 */ /* 0x000fc60000000000 */
[----:B------:R-:W-:Y:S01]  /*5f70*/  STSM.16.M88.2 [R2+0x2dd00], R12 ;  /* 0x02dd000c02007844 */ /* 0x000fe20000000100 */
[----:B------:R-:W-:Y:S01]  /*5f80*/  F2FP.F16.F32.PACK_AB R35, R8, R39 ;  /* 0x000000270823723e */ /* 0x000fe200000000ff */
[----:B-1----:R-:W-:Y:S01]  /*5f90*/  FMUL.FTZ R222, R25, R222 ;  /* 0x000000de19de7220 */ /* 0x002fe20000410000 */
[----:B------:R-:W-:Y:S02]  /*5fa0*/  F2FP.F16.F32.PACK_AB R8, R29, R220 ;  /* 0x000000dc1d08723e */ /* 0x000fe400000000ff */
[----:B------:R-:W-:Y:S01]  /*5fb0*/  R2UR UR5, R6 ;  /* 0x00000000060572ca */ /* 0x000fe200000e0000 */
[----:B------:R-:W-:Y:S01]  /*5fc0*/  VIADD R6, R20, 0x20 ;  /* 0x0000002014067836 */ /* 0x000fe20000000000 */
[C---:B--2---:R-:W-:Y:S01]  /*5fd0*/  F2FP.F16.F32.PACK_AB R15, R24.reuse, R25 ;  /* 0x00000019180f723e */ /* 0x044fe200000000ff */
[----:B------:R-:W-:-:S03]  /*5fe0*/  FMUL.FTZ R9, R24, R26 ;  /* 0x0000001a18097220 */ /* 0x000fc60000410000 */
[----:B------:R-:W-:Y:S01]  /*5ff0*/  R2UR UR30, R6 ;  /* 0x00000000061e72ca */ /* 0x000fe200000e0000 */
[----:B------:R-:W-:Y:S01]  /*6000*/  VIADD R6, R20, 0x120 ;  /* 0x0000012014067836 */ /* 0x000fe20000000000 */
[----:B------:R-:W-:Y:S01]  /*6010*/  STSM.16.M88.2 [R2+0x2e500], R14 ;  /* 0x02e5000e02007844 */ /* 0x000fe20000000100 */
[----:B------:R-:W-:-:S03]  /*6020*/  F2FP.F16.F32.PACK_AB R9, R9, R222 ;  /* 0x000000de0909723e */ /* 0x000fc600000000ff */
[----:B------:R-:W-:Y:S01]  /*6030*/  R2UR UR38, R6 ;  /* 0x00000000062672ca */ /* 0x000fe200000e0000 */
[----:B------:R1:W-:Y:S06]  /*6040*/  MEMBAR.ALL.CTA ;  /* 0x0000000000007992 */ /* 0x0003ec0000008000 */
[----:B-1----:R-:W1:Y:S01]  /*6050*/  FENCE.VIEW.ASYNC.S ;  /* 0x00000000000073c6 */ /* 0x002e620000000000 */
[----:B------:R-:W-:-:S05]  /*6060*/  VIADD R6, R18, 0x2ed00 ;  /* 0x0002ed0012067836 */ /* 0x000fca0000000000 */
[----:B------:R-:W-:Y:S02]  /*6070*/  SHF.R.U32.HI R6, RZ, 0x4, R6 ;  /* 0x00000004ff067819 */ /* 0x000fe40000011606 */
[----:B------:R-:W-:Y:S02]  /*6080*/  MOV R7, UR30 ;  /* 0x0000001e00077c02 */ /* 0x000fe40008000f00 */
[----:B------:R-:W-:-:S04]  /*6090*/  LOP3.LUT R22, R6, 0x3fff, RZ, 0xc0, !PT ;  /* 0x00003fff06167812 */ /* 0x000fc800078ec0ff */
[----:B------:R-:W-:Y:S01]  /*60a0*/  LOP3.LUT R6, R22, 0x400000, RZ, 0xfc, !PT ;  /* 0x0040000016067812 */ /* 0x000fe200078efcff */
        /* <DEDUP_REMOVED lines=11> */
[----:B--2---:R-:W-:Y:S01]  /*6160*/  VIADD R8, R217, 0x180 ;  /* 0x00000180d9087836 */ /* 0x004fe20000000000 */
[----:B------:R-:W-:Y:S01]  /*6170*/  UMOV UR12, UR14 ;  /* 0x0000000e000c7c82 */ /* 0x000fe20008000000 */
[----:B------:R-:W-:Y:S01]  /*6180*/  VIADD R9, R20, 0x30 ;  /* 0x0000003014097836 */ /* 0x000fe20000000000 */
        /* <DEDUP_REMOVED lines=97> */
[----:B------:R-:W-:-:S06]  /*67a0*/  WARPGROUP.ARRIVE ;  /* 0x00000000000079c5 */ /* 0x000fcc0000000000 */
        /* <DEDUP_REMOVED lines=269> */
.L_x_1319:
        /* <DEDUP_REMOVED lines=112> */
.L_x_1320:
        /* <DEDUP_REMOVED lines=94> */
.L_x_1308:
[----:B------:R-:W-:Y:S05]  /*8560*/  @P0 BRA `(.L_x_1304) ;  /* 0x0000002800400947 */ /* 0x000fea0003800000 */
[----:B------:R-:W2:Y:S01]  /*8570*/  LDL.LU R224, [R1] ;  /* 0x0000000001e07983 */ /* 0x000ea20000300800 */
[----:B------:R-:W3:Y:S01]  /*8580*/  LDC.64 R2, c[0x0][0x878] ;  /* 0x00021e00ff027b82 */ /* 0x000ee20000000a00 */
[----:B------:R-:W-:Y:S01]  /*8590*/  ULDC.64 UR4, c[0x0][0x208] ;  /* 0x0000820000047ab9 */ /* 0x000fe20000000a00 */
[----:B------:R-:W4:Y:S06]  /*85a0*/  S2R R22, SR_TID.X ;  /* 0x0000000000167919 */ /* 0x000f2c0000002100 */
[----:B------:R-:W5:Y:S01]  /*85b0*/  LDC R0, c[0x0][0x850] ;  /* 0x00021400ff007b82 */ /* 0x000f620000000800 */
[----:B------:R-:W5:Y:S01]  /*85c0*/  S2R R7, SR_CTAID.Y ;  /* 0x0000000000077919 */ /* 0x000f620000002600 */
[----:B------:R-:W5:Y:S06]  /*85d0*/  S2R R8, SR_CTAID.X ;  /* 0x0000000000087919 */ /* 0x000f6c0000002500 */
[----:B------:R-:W5:Y:S01]  /*85e0*/  LDC.64 R10, c[0x0][0x818] ;  /* 0x00020600ff0a7b82 */ /* 0x000f620000000a00 */
[----:B---3--:R-:W-:-:S07]  /*85f0*/  ISETP.NE.U32.AND P0, PT, R2, RZ, PT ;  /* 0x000000ff0200720c */ /* 0x008fce0003f05070 */
[----:B------:R-:W3:Y:S01]  /*8600*/  LDC.64 R14, c[0x0][0x840] ;  /* 0x00021000ff0e7b82 */ /* 0x000ee20000000a00 */
[----:B------:R-:W-:-:S07]  /*8610*/  ISETP.NE.AND.EX P0, PT, R3, RZ, PT, P0 ;  /* 0x000000ff0300720c */ /* 0x000fce0003f05300 */
[----:B------:R-:W3:Y:S08]  /*8620*/  LDC.64 R12, c[0x0][0x820] ;  /* 0x00020800ff0c7b82 */ /* 0x000ef00000000a00 */
[----:B------:R-:W2:Y:S08]  /*8630*/  @P0 LDC.64 R2, c[0x0][0x878] ;  /* 0x00021e00ff020b82 */ /* 0x000eb00000000a00 */
[----:B-1----:R-:W1:Y:S08]  /*8640*/  LDC.64 R16, c[0x0][0x848] ;  /* 0x00021200ff107b82 */ /* 0x002e700000000a00 */
[----:B------:R-:W1:Y:S08]  /*8650*/  LDC.64 R18, c[0x0][0x800] ;  /* 0x00020000ff127b82 */ /* 0x000e700000000a00 */
[----:B------:R-:W1:Y:S01]  /*8660*/  LDC.64 R20, c[0x0][0x828] ;  /* 0x00020a00ff147b82 */ /* 0x000e620000000a00 */
[----:B--2---:R-:W-:-:S06]  /*8670*/  @P0 IMAD.WIDE R2, R224, 0x4, R2 ;  /* 0x00000004e0020825 */ /* 0x004fcc00078e0202 */
[----:B------:R2:W3:Y:S01]  /*8680*/  @P0 LDG.E R2, desc[UR4][R2.64] ;  /* 0x0000000402020981 */ /* 0x0004e2000c1e1900 */
[----:B----4-:R-:W-:Y:S01]  /*8690*/  VIADD R23, R22, 0xffffff80 ;  /* 0xffffff8016177836 */ /* 0x010fe20000000000 */
[----:B------:R-:W4:Y:S08]  /*86a0*/  S2UR UR5, SR_CgaCtaId ;  /* 0x00000000000579c3 */ /* 0x000f300000008800 */
[----:B------:R-:W-:Y:S01]  /*86b0*/  BAR.SYNC.DEFER_BLOCKING 0x1, 0x100 ;  /* 0x0044000000007b1d */ /* 0x000fe20000010000 */
[----:B-----5:R-:W-:-:S02]  /*86c0*/  ISETP.NE.AND P1, PT, R0, 0x1, PT ;  /* 0x000000010000780c */ /* 0x020fc40003f25270 */
[----:B------:R-:W-:-:S03]  /*86d0*/  SHF.R.S32.HI R0, RZ, 0x1f, R23 ;  /* 0x0000001fff007819 */ /* 0x000fc60000011417 */
[----:B------:R-:W-:Y:S01]  /*86e0*/  UMOV UR4, 0x400 ;  /* 0x0000040000047882 */ /* 0x000fe20000000000 */
[----:B------:R-:W-:Y:S01]  /*86f0*/  LEA.HI R6, R0, R23, RZ, 0x7 ;  /* 0x0000001700067211 */ /* 0x000fe200078f38ff */
[----:B------:R-:W-:Y:S03]  /*8700*/  BSSY B1, `(.L_x_1322) ;  /* 0x0000054000017945 */ /* 0x000fe60003800000 */
[----:B------:R-:W-:Y:S02]  /*8710*/  LOP3.LUT R0, R6, 0x3fffff80, RZ, 0xc0, !PT ;  /* 0x3fffff8006007812 */ /* 0x000fe400078ec0ff */
[----:B--2---:R-:W-:Y:S01]  /*8720*/  SHF.R.S32.HI R3, RZ, 0x7, R6 ;  /* 0x00000007ff037819 */ /* 0x004fe20000011406 */
[----:B------:R-:W2:Y:S02]  /*8730*/  @P1 LDC R4, c[0x0][0x854] ;  /* 0x00021500ff041b82 */ /* 0x000ea40000000800 */
[----:B------:R-:W-:-:S04]  /*8740*/  IMAD.IADD R0, R23, 0x1, -R0 ;  /* 0x0000000117007824 */ /* 0x000fc800078e0a00 */
[----:B------:R-:W-:Y:S02]  /*8750*/  IMAD R0, R3, 0xa00, R0 ;  /* 0x00000a0003007824 */ /* 0x000fe400078e0200 */
[----:B------:R-:W5:Y:S01]  /*8760*/  @P1 LDC R5, c[0x0][0x858] ;  /* 0x00021600ff051b82 */ /* 0x000f620000000800 */
[----:B----4-:R-:W-:Y:S01]  /*8770*/  ULEA UR4, UR5, UR4, 0x18 ;  /* 0x0000000405047291 */ /* 0x010fe2000f8ec03f */
[----:B------:R-:W-:-:S05]  /*8780*/  IMAD.SHL.U32 R3, R0, 0x4, RZ ;  /* 0x0000000400037824 */ /* 0x000fca00078e00ff */
[----:B------:R-:W-:-:S05]  /*8790*/  LEA R6, R3, UR4, 0x2 ;  /* 0x0000000403067c11 */ /* 0x000fca000f8e10ff */
[----:B------:R4:W-:Y:S01]  /*87a0*/  STS.128 [R6], R56 ;  /* 0x0000003806007388 */ /* 0x0009e20000000c00 */
[----:B--2---:R-:W-:-:S03]  /*87b0*/  @P1 IMAD.HI.U32 R0, R7, R4, RZ ;  /* 0x0000000407001227 */ /* 0x004fc600078e00ff */
[----:B------:R4:W-:Y:S04]  /*87c0*/  STS.128 [R6+0x800], R60 ;  /* 0x0008003c06007388 */ /* 0x0009e80000000c00 */
[----:B------:R4:W-:Y:S01]  /*87d0*/  STS.128 [R6+0x1000], R96 ;  /* 0x0010006006007388 */ /* 0x0009e20000000c00 */
[----:B-----5:R-:W-:Y:S01]  /*87e0*/  @P1 SHF.R.U32.HI R7, RZ, R5, R0 ;  /* 0x00000005ff071219 */ /* 0x020fe20000011600 */
        /* <DEDUP_REMOVED lines=21> */
[----:B--2---:R-:W2:Y:S01]  /*8940*/  FENCE.VIEW.ASYNC.S ;  /* 0x00000000000073c6 */ /* 0x004ea20000000000 */
[----:B---3--:R-:W-:-:S04]  /*8950*/  @P0 IMAD R2, R224, 0x50, R2 ;  /* 0x00000050e0020824 */ /* 0x008fc800078e0202 */
[----:B------:R-:W-:-:S05]  /*8960*/  @P0 IMAD.HI R2, R2, 0x66666667, RZ ;  /* 0x6666666702020827 */ /* 0x000fca00078e02ff */
[----:B------:R-:W-:-:S04]  /*8970*/  @P0 SHF.R.U32.HI R3, RZ, 0x1f, R2 ;  /* 0x0000001fff030819 */ /* 0x000fc80000011602 */
[----:B------:R-:W-:-:S05]  /*8980*/  @P0 LEA.HI.SX32 R3, R2, R3, 0x1b ;  /* 0x0000000302030211 */ /* 0x000fca00078fdaff */
[----:B------:R-:W-:-:S05]  /*8990*/  @P0 IMAD R2, R3, 0x5000, RZ ;  /* 0x0000500003020824 */ /* 0x000fca00078e02ff */
[----:B------:R-:W-:Y:S02]  /*89a0*/  @P0 SHF.R.S32.HI R3, RZ, 0x1f, R2 ;  /* 0x0000001fff030819 */ /* 0x000fe40000011402 */
[----:B------:R-:W-:Y:S01]  /*89b0*/  @!P0 CS2R R2, SRZ ;  /* 0x0000000000028805 */ /* 0x000fe2000001ff00 */
[----:B--2---:R-:W-:Y:S05]  /*89c0*/  BAR.SYNC.DEFER_BLOCKING 0x1, 0x100 ;  /* 0x0044000000007b1d */ /* 0x004fea0000010000 */
        /* <DEDUP_REMOVED lines=14> */
[----:B-1----:R-:W-:-:S02]  /*8ab0*/  IMAD R8, R9, R16, RZ ;  /* 0x0000001009087224 */ /* 0x002fc400078e02ff */
        /* <DEDUP_REMOVED lines=17> */
.L_x_1324:
[----:B------:R-:W-:Y:S01]  /*8bd0*/  @P0 ELECT P1, URZ, PT ;  /* 0x00000000003f082f */ /* 0x000fe20003820000 */
[----:B------:R1:W-:-:S12]  /*8be0*/  UBLKRED.G.S.ADD.F32.RN [UR6], [UR4], UR5, desc[UR8] ;  /* 0x00000806040073bb */ /* 0x0003d800080a1405 */
[----:B------:R-:W-:Y:S02]  /*8bf0*/  @P1 PLOP3.LUT P0, PT, P1, PT, PT, 0x8, 0x0 ;  /* 0x000000000000181c */ /* 0x000fe40000f0e170 */
[----:B------:R-:W-:-:S11]  /*8c00*/  PLOP3.LUT P1, PT, PT, PT, PT, 0x8, 0x0 ;  /* 0x000000000000781c */ /* 0x000fd60003f2e170 */
[----:B-1----:R-:W-:Y:S05]  /*8c10*/  @P0 BRA.U.ANY `(.L_x_1324) ;  /* 0xfffffffd00ec0947 */ /* 0x002fea000393ffff */
[----:B------:R0:W-:Y:S01]  /*8c20*/  UTMACMDFLUSH ;  /* 0x00000000000079b7 */ /* 0x0001e20000000000 */
[----:B------:R-:W-:-:S04]  /*8c30*/  DEPBAR.LE SB0, 0x0 ;  /* 0x000080000000791a */ /* 0x000fc80000000000 */
.L_x_1323:
[----:B------:R-:W-:Y:S05]  /*8c40*/  BSYNC B1 ;  /* 0x0000000000017941 */ /* 0x000fea0003800000 */
.L_x_1322:
        /* <DEDUP_REMOVED lines=32> */
.L_x_1325:
        /* <DEDUP_REMOVED lines=8> */
.L_x_1299:
        /* <DEDUP_REMOVED lines=17> */
.L_x_1326:
        /* <DEDUP_REMOVED lines=11> */
.L_x_1328:
[----:B------:R-:W3:Y:S02]  /*9090*/  LDC R0, c[0x0][0x8c4] ;  /* 0x00023100ff007b82 */ /* 0x000ee40000000800 */
.L_x_1327:
        /* <DEDUP_REMOVED lines=48> */
.L_x_1330:
        /* <DEDUP_REMOVED lines=40> */
.L_x_1346:
        /* <DEDUP_REMOVED lines=14> */
.L_x_1332:
        /* <DEDUP_REMOVED lines=147> */
.L_x_1338:
[----:B------:R-:W-:-:S04]  /*a030*/  SHF.L.U32 R9, R14, 0x1f, RZ ;  /* 0x0000001f0e097819 */ /* 0x000fc800000006ff */
[----:B-1----:R-:W1:Y:S02]  /*a040*/  SYNCS.PHASECHK.TRANS64.TRYWAIT P1, [R0+URZ+0x31838], R9 ;  /* 0x03183809000075a7 */ /* 0x002e64000802017f */
[----:B-12--5:R-:W-:Y:S05]  /*a050*/  @!P1 BRA `(.L_x_1334) ;  /* 0x0000000c00dc9947 */ /* 0x026fea0003800000 */
.L_x_1347:
[----:B------:R-:W-:Y:S05]  /*a060*/  @P0 BRA `(.L_x_1335) ;  /* 0x0000000000140947 */ /* 0x000fea0003800000 */
[----:B------:R-:W-:Y:S01]  /*a070*/  ISETP.NE.AND P1, PT, R12, RZ, PT ;  /* 0x000000ff0c00720c */ /* 0x000fe20003f25270 */
[----:B-1----:R-:W-:-:S04]  /*a080*/  IMAD.MOV.U32 R9, RZ, RZ, 0x8100 ;  /* 0x00008100ff097424 */ /* 0x002fc800078e00ff */
[----:B------:R2:W-:Y:S08]  /*a090*/  SYNCS.ARRIVE.TRANS64 RZ, [R0+URZ+0x31830], R9 ;  /* 0x0318300900ff79a7 */ /* 0x0005f0000800003f */
[----:B------:R-:W-:Y:S05]  /*a0a0*/  @!P1 BRA `(.L_x_1335) ;  /* 0x0000000000049947 */ /* 0x000fea0003800000 */
[----:B------:R-:W-:Y:S01]  /*a0b0*/  BPT.TRAP 0x1 ;  /* 0x000000040000795c */ /* 0x000fe20000300000 */
.L_x_1335:
[----:B------:R3:W-:Y:S02]  /*a0c0*/  STL.64 [R1+0x8], R2 ;  /* 0x0000080201007387 */ /* 0x0007e40000100a00 */
[----:B---3--:R-:W1:Y:S02]  /*a0d0*/  LDC.64 R2, c[0x0][0x198] ;  /* 0x00006600ff027b82 */ /* 0x008e640000000a00 */
[----:B-12---:R-:W-:-:S05]  /*a0e0*/  IMAD.MOV.U32 R9, RZ, RZ, R2 ;  /* 0x000000ffff097224 */ /* 0x006fca00078e0002 */
[----:B------:R-:W-:-:S04]  /*a0f0*/  IADD3 R11, P1, R9, 0x1f0, RZ ;  /* 0x000001f0090b7810 */ /* 0x000fc80007f3e0ff */
[----:B------:R-:W-:Y:S01]  /*a100*/  R2UR UR6, R11 ;  /* 0x000000000b0672ca */ /* 0x000fe200000e0000 */
[----:B------:R-:W-:Y:S02]  /*a110*/  IMAD.MOV.U32 R11, RZ, RZ, R3 ;  /* 0x000000ffff0b7224 */ /* 0x000fe400078e0003 */
[----:B------:R1:W5:Y:S01]  /*a120*/  LDL.LU.64 R2, [R1+0x8] ;  /* 0x0000080001027983 */ /* 0x0003620000300a00 */
        /* <DEDUP_REMOVED lines=47> */
.L_x_1349:
[----:B------:R-:W-:Y:S01]  /*a420*/  LOP3.LUT R14, R14, 0x1, RZ, 0x3c, !PT ;  /* 0x000000010e0e7812 */ /* 0x000fe200078e3cff */
[----:B------:R-:W-:Y:S06]  /*a430*/  @P2 BRA `(.L_x_1337) ;  /* 0x0000000000142947 */ /* 0x000fec0003800000 */
[----:B------:R-:W-:Y:S01]  /*a440*/  ISETP.NE.AND P1, PT, R12, RZ, PT ;  /* 0x000000ff0c00720c */ /* 0x000fe20003f25270 */
[----:B-1----:R-:W-:-:S04]  /*a450*/  IMAD.MOV.U32 R20, RZ, RZ, 0x8100 ;  /* 0x00008100ff147424 */ /* 0x002fc800078e00ff */
[----:B------:R2:W-:Y:S08]  /*a460*/  SYNCS.ARRIVE.TRANS64 RZ, [R19+URZ+0x31810], R20 ;  /* 0x0318101413ff79a7 */ /* 0x0005f0000800003f */
[----:B------:R-:W-:Y:S05]  /*a470*/  @!P1 BRA `(.L_x_1337) ;  /* 0x0000000000049947 */ /* 0x000fea0003800000 */
[----:B------:R-:W-:Y:S01]  /*a480*/  BPT.TRAP 0x1 ;  /* 0x000000040000795c */ /* 0x000fe20000300000 */
.L_x_1337:
        /* <DEDUP_REMOVED lines=54> */
.L_x_1333:
        /* <DEDUP_REMOVED lines=14> */
.L_x_1350:
        /* <DEDUP_REMOVED lines=8> */
.L_x_1340:
        /* <DEDUP_REMOVED lines=51> */
.L_x_1329:
[----:B------:R-:W-:Y:S05]  /*ac80*/  WARPSYNC.ALL ;  /* 0x0000000000007948 */ /* 0x000fea0003800000 */
[----:B------:R-:W-:-:S13]  /*ac90*/  ELECT P0, URZ, PT ;  /* 0x00000000003f782f */ /* 0x000fda0003800000 */
[----:B------:R-:W-:Y:S05]  /*aca0*/  @!P0 BRA `(.L_x_1304) ;  /* 0x0000000000708947 */ /* 0x000fea0003800000 */
[----:B------:R-:W-:-:S04]  /*acb0*/  LOP3.LUT R21, R21, 0x2, RZ, 0xfc, !PT ;  /* 0x0000000215157812 */ /* 0x000fc800078efcff */
[----:B------:R-:W-:-:S13]  /*acc0*/  ISETP.NE.AND P1, PT, R21, 0x3, PT ;  /* 0x000000031500780c */ /* 0x000fda0003f25270 */
[----:B------:R-:W-:Y:S05]  /*acd0*/  @!P1 BRA `(.L_x_1341) ;  /* 0x0000000000049947 */ /* 0x000fea0003800000 */
[----:B--2---:R-:W-:Y:S01]  /*ace0*/  BPT.TRAP 0x1 ;  /* 0x000000040000795c */ /* 0x004fe20000300000 */
.L_x_1341:
        /* <DEDUP_REMOVED lines=8> */
.L_x_1351:
        /* <DEDUP_REMOVED lines=9> */
.L_x_1352:
[----:B------:R-:W-:Y:S05]  /*ae00*/  @!P1 BRA `(.L_x_1344) ;  /* 0x0000000000049947 */ /* 0x000fea0003800000 */
[----:B--2---:R-:W-:Y:S01]  /*ae10*/  BPT.TRAP 0x1 ;  /* 0x000000040000795c */ /* 0x004fe20000300000 */
.L_x_1344:
[----:B------:R-:W-:-:S07]  /*ae20*/  SHF.L.U32 R4, R4, 0x1f, RZ ;  /* 0x0000001f04047819 */ /* 0x000fce00000006ff */
.L_x_1345:
[----:B---3--:R3:W4:Y:S02]  /*ae30*/  SYNCS.PHASECHK.TRANS64.TRYWAIT P0, [R7+URZ+0x31838], R4 ;  /* 0x03183804070075a7 */ /* 0x008724000800017f */
[----:B----4-:R-:W-:Y:S05]  /*ae40*/  @!P0 NANOSLEEP.SYNCS 0x989680 ;  /* 0x009896800000895d */ /* 0x010fea0003900000 */
[----:B------:R-:W4:Y:S02]  /*ae50*/  @!P0 SYNCS.PHASECHK.TRANS64 P0, [R7+URZ+0x31838], R4 ;  /* 0x03183804070085a7 */ /* 0x000f24000800007f */
[----:B----4-:R-:W-:Y:S05]  /*ae60*/  @!P0 BRA `(.L_x_1345) ;  /* 0xfffffffc00f08947 */ /* 0x010fea000383ffff */
.L_x_1304:
[----:B--2---:R-:W-:Y:S05]  /*ae70*/  BSYNC B0 ;  /* 0x0000000000007941 */ /* 0x004fea0003800000 */
.L_x_1298:
[----:B------:R-:W-:Y:S05]  /*ae80*/  EXIT ;  /* 0x000000000000794d */ /* 0x000fea0003800000 */
.L_x_1310:
[----:B-1----:R1:W2:Y:S02]  /*ae90*/  SYNCS.PHASECHK.TRANS64.TRYWAIT P0, [R18+URZ+0x31800], R13 ;  /* 0x0318000d120075a7 */ /* 0x0022a4000800017f */
[----:B--2---:R-:W-:Y:S05]  /*aea0*/  @!P0 NANOSLEEP.SYNCS 0x989680 ;  /* 0x009896800000895d */ /* 0x004fea0003900000 */
[----:B------:R-:W2:Y:S02]  /*aeb0*/  @!P0 SYNCS.PHASECHK.TRANS64 P0, [R18+URZ+0x31800], R13 ;  /* 0x0318000d120085a7 */ /* 0x000ea4000800007f */
[----:B--2---:R-:W-:Y:S05]  /*aec0*/  @!P0 BRA `(.L_x_1310) ;  /* 0xfffffffc00f08947 */ /* 0x004fea000383ffff */
[----:B------:R-:W-:Y:S05]  /*aed0*/  BRA `(.L_x_1309) ;  /* 0xffffff6000847947 */ /* 0x000fea000383ffff */
.L_x_1314:
[----:B--2---:R2:W3:Y:S02]  /*aee0*/  SYNCS.PHASECHK.TRANS64.TRYWAIT P1, [R17+URZ+0x31810], R8 ;  /* 0x03181008110075a7 */ /* 0x0044e4000802017f */
[----:B---3--:R-:W-:Y:S05]  /*aef0*/  @!P1 NANOSLEEP.SYNCS 0x989680 ;  /* 0x009896800000995d */ /* 0x008fea0003900000 */
[----:B------:R-:W3:Y:S02]  /*af00*/  @!P1 SYNCS.PHASECHK.TRANS64 P1, [R17+URZ+0x31810], R8 ;  /* 0x03181008110095a7 */ /* 0x000ee4000802007f */
[----:B---3--:R-:W-:Y:S05]  /*af10*/  @!P1 BRA `(.L_x_1314) ;  /* 0xfffffffc00f09947 */ /* 0x008fea000383ffff */
[----:B------:R-:W-:Y:S05]  /*af20*/  BRA `(.L_x_1313) ;  /* 0xffffff6800f87947 */ /* 0x000fea000383ffff */
.L_x_1318:
[----:B----4-:R4:W1:Y:S02]  /*af30*/  SYNCS.PHASECHK.TRANS64.TRYWAIT P1, [R18+URZ+0x31830], R9 ;  /* 0x03183009120075a7 */ /* 0x010864000802017f */
[----:B-1----:R-:W-:Y:S05]  /*af40*/  @!P1 NANOSLEEP.SYNCS 0x989680 ;  /* 0x009896800000995d */ /* 0x002fea0003900000 */
[----:B------:R-:W1:Y:S02]  /*af50*/  @!P1 SYNCS.PHASECHK.TRANS64 P1, [R18+URZ+0x31830], R9 ;  /* 0x03183009120095a7 */ /* 0x000e64000802007f */
[----:B-1----:R-:W-:Y:S05]  /*af60*/  @!P1 BRA `(.L_x_1318) ;  /* 0xfffffffc00f09947 */ /* 0x002fea000383ffff */
[----:B------:R-:W-:Y:S05]  /*af70*/  BRA `(.L_x_1317) ;  /* 0xffffff8400f87947 */ /* 0x000fea000383ffff */
.L_x_1331:
[----:B-1----:R1:W2:Y:S02]  /*af80*/  SYNCS.PHASECHK.TRANS64.TRYWAIT P0, [R0+URZ+0x31820], R5 ;  /* 0x03182005000075a7 */ /* 0x0022a4000800017f */
[----:B--2---:R-:W-:Y:S05]  /*af90*/  @!P0 NANOSLEEP.SYNCS 0x989680 ;  /* 0x009896800000895d */ /* 0x004fea0003900000 */
[----:B------:R-:W2:Y:S02]  /*afa0*/  @!P0 SYNCS.PHASECHK.TRANS64 P0, [R0+URZ+0x31820], R5 ;  /* 0x03182005000085a7 */ /* 0x000ea4000800007f */
[----:B--2---:R-:W-:Y:S05]  /*afb0*/  @!P0 BRA `(.L_x_1331) ;  /* 0xfffffffc00f08947 */ /* 0x004fea000383ffff */
[----:B------:R-:W-:Y:S05]  /*afc0*/  BRA `(.L_x_1346) ;  /* 0xffffffe400947947 */ /* 0x000fea000383ffff */
.L_x_1334:
[----:B-1----:R1:W2:Y:S02]  /*afd0*/  SYNCS.PHASECHK.TRANS64.TRYWAIT P1, [R0+URZ+0x31838], R9 ;  /* 0x03183809000075a7 */ /* 0x0022a4000802017f */
[----:B--2---:R-:W-:Y:S05]  /*afe0*/  @!P1 NANOSLEEP.SYNCS 0x989680 ;  /* 0x009896800000995d */ /* 0x004fea0003900000 */
[----:B------:R-:W2:Y:S02]  /*aff0*/  @!P1 SYNCS.PHASECHK.TRANS64 P1, [R0+URZ+0x31838], R9 ;  /* 0x03183809000095a7 */ /* 0x000ea4000802007f */
[----:B--2---:R-:W-:Y:S05]  /*b000*/  @!P1 BRA `(.L_x_1334) ;  /* 0xfffffffc00f09947 */ /* 0x004fea000383ffff */
[----:B------:R-:W-:Y:S05]  /*b010*/  BRA `(.L_x_1347) ;  /* 0xfffffff000107947 */ /* 0x000fea000383ffff */
.L_x_1336:
[----:B------:R-:W-:-:S07]  /*b020*/  SHF.L.U32 R20, R6, 0x1f, RZ ;  /* 0x0000001f06147819 */ /* 0x000fce00000006ff */
.L_x_1348:
[----:B-1----:R1:W2:Y:S02]  /*b030*/  SYNCS.PHASECHK.TRANS64.TRYWAIT P1, [R19+URZ+0x31820], R20 ;  /* 0x03182014130075a7 */ /* 0x0022a4000802017f */
[----:B--2---:R-:W-:Y:S05]  /*b040*/  @!P1 NANOSLEEP.SYNCS 0x989680 ;  /* 0x009896800000995d */ /* 0x004fea0003900000 */
[----:B------:R-:W2:Y:S02]  /*b050*/  @!P1 SYNCS.PHASECHK.TRANS64 P1, [R19+URZ+0x31820], R20 ;  /* 0x03182014130095a7 */ /* 0x000ea4000802007f */
[----:B--2---:R-:W-:Y:S05]  /*b060*/  @!P1 BRA `(.L_x_1348) ;  /* 0xfffffffc00f09947 */ /* 0x004fea000383ffff */
[----:B------:R-:W-:Y:S05]  /*b070*/  BRA `(.L_x_1349) ;  /* 0xfffffff000e87947 */ /* 0x000fea000383ffff */
.L_x_1339:
[----:B-1----:R1:W2:Y:S02]  /*b080*/  SYNCS.PHASECHK.TRANS64.TRYWAIT P1, [R0+URZ+0x31838], R7 ;  /* 0x03183807000075a7 */ /* 0x0022a4000802017f */
[----:B--2---:R-:W-:Y:S05]  /*b090*/  @!P1 NANOSLEEP.SYNCS 0x989680 ;  /* 0x009896800000995d */ /* 0x004fea0003900000 */
[----:B------:R-:W2:Y:S02]  /*b0a0*/  @!P1 SYNCS.PHASECHK.TRANS64 P1, [R0+URZ+0x31838], R7 ;  /* 0x03183807000095a7 */ /* 0x000ea4000802007f */
[----:B--2---:R-:W-:Y:S05]  /*b0b0*/  @!P1 BRA `(.L_x_1339) ;  /* 0xfffffffc00f09947 */ /* 0x004fea000383ffff */
[----:B------:R-:W-:Y:S05]  /*b0c0*/  BRA `(.L_x_1350) ;  /* 0xfffffff800007947 */ /* 0x000fea000383ffff */
.L_x_1342:
[----:B-1----:R1:W3:Y:S02]  /*b0d0*/  SYNCS.PHASECHK.TRANS64.TRYWAIT P0, [R6+URZ], R3 ;  /* 0x00000003060075a7 */ /* 0x0022e4000800017f */
[----:B---3--:R-:W-:Y:S05]  /*b0e0*/  @!P0 NANOSLEEP.SYNCS 0x989680 ;  /* 0x009896800000895d */ /* 0x008fea0003900000 */
[----:B------:R-:W3:Y:S02]  /*b0f0*/  @!P0 SYNCS.PHASECHK.TRANS64 P0, [R6+URZ], R3 ;  /* 0x00000003060085a7 */ /* 0x000ee4000800007f */
[----:B---3--:R-:W-:Y:S05]  /*b100*/  @!P0 BRA `(.L_x_1342) ;  /* 0xfffffffc00f08947 */ /* 0x008fea000383ffff */
[----:B------:R-:W-:Y:S05]  /*b110*/  BRA `(.L_x_1351) ;  /* 0xfffffffc00147947 */ /* 0x000fea000383ffff */
.L_x_1343:
[----:B-1----:R1:W3:Y:S02]  /*b120*/  SYNCS.PHASECHK.TRANS64.TRYWAIT P0, [R5+URZ], R0 ;  /* 0x00000000050075a7 */ /* 0x0022e4000800017f */
[----:B---3--:R-:W-:Y:S05]  /*b130*/  @!P0 NANOSLEEP.SYNCS 0x989680 ;  /* 0x009896800000895d */ /* 0x008fea0003900000 */
[----:B------:R-:W3:Y:S02]  /*b140*/  @!P0 SYNCS.PHASECHK.TRANS64 P0, [R5+URZ], R0 ;  /* 0x00000000050085a7 */ /* 0x000ee4000800007f */
[----:B---3--:R-:W-:Y:S05]  /*b150*/  @!P0 BRA `(.L_x_1343) ;  /* 0xfffffffc00f08947 */ /* 0x008fea000383ffff */
[----:B------:R-:W-:Y:S05]  /*b160*/  BRA `(.L_x_1352) ;  /* 0xfffffffc00247947 */ /* 0x000fea000383ffff */
.L_x_1353:
        /* <DEDUP_REMOVED lines=9> */
.L_x_2212:


//--------------------- .text._ZN7cutlass13device_kernelIN5flash11enable_sm90INS1_16FlashAttnBwdSm90INS1_25CollectiveMainloopBwdSm90ILi2ELi1ELi1EN4cute5tupleIJNS5_1CILi1EEES8_S8_EEENS6_IJNS7_ILi64EEENS7_ILi80EEENS7_ILi256EEEEEENS_6half_tEfNS_4arch4Sm90ELb0ELb1ELb0ELb0ELb0ELb0ELb1ELb1ELi2ELi1ELi1ELi1ELb0EEENS1_21CollectiveEpilogueBwdISD_SE_SG_Li256ELb0ELb1ELi2EEENS1_19SingleTileSchedulerILb0ELb0ELb0ELi80EEEEEEEEEvNT_6ParamsE --------------------------
	.section	.text._ZN7cutlass13device_kernelIN5flash11enable_sm90INS1_16FlashAttnBwdSm90INS1_25CollectiveMainloopBwdSm90ILi2ELi1ELi1EN4cute5tupleIJNS5_1CILi1EEES8_S8_EEENS6_IJNS7_ILi64EEENS7_ILi80EEENS7_ILi256EEEEEENS_6half_tEfNS_4arch4Sm90ELb0ELb1ELb0ELb0ELb0ELb0ELb1ELb1ELi2ELi1ELi1ELi1ELb0EEENS1_21CollectiveEpilogueBwdISD_SE_SG_Li256ELb0ELb1ELi2EEENS1_19SingleTileSchedulerILb0ELb0ELb0ELi80EEEEEEEEEvNT_6ParamsE,"ax",@progbits
	.align	128
.text._ZN7cutlass13device_kernelIN5flash11enable_sm90INS1_16FlashAttnBwdSm90INS1_25CollectiveMainloopBwdSm90ILi2ELi1ELi1EN4cute5tupleIJNS5_1CILi1EEES8_S8_EEENS6_IJNS7_ILi64EEENS7_ILi80EEENS7_ILi256EEEEEENS_6half_tEfNS_4arch4Sm90ELb0ELb1ELb0ELb0ELb0ELb0ELb1ELb1ELi2ELi1ELi1ELi1ELb0EEENS1_21CollectiveEpilogueBwdISD_SE_SG_Li256ELb0ELb1ELi2EEENS1_19SingleTileSchedulerILb0ELb0ELb0ELi80EEEEEEEEEvNT_6ParamsE:
        .type           _ZN7cutlass13device_kernelIN5flash11enable_sm90INS1_16FlashAttnBwdSm90INS1_25CollectiveMainloopBwdSm90ILi2ELi1ELi1EN4cute5tupleIJNS5_1CILi1EEES8_S8_EEENS6_IJNS7_ILi64EEENS7_ILi80EEENS7_ILi256EEEEEENS_6half_tEfNS_4arch4Sm90ELb0ELb1ELb0ELb0ELb0ELb0ELb1ELb1ELi2ELi1ELi1ELi1ELb0EEENS1_21CollectiveEpilogueBwdISD_SE_SG_Li256ELb0ELb1ELi2EEENS1_19SingleTileSchedulerILb0ELb0ELb0ELi80EEEEEEEEEvNT_6ParamsE,@function
        .size           _ZN7cutlass13device_kernelIN5flash11enable_sm90INS1_16FlashAttnBwdSm90INS1_25CollectiveMainloopBwdSm90ILi2ELi1ELi1EN4cute5tupleIJNS5_1CILi1EEES8_S8_EEENS6_IJNS7_ILi64EEENS7_ILi80EEENS7_ILi256EEEEEENS_6half_tEfNS_4arch4Sm90ELb0ELb1ELb0ELb0ELb0ELb0ELb1ELb1ELi2ELi1ELi1ELi1ELb0EEENS1_21CollectiveEpilogueBwdISD_SE_SG_Li256ELb0ELb1ELi2EEENS1_19SingleTileSchedulerILb0ELb0ELb0ELi80EEEEEEEEEvNT_6ParamsE,(.L_x_2213 - _ZN7cutlass13device_kernelIN5flash11enable_sm90INS1_16FlashAttnBwdSm90INS1_25CollectiveMainloopBwdSm90ILi2ELi1ELi1EN4cute5tupleIJNS5_1CILi1EEES8_S8_EEENS6_IJNS7_ILi64EEENS7_ILi80EEENS7_ILi256EEEEEENS_6half_tEfNS_4arch4Sm90ELb0ELb1ELb0ELb0ELb0ELb0ELb1ELb1ELi2ELi1ELi1ELi1ELb0EEENS1_21CollectiveEpilogueBwdISD_SE_SG_Li256ELb0ELb1ELi2EEENS1_19SingleTileSchedulerILb0ELb0ELb0ELi80EEEEEEEEEvNT_6ParamsE)
        .other          _ZN7cutlass13device_kernelIN5flash11enable_sm90INS1_16FlashAttnBwdSm90INS1_25CollectiveMainloopBwdSm90ILi2ELi1ELi1EN4cute5tupleIJNS5_1CILi1EEES8_S8_EEENS6_IJNS7_ILi64EEENS7_ILi80EEENS7_ILi256EEEEEENS_6half_tEfNS_4arch4Sm90ELb0ELb1ELb0ELb0ELb0ELb0ELb1ELb1ELi2ELi1ELi1ELi1ELb0EEENS1_21CollectiveEpilogueBwdISD_SE_SG_Li256ELb0ELb1ELi2EEENS1_19SingleTileSchedulerILb0ELb0ELb0ELi80EEEEEEEEEvNT_6ParamsE,@"STO_CUDA_ENTRY STV_DEFAULT"
_ZN7cutlass13device_kernelIN5flash11enable_sm90INS1_16FlashAttnBwdSm90INS1_25CollectiveMainloopBwdSm90ILi2ELi1ELi1EN4cute5tupleIJNS5_1CILi1EEES8_S8_EEENS6_IJNS7_ILi64EEENS7_ILi80EEENS7_ILi256EEEEEENS_6half_tEfNS_4arch4Sm90ELb0ELb1ELb0ELb0ELb0ELb0ELb1ELb1ELi2ELi1ELi1ELi1ELb0EEENS1_21CollectiveEpilogueBwdISD_SE_SG_Li256ELb0ELb1ELi2EEENS1_19SingleTileSchedulerILb0ELb0ELb0ELi80EEEEEEEEEvNT_6ParamsE:
        /* <DEDUP_REMOVED lines=30> */
.L_x_1355:
[----:B------:R-:W-:Y:S05]  /*01e0*/  BSYNC B0 ;  /* 0x0000000000007941 */ /* 0x000fea0003800000 */
.L_x_1354:
        /* <DEDUP_REMOVED lines=39> */
.L_x_1356:
        /* <DEDUP_REMOVED lines=20> */
.L_x_1357:
[----:B------:R-:W-:Y:S01]  /*05a0*/  PLOP3.LUT P0, PT, PT, PT, UP0, 0x80, 0x0 ;  /* 0x000000000000781c */ /* 0x000fe20003f0f008 */
[----:B------:R-:W-:Y:S01]  /*05b0*/  NOP ;  /* 0x0000000000007918 */ /* 0x000fe20000000000 */
[----:B------:R-:W-:Y:S01]  /*05c0*/  LOP3.LUT R0, R21, 0x7f, RZ, 0xc0, !PT ;  /* 0x0000007f15007812 */ /* 0x000fe200078ec0ff */
[----:B-1234-:R-:W-:Y:S10]  /*05d0*/  BAR.SYNC.DEFER_BLOCKING 0x0 ;  /* 0x0000000000007b1d */ /* 0x01eff40000010000 */
[----:B------:R-:W-:Y:S05]  /*05e0*/  @!P0 BRA `(.L_x_1358) ;  /* 0x000000cc00a48947 */ /* 0x000fea0003800000 */
.L_x_1359:
        /* <DEDUP_REMOVED lines=110> */
.L_x_1360:
        /* <DEDUP_REMOVED lines=23> */
.L_x_1362:
        /* <DEDUP_REMOVED lines=141> */
.L_x_1382:
[----:B------:R-:W-:-:S13]  /*1710*/  R2UR UR4, R236 ;  /* 0x00000000ec0472ca */ /* 0x000fda00000e0000 */
[----:B------:R-:W-:-:S06]  /*1720*/  UISETP.NE.AND UP2, UPT, UR4, 0x3, UPT ;  /* 0x000000030400788c */ /* 0x000fcc000bf45270 */
[----:B------:R-:W-:-:S13]  /*1730*/  PLOP3.LUT P0, PT, PT, PT, UP2, 0x40, 0x0 ;  /* 0x000000000000781c */ /* 0x000fda0003f0e828 */
[----:B-1----:R-:W-:Y:S05]  /*1740*/  @P0 BRA `(.L_x_1364) ;  /* 0x0000000000040947 */ /* 0x002fea0003800000 */
[----:B------:R-:W-:Y:S01]  /*1750*/  BPT.TRAP 0x1 ;  /* 0x000000040000795c */ /* 0x000fe20000300000 */
.L_x_1364:
[----:B------:R-:W-:Y:S01]  /*1760*/  PLOP3.LUT P1, PT, PT, PT, UP2, 0x40, 0x0 ;  /* 0x000000000000781c */ /* 0x000fe20003f2e828 */
[----:B------:R-:W-:Y:S01]  /*1770*/  IMAD R16, R2, 0x8, R17 ;  /* 0x0000000802107824 */ /* 0x000fe200078e0211 */
[----:B------:R-:W-:-:S04]  /*1780*/  SHF.L.U32 R9, R19, 0x1f, RZ ;  /* 0x0000001f13097819 */ /* 0x000fc800000006ff */
[----:B------:R1:W2:Y:S07]  /*1790*/  SYNCS.PHASECHK.TRANS64.TRYWAIT P0, [R16+URZ+0x31810], R9 ;  /* 0x03181009100075a7 */ /* 0x0002ae000800017f */
[----:B------:R-:W-:Y:S05]  /*17a0*/  @P1 BRA `(.L_x_1365) ;  /* 0x0000000000041947 */ /* 0x000fea0003800000 */
[----:B------:R-:W-:Y:S01]  /*17b0*/  BPT.TRAP 0x1 ;  /* 0x000000040000795c */ /* 0x000fe20000300000 */
.L_x_1365:
        /* <DEDUP_REMOVED lines=12> */
.L_x_1366:
        /* <DEDUP_REMOVED lines=597> */
.L_x_1368:
[----:B------:R-:W-:Y:S02]  /*3dd0*/  R2UR UR4, R228 ;  /* 0x00000000e40472ca */ /* 0x000fe400000e0000 */
[----:B------:R-:W-:-:S11]  /*3de0*/  PLOP3.LUT P1, PT, PT, PT, UP2, 0x40, 0x0 ;  /* 0x000000000000781c */ /* 0x000fd60003f2e828 */
[----:B------:R-:W-:-:S05]  /*3df0*/  IMAD.U32 R10, RZ, RZ, UR4 ;  /* 0x00000004ff0a7e24 */ /* 0x000fca000f8e00ff */
[----:B------:R-:W-:-:S04]  /*3e00*/  SHF.L.U32 R10, R10, 0x1f, RZ ;  /* 0x0000001f0a0a7819 */ /* 0x000fc800000006ff */
[----:B------:R4:W1:Y:S01]  /*3e10*/  SYNCS.PHASECHK.TRANS64.TRYWAIT P0, [R17+URZ+0x31830], R10 ;  /* 0x0318300a110075a7 */ /* 0x000862000800017f */
[----:B------:R-:W-:Y:S05]  /*3e20*/  @P1 BRA `(.L_x_1369) ;  /* 0x0000000000041947 */ /* 0x000fea0003800000 */
[----:B------:R-:W-:Y:S01]  /*3e30*/  BPT.TRAP 0x1 ;  /* 0x000000040000795c */ /* 0x000fe20000300000 */
.L_x_1369:
        /* <DEDUP_REMOVED lines=11> */
.L_x_1370:
[----:B------:R-:W-:Y:S01]  /*3ef0*/  R2UR UR4, R7 ;  /* 0x00000000070472ca */ /* 0x000fe200000e0000 */
[----:B------:R-:W-:Y:S01]  /*3f00*/  WARPGROUP.ARRIVE ;  /* 0x00000000000079c5 */ /* 0x000fe20000000000 */
[C---:B------:R-:W-:Y:S01]  /*3f10*/  R2UR UR6, R5.reuse ;  /* 0x00000000050672ca */ /* 0x040fe200000e0000 */
[----:B------:R-:W-:Y:S01]  /*3f20*/  UMOV UR5, 0x40000040 ;  /* 0x4000004000057882 */ /* 0x000fe20000000000 */
[----:B------:R-:W-:Y:S01]  /*3f30*/  UMOV UR7, 0x40000000 ;  /* 0x4000000000077882 */ /* 0x000fe20000000000 */
[C---:B------:R-:W-:Y:S02]  /*3f40*/  VIADD R9, R5.reuse, 0x80 ;  /* 0x0000008005097836 */ /* 0x040fe40000000000 */
[----:B----4-:R-:W-:Y:S02]  /*3f50*/  VIADD R10, R5, 0x100 ;  /* 0x00000100050a7836 */ /* 0x010fe40000000000 */
[----:B------:R-:W-:Y:S01]  /*3f60*/  IMAD R15, R3, 0x40, R18 ;  /* 0x00000040030f7824 */ /* 0x000fe200078e0212 */
[----:B------:R-:W-:Y:S01]  /*3f70*/  R2UR UR8, R9 ;  /* 0x00000000090872ca */ /* 0x000fe200000e0000 */
[C---:B------:R-:W-:Y:S01]  /*3f80*/  VIADD R9, R5.reuse, 0x180 ;  /* 0x0000018005097836 */ /* 0x040fe20000000000 */
[----:B------:R-:W-:Y:S01]  /*3f90*/  R2UR UR9, R10 ;  /* 0x000000000a0972ca */ /* 0x000fe200000e0000 */
[----:B------:R-:W-:-:S02]  /*3fa0*/  VIADD R10, R5, 0x200 ;  /* 0x00000200050a7836 */ /* 0x000fc40000000000 */
[----:B------:R-:W-:Y:S01]  /*3fb0*/  HGMMA.64x8x16.F32 R44, gdesc[UR4], RZ, !UPT, gsb0 ;  /* 0x00000000042c79f0 */ /* 0x000fe2000c0008ff */
[----:B------:R-:W-:Y:S01]  /*3fc0*/  UMOV UR7, 0x40000000 ;  /* 0x4000000000077882 */ /* 0x000fe20000000000 */
[----:B------:R-:W-:Y:S01]  /*3fd0*/  R2UR UR10, R9 ;  /* 0x00000000090a72ca */ /* 0x000fe200000e0000 */
[----:B------:R-:W-:Y:S01]  /*3fe0*/  VIADD R9, R5, 0x2 ;  /* 0x0000000205097836 */ /* 0x000fe20000000000 */
[----:B------:R-:W-:-:S04]  /*3ff0*/  R2UR UR11, R10 ;  /* 0x000000000a0b72ca */ /* 0x000fc800000e0000 */
        /* <DEDUP_REMOVED lines=583> */
[----:B------:R-:W-:Y:S05]  /*6470*/  @P0 BRA `(.L_x_1372) ;  /* 0x0000000000640947 */ /* 0x000fea0003800000 */
        /* <DEDUP_REMOVED lines=15> */
.L_x_1374:
[----:B------:R-:W-:-:S06]  /*6570*/  UISETP.NE.AND UP0, UPT, UR6, 0x1, UPT ;  /* 0x000000010600788c */ /* 0x000fcc000bf05270 */
[----:B------:R-:W-:-:S05]  /*6580*/  PLOP3.LUT P0, PT, PT, PT, UP0, 0x80, 0x0 ;  /* 0x000000000000781c */ /* 0x000fca0003f0f008 */
[----:B------:R-:W-:-:S08]  /*6590*/  @UP0 ULDC UR4, c[0x0][0x754] ;  /* 0x0001d50000040ab9 */ /* 0x000fd00000000800 */
[----:B------:R-:W-:Y:S01]  /*65a0*/  @P0 IMAD.HI.U32 R5, R22, UR4, RZ ;  /* 0x0000000416050c27 */ /* 0x000fe2000f8e00ff */
[----:B------:R-:W-:-:S04]  /*65b0*/  @UP0 ULDC UR4, c[0x0][0x758] ;  /* 0x0001d60000040ab9 */ /* 0x000fc80000000800 */
[----:B------:R-:W-:-:S07]  /*65c0*/  @P0 SHF.R.U32.HI R22, RZ, UR4, R5 ;  /* 0x00000004ff160c19 */ /* 0x000fce0008011605 */
.L_x_1375:
[----:B------:R-:W-:Y:S05]  /*65d0*/  BSYNC B0 ;  /* 0x0000000000007941 */ /* 0x000fea0003800000 */
.L_x_1373:
[----:B------:R-:W-:-:S05]  /*65e0*/  IMAD R5, R22, UR6, R229 ;  /* 0x0000000616057c24 */ /* 0x000fca000f8e02e5 */
[----:B------:R-:W-:Y:S02]  /*65f0*/  VIMNMX R14, R14, R5, !PT ;  /* 0x000000050e0e7248 */ /* 0x000fe40007fe0100 */
[----:B------:R-:W-:-:S07]  /*6600*/  VIADDMNMX R20, R5, UR6, R20, PT ;  /* 0x0000000605147c46 */ /* 0x000fce000b800114 */
.L_x_1372:
[----:B------:R-:W1:Y:S01]  /*6610*/  S2R R224, SR_CTAID.X ;  /* 0x0000000000e07919 */ /* 0x000e620000002500 */
[----:B------:R-:W-:-:S04]  /*6620*/  VIADD R15, R15, 0x8 ;  /* 0x000000080f0f7836 */ /* 0x000fc80000000000 */
[----:B------:R-:W-:Y:S01]  /*6630*/  IMAD.IADD R23, R10, 0x1, R15 ;  /* 0x000000010a177824 */ /* 0x000fe200078e020f */
[----:B------:R-:W-:Y:S01]  /*6640*/  VIADDMNMX R22, R15, R12, R233, PT ;  /* 0x0000000c0f167246 */ /* 0x000fe200038001e9 */
[----:B-1----:R-:W-:-:S05]  /*6650*/  IMAD R224, R224, -0x50, RZ ;  /* 0xffffffb0e0e07824 */ /* 0x002fca00078e02ff */
[C---:B------:R-:W-:Y:S02]  /*6660*/  ISETP.GE.AND P0, PT, R224.reuse, 0x1, PT ;  /* 0x00000001e000780c */ /* 0x040fe40003f06270 */
[----:B------:R-:W-:Y:S02]  /*6670*/  ISETP.GE.AND P1, PT, R224, 0x2, PT ;  /* 0x00000002e000780c */ /* 0x000fe40003f26270 */
[----:B------:R-:W-:Y:S02]  /*6680*/  ISETP.GT.AND P4, PT, R14, RZ, !P0 ;  /* 0x000000ff0e00720c */ /* 0x000fe40004784270 */
[----:B------:R-:W-:Y:S02]  /*6690*/  ISETP.GE.AND P2, PT, R224, 0x11, PT ;  /* 0x00000011e000780c */ /* 0x000fe40003f46270 */
[----:B------:R-:W-:Y:S02]  /*66a0*/  ISETP.GT.AND P5, PT, R14, 0x1, !P1 ;  /* 0x000000010e00780c */ /* 0x000fe40004fa4270 */
[----:B------:R-:W-:-:S02]  /*66b0*/  ISETP.LT.OR P4, PT, R20, 0x1, P4 ;  /* 0x000000011400780c */ /* 0x000fc40002781670 */
[----:B------:R-:W-:Y:S02]  /*66c0*/  ISETP.GT.AND P6, PT, R14, 0x10, !P2 ;  /* 0x000000100e00780c */ /* 0x000fe400057c4270 */
[----:B------:R-:W-:Y:S02]  /*66d0*/  ISETP.LT.OR P5, PT, R20, 0x2, P5 ;  /* 0x000000021400780c */ /* 0x000fe40002fa1670 */
[----:B------:R-:W-:Y:S02]  /*66e0*/  ISETP.GE.AND P3, PT, R224, 0x12, PT ;  /* 0x00000012e000780c */ /* 0x000fe40003f66270 */
[----:B------:R-:W-:Y:S02]  /*66f0*/  FSEL R7, R24, -INF , !P4 ;  /* 0xff80000018077808 */ /* 0x000fe40006000000 */
[----:B------:R-:W-:Y:S02]  /*6700*/  ISETP.LT.OR P6, PT, R20, 0x11, P6 ;  /* 0x000000111400780c */ /* 0x000fe400037c1670 */
[----:B------:R-:W-:-:S02]  /*6710*/  FSEL R25, R25, -INF , !P5 ;  /* 0xff80000019197808 */ /* 0x000fc40006800000 */
[----:B------:R-:W-:Y:S02]  /*6720*/  ISETP.GE.AND P4, PT, R224, 0x21, PT ;  /* 0x00000021e000780c */ /* 0x000fe40003f86270 */
[----:B------:R-:W-:Y:S02]  /*6730*/  ISETP.GT.AND P5, PT, R14, 0x11, !P3 ;  /* 0x000000110e00780c */ /* 0x000fe40005fa4270 */
[----:B------:R-:W-:Y:S02]  /*6740*/  FSEL R11, R28, -INF , !P6 ;  /* 0xff8000001c0b7808 */ /* 0x000fe40007000000 */
[----:B------:R-:W-:Y:S02]  /*6750*/  ISETP.GT.AND P6, PT, R14, 0x20, !P4 ;  /* 0x000000200e00780c */ /* 0x000fe400067c4270 */
[C---:B------:R-:W-:Y:S02]  /*6760*/  ISETP.LT.OR P5, PT, R20.reuse, 0x12, P5 ;  /* 0x000000121400780c */ /* 0x040fe40002fa1670 */
[----:B------:R-:W-:-:S02]  /*6770*/  ISETP.LT.OR P6, PT, R20, 0x21, P6 ;  /* 0x000000211400780c */ /* 0x000fc400037c1670 */
[----:B------:R-:W-:Y:S02]  /*6780*/  FSEL R29, R29, -INF , !P5 ;  /* 0xff8000001d1d7808 */ /* 0x000fe40006800000 */
[----:B------:R-:W-:Y:S02]  /*6790*/  ISETP.GE.AND P5, PT, R224, 0x22, PT ;  /* 0x00000022e000780c */ /* 0x000fe40003fa6270 */
[----:B------:R-:W-:Y:S02]  /*67a0*/  FSEL R9, R32, -INF , !P6 ;  /* 0xff80000020097808 */ /* 0x000fe40007000000 */
[----:B------:R-:W-:-:S04]  /*67b0*/  ISETP.GT.AND P6, PT, R14, 0x21, !P5 ;  /* 0x000000210e00780c */ /* 0x000fc80006fc4270 */
[----:B------:R-:W-:-:S04]  /*67c0*/  ISETP.LT.OR P6, PT, R20, 0x22, P6 ;  /* 0x000000221400780c */ /* 0x000fc800037c1670 */
[----:B------:R-:W-:Y:S02]  /*67d0*/  FSEL R33, R33, -INF , !P6 ;  /* 0xff80000021217808 */ /* 0x000fe40007000000 */
[----:B------:R-:W-:-:S04]  /*67e0*/  ISETP.GE.AND P6, PT, R224, 0x31, PT ;  /* 0x00000031e000780c */ /* 0x000fc80003fc6270 */
        /* <DEDUP_REMOVED lines=15> */
[----:B------:R-:W-:-:S13]  /*68e0*/  PLOP3.LUT P6, PT, PT, PT, UP1, 0x40, 0x0 ;  /* 0x000000000000781c */ /* 0x000fda0003fce818 */
        /* <DEDUP_REMOVED lines=12> */
[----:B------:R-:W-:Y:S01]  /*69b0*/  PLOP3.LUT P6, PT, PT, PT, UP0, 0x80, 0x0 ;  /* 0x000000000000781c */ /* 0x000fe20003fcf008 */
[----:B------:R-:W-:-:S12]  /*69c0*/  @UP0 ULDC UR4, c[0x0][0x758] ;  /* 0x0001d60000040ab9 */ /* 0x000fd80000000800 */
[----:B------:R-:W-:-:S04]  /*69d0*/  @P6 SHF.R.U32.HI R10, RZ, UR4, R12 ;  /* 0x00000004ff0a6c19 */ /* 0x000fc8000801160c */
[----:B------:R-:W-:Y:S01]  /*69e0*/  LOP3.LUT R10, RZ, R10, RZ, 0x33, !PT ;  /* 0x0000000aff0a7212 */ /* 0x000fe200078e33ff */
[----:B------:R-:W-:Y:S06]  /*69f0*/  BRA `(.L_x_1379) ;  /* 0x00000000001c7947 */ /* 0x000fec0003800000 */
.L_x_1378:
[----:B------:R-:W-:-:S06]  /*6a00*/  UISETP.NE.AND UP0, UPT, UR6, 0x1, UPT ;  /* 0x000000010600788c */ /* 0x000fcc000bf05270 */
[----:B------:R-:W-:-:S05]  /*6a10*/  PLOP3.LUT P6, PT, PT, PT, UP0, 0x80, 0x0 ;  /* 0x000000000000781c */ /* 0x000fca0003fcf008 */
[----:B------:R-:W-:-:S08]  /*6a20*/  @UP0 ULDC UR4, c[0x0][0x754] ;  /* 0x0001d50000040ab9 */ /* 0x000fd00000000800 */
[----:B------:R-:W-:Y:S01]  /*6a30*/  @P6 IMAD.HI.U32 R12, R10, UR4, RZ ;  /* 0x000000040a0c6c27 */ /* 0x000fe2000f8e00ff */
[----:B------:R-:W-:Y:S01]  /*6a40*/  PLOP3.LUT P6, PT, PT, PT, UP0, 0x80, 0x0 ;  /* 0x000000000000781c */ /* 0x000fe20003fcf008 */
[----:B------:R-:W-:-:S12]  /*6a50*/  @UP0 ULDC UR4, c[0x0][0x758] ;  /* 0x0001d60000040ab9 */ /* 0x000fd80000000800 */
[----:B------:R-:W-:-:S07]  /*6a60*/  @P6 SHF.R.U32.HI R10, RZ, UR4, R12 ;  /* 0x00000004ff0a6c19 */ /* 0x000fce000801160c */
.L_x_1379:
[----:B------:R-:W-:Y:S05]  /*6a70*/  BSYNC B0 ;  /* 0x0000000000007941 */ /* 0x000fea0003800000 */
.L_x_1377:
[----:B------:R-:W-:-:S05]  /*6a80*/  IMAD R10, R10, UR6, R229 ;  /* 0x000000060a0a7c24 */ /* 0x000fca000f8e02e5 */
[----:B------:R-:W-:Y:S02]  /*6a90*/  VIMNMX R23, R23, R10, !PT ;  /* 0x0000000a17177248 */ /* 0x000fe40007fe0100 */
[----:B------:R-:W-:-:S07]  /*6aa0*/  VIADDMNMX R22, R10, UR6, R22, PT ;  /* 0x000000060a167c46 */ /* 0x000fce000b800116 */
.L_x_1376:
[C---:B------:R-:W-:Y:S01]  /*6ab0*/  ISETP.GT.AND P3, PT, R23.reuse, 0x11, !P3 ;  /* 0x000000111700780c */ /* 0x040fe20005f64270 */
[----:B------:R-:W-:Y:S01]  /*6ac0*/  ULDC UR4, c[0x0][0x744] ;  /* 0x0001d10000047ab9 */ /* 0x000fe20000000800 */
[C---:B------:R-:W-:Y:S01]  /*6ad0*/  ISETP.GT.AND P2, PT, R23.reuse, 0x10, !P2 ;  /* 0x000000101700780c */ /* 0x040fe20005744270 */
[----:B------:R-:W-:Y:S01]  /*6ae0*/  IMAD R32, R18, 0x4, R17 ;  /* 0x0000000412207824 */ /* 0x000fe200078e0211 */
[----:B------:R-:W-:Y:S01]  /*6af0*/  ISETP.GT.AND P4, PT, R23, 0x20, !P4 ;  /* 0x000000201700780c */ /* 0x000fe20006784270 */
[--C-:B--2---:R-:W-:Y:S01]  /*6b00*/  FFMA.FTZ R10, R5, UR4, -R8.reuse ;  /* 0x00000004050a7c23 */ /* 0x104fe20008010808 */
[C---:B------:R-:W-:Y:S01]  /*6b10*/  ISETP.LT.OR P3, PT, R22.reuse, 0x12, P3 ;  /* 0x000000121600780c */ /* 0x040fe20001f61670 */
[--C-:B------:R-:W-:Y:S01]  /*6b20*/  FFMA.FTZ R7, R7, UR4, -R8.reuse ;  /* 0x0000000407077c23 */ /* 0x100fe20008010808 */
[C---:B------:R-:W-:Y:S01]  /*6b30*/  ISETP.LT.OR P2, PT, R22.reuse, 0x11, P2 ;  /* 0x000000111600780c */ /* 0x040fe20001741670 */
[--C-:B------:R-:W-:Y:S01]  /*6b40*/  FFMA.FTZ R20, R25, UR4, -R8.reuse ;  /* 0x0000000419147c23 */ /* 0x100fe20008010808 */
[----:B------:R-:W-:Y:S01]  /*6b50*/  ISETP.LT.OR P4, PT, R22, 0x21, P4 ;  /* 0x000000211600780c */ /* 0x000fe20002781670 */
[--C-:B------:R-:W-:Y:S01]  /*6b60*/  FFMA.FTZ R11, R11, UR4, -R8.reuse ;  /* 0x000000040b0b7c23 */ /* 0x100fe20008010808 */
[----:B------:R-:W-:Y:S01]  /*6b70*/  ISETP.GE.AND P6, PT, R224, 0x32, PT ;  /* 0x00000032e000780c */ /* 0x000fe20003fc6270 */
[--C-:B------:R-:W-:Y:S01]  /*6b80*/  FFMA.FTZ R14, R29, UR4, -R8.reuse ;  /* 0x000000041d0e7c23 */ /* 0x100fe20008010808 */
[----:B------:R-:W-:Y:S01]  /*6b90*/  FSEL R31, R31, -INF , !P3 ;  /* 0xff8000001f1f7808 */ /* 0x000fe20005800000 */
[--C-:B------:R-:W-:Y:S01]  /*6ba0*/  FFMA.FTZ R9, R9, UR4, -R8.reuse ;  /* 0x0000000409097c23 */ /* 0x100fe20008010808 */
[----:B------:R-:W-:Y:S01]  /*6bb0*/  FSEL R15, R30, -INF , !P2 ;  /* 0xff8000001e0f7808 */ /* 0x000fe20005000000 */
[--C-:B------:R-:W-:Y:S01]  /*6bc0*/  FFMA.FTZ R12, R33, UR4, -R8.reuse ;  /* 0x00000004210c7c23 */ /* 0x100fe20008010808 */
[----:B------:R-:W-:Y:S01]  /*6bd0*/  FSEL R21, R34, -INF , !P4 ;  /* 0xff80000022157808 */ /* 0x000fe20006000000 */
[--C-:B------:R-:W-:Y:S01]  /*6be0*/  FFMA.FTZ R5, R37, UR4, -R8.reuse ;  /* 0x0000000425057c23 */ /* 0x100fe20008010808 */
[C---:B------:R-:W-:Y:S01]  /*6bf0*/  ISETP.GT.AND P3, PT, R23.reuse, 0x31, !P6 ;  /* 0x000000311700780c */ /* 0x040fe20007764270 */
[----:B------:R-:W1:Y:S01]  /*6c00*/  LDS R30, [R32+0x2c300] ;  /* 0x02c30000201e7984 */ /* 0x000e620000000800 */
[C---:B------:R-:W-:Y:S01]  /*6c10*/  ISETP.GE.AND P2, PT, R224.reuse, 0x31, PT ;  /* 0x00000031e000780c */ /* 0x040fe20003f46270 */
[----:B------:R-:W2:Y:S01]  /*6c20*/  MUFU.EX2 R7, R7 ;  /* 0x0000000700077308 */ /* 0x000ea20000000800 */
[C---:B------:R-:W-:Y:S01]  /*6c30*/  ISETP.GE.AND P4, PT, R224.reuse, 0x41, PT ;  /* 0x00000041e000780c */ /* 0x040fe20003f86270 */
[----:B------:R-:W-:Y:S01]  /*6c40*/  UMOV UR57, 0x40000040 ;  /* 0x4000004000397882 */ /* 0x000fe20000000000 */
[----:B------:R-:W-:Y:S01]  /*6c50*/  ISETP.GE.AND P6, PT, R224, 0x42, PT ;  /* 0x00000042e000780c */ /* 0x000fe20003fc6270 */
[----:B------:R-:W-:Y:S01]  /*6c60*/  UMOV UR59, 0x40 ;  /* 0x00000040003b7882 */ /* 0x000fe20000000000 */
[C---:B------:R-:W-:Y:S01]  /*6c70*/  ISETP.GT.AND P0, PT, R23.reuse, RZ, !P0 ;  /* 0x000000ff1700720c */ /* 0x040fe20004704270 */
[----:B------:R-:W-:Y:S01]  /*6c80*/  UMOV UR9, UR57 ;  /* 0x0000003900097c82 */ /* 0x000fe20008000000 */
[C---:B------:R-:W-:Y:S01]  /*6c90*/  ISETP.GT.AND P1, PT, R23.reuse, 0x1, !P1 ;  /* 0x000000011700780c */ /* 0x040fe20004f24270 */
[----:B------:R-:W-:Y:S01]  /*6ca0*/  MUFU.EX2 R20, R20 ;  /* 0x0000001400147308 */ /* 0x000fe20000000800 */
[C---:B------:R-:W-:Y:S01]  /*6cb0*/  ISETP.GT.AND P5, PT, R23.reuse, 0x21, !P5 ;  /* 0x000000211700780c */ /* 0x040fe20006fa4270 */
[----:B------:R-:W-:Y:S01]  /*6cc0*/  UMOV UR11, 0x40 ;  /* 0x00000040000b7882 */ /* 0x000fe20000000000 */
[C---:B------:R-:W-:Y:S01]  /*6cd0*/  ISETP.GT.AND P2, PT, R23.reuse, 0x30, !P2 ;  /* 0x000000301700780c */ /* 0x040fe20005744270 */
[----:B------:R-:W-:Y:S01]  /*6ce0*/  UMOV UR13, UR57 ;  /* 0x00000039000d7c82 */ /* 0x000fe20008000000 */
[C---:B------:R-:W-:Y:S01]  /*6cf0*/  ISETP.GT.AND P4, PT, R23.reuse, 0x40, !P4 ;  /* 0x000000401700780c */ /* 0x040fe20006784270 */
[----:B------:R-:W-:Y:S01]  /*6d00*/  UMOV UR15, 0x40 ;  /* 0x00000040000f7882 */ /* 0x000fe20000000000 */
[----:B------:R-:W-:Y:S01]  /*6d10*/  ISETP.GT.AND P6, PT, R23, 0x41, !P6 ;  /* 0x000000411700780c */ /* 0x000fe200077c4270 */
[--C-:B------:R-:W-:Y:S01]  /*6d20*/  FFMA.FTZ R23, R13, UR4, -R8.reuse ;  /* 0x000000040d177c23 */ /* 0x100fe20008010808 */
[C---:B------:R-:W-:Y:S01]  /*6d30*/  ISETP.LT.OR P0, PT, R22.reuse, 0x1, P0 ;  /* 0x000000011600780c */ /* 0x040fe20000701670 */
[----:B------:R-:W-:Y:S01]  /*6d40*/  FFMA.FTZ R13, R41, UR4, -R8 ;  /* 0x00000004290d7c23 */ /* 0x000fe20008010808 */
[C---:B------:R-:W-:Y:S01]  /*6d50*/  ISETP.LT.OR P1, PT, R22.reuse, 0x2, P1 ;  /* 0x000000021600780c */ /* 0x040fe20000f21670 */
[----:B------:R4:W-:Y:S01]  /*6d60*/  MUFU.EX2 R8, R23 ;  /* 0x0000001700087308 */ /* 0x0009e20000000800 */
[C---:B------:R-:W-:Y:S01]  /*6d70*/  ISETP.LT.OR P5, PT, R22.reuse, 0x22, P5 ;  /* 0x000000221600780c */ /* 0x040fe20002fa1670 */
[----:B------:R-:W-:Y:S01]  /*6d80*/  UMOV UR17, UR57 ;  /* 0x0000003900117c82 */ /* 0x000fe20008000000 */
[C---:B------:R-:W-:Y:S01]  /*6d90*/  ISETP.LT.OR P2, PT, R22.reuse, 0x31, P2 ;  /* 0x000000311600780c */ /* 0x040fe20001741670 */
[----:B------:R-:W-:Y:S01]  /*6da0*/  UMOV UR19, 0x40 ;  /* 0x0000004000137882 */ /* 0x000fe20000000000 */
[C---:B------:R-:W-:Y:S01]  /*6db0*/  ISETP.LT.OR P3, PT, R22.reuse, 0x32, P3 ;  /* 0x000000321600780c */ /* 0x040fe20001f61670 */
[----:B------:R-:W-:Y:S01]  /*6dc0*/  UMOV UR49, 0x40000040 ;  /* 0x4000004000317882 */ /* 0x000fe20000000000 */
[----:B------:R-:W-:Y:S01]  /*6dd0*/  ISETP.LT.OR P4, PT, R22, 0x41, P4 ;  /* 0x000000411600780c */ /* 0x000fe20002781670 */
[----:B------:R-:W5:Y:S01]  /*6de0*/  MUFU.EX2 R12, R12 ;  /* 0x0000000c000c7308 */ /* 0x000f620000000800 */
[----:B----4-:R-:W-:Y:S01]  /*6df0*/  FSEL R23, R26, -INF , !P0 ;  /* 0xff8000001a177808 */ /* 0x010fe20004000000 */
[----:B------:R-:W-:Y:S01]  /*6e00*/  UMOV UR51, 0x40 ;  /* 0x0000004000337882 */ /* 0x000fe20000000000 */
[----:B------:R-:W4:Y:S01]  /*6e10*/  LDS R26, [R32+0x2c320] ;  /* 0x02c32000201a7984 */ /* 0x000f220000000800 */
[----:B------:R-:W-:Y:S01]  /*6e20*/  ISETP.LT.OR P6, PT, R22, 0x42, P6 ;  /* 0x000000421600780c */ /* 0x000fe200037c1670 */
[----:B------:R-:W-:Y:S01]  /*6e30*/  VIADD R22, R17, 0x2c500 ;  /* 0x0002c50011167836 */ /* 0x000fe20000000000 */
[----:B------:R-:W-:Y:S01]  /*6e40*/  FSEL R27, R27, -INF , !P1 ;  /* 0xff8000001b1b7808 */ /* 0x000fe20004800000 */
[----:B---3--:R-:W-:Y:S01]  /*6e50*/  FFMA.FTZ R34, R23, UR4, -R6 ;  /* 0x0000000417227c23 */ /* 0x008fe20008010806 */
[----:B------:R-:W-:Y:S01]  /*6e60*/  FSEL R35, R35, -INF , !P5 ;  /* 0xff80000023237808 */ /* 0x000fe20006800000 */
[----:B------:R-:W3:Y:S01]  /*6e70*/  MUFU.EX2 R9, R9 ;  /* 0x0000000900097308 */ /* 0x000ee20000000800 */
[----:B------:R-:W-:Y:S01]  /*6e80*/  SHF.R.U32.HI R24, RZ, 0x4, R22 ;  /* 0x00000004ff187819 */ /* 0x000fe20000011616 */
[--C-:B------:R-:W-:Y:S01]  /*6e90*/  FFMA.FTZ R22, R15, UR4, -R6.reuse ;  /* 0x000000040f167c23 */ /* 0x100fe20008010806 */
[--C-:B------:R-:W-:Y:S01]  /*6ea0*/  FFMA.FTZ R25, R27, UR4, -R6.reuse ;  /* 0x000000041b197c23 */ /* 0x100fe20008010806 */
[----:B------:R-:W-:Y:S01]  /*6eb0*/  FSEL R29, R38, -INF , !P2 ;  /* 0xff800000261d7808 */ /* 0x000fe20005000000 */
[--C-:B------:R-:W-:Y:S01]  /*6ec0*/  FFMA.FTZ R36, R35, UR4, -R6.reuse ;  /* 0x0000000423247c23 */ /* 0x100fe20008010806 */
[----:B------:R-:W-:Y:S01]  /*6ed0*/  LOP3.LUT R15, R24, 0x3fff, RZ, 0xc0, !PT ;  /* 0x00003fff180f7812 */ /* 0x000fe200078ec0ff */
[--C-:B------:R-:W-:Y:S01]  /*6ee0*/  FFMA.FTZ R24, R31, UR4, -R6.reuse ;  /* 0x000000041f187c23 */ /* 0x100fe20008010806 */
[----:B------:R-:W-:Y:S01]  /*6ef0*/  FSEL R27, R42, -INF , !P4 ;  /* 0xff8000002a1b7808 */ /* 0x000fe20006000000 */
[--C-:B------:R-:W-:Y:S01]  /*6f00*/  FFMA.FTZ R35, R29, UR4, -R6.reuse ;  /* 0x000000041d237c23 */ /* 0x100fe20008010806 */
[----:B------:R-:W-:Y:S01]  /*6f10*/  FSEL R39, R39, -INF , !P3 ;  /* 0xff80000027277808 */ /* 0x000fe20005800000 */
[--C-:B------:R-:W-:Y:S01]  /*6f20*/  FFMA.FTZ R31, R21, UR4, -R6.reuse ;  /* 0x00000004151f7c23 */ /* 0x100fe20008010806 */
[----:B------:R-:W-:Y:S01]  /*6f30*/  FSEL R43, R43, -INF , !P6 ;  /* 0xff8000002b2b7808 */ /* 0x000fe20007000000 */
[--C-:B------:R-:W-:Y:S01]  /*6f40*/  FFMA.FTZ R28, R27, UR4, -R6.reuse ;  /* 0x000000041b1c7c23 */ /* 0x100fe20008010806 */
[----:B------:R-:W-:Y:S01]  /*6f50*/  LOP3.LUT R15, R15, 0x80000, RZ, 0xfc, !PT ;  /* 0x000800000f0f7812 */ /* 0x000fe200078efcff */
[--C-:B------:R-:W-:Y:S01]  /*6f60*/  FFMA.FTZ R29, R39, UR4, -R6.reuse ;  /* 0x00000004271d7c23 */ /* 0x100fe20008010806 */
[----:B------:R-:W-:Y:S01]  /*6f70*/  MUFU.EX2 R25, R25 ;  /* 0x0000001900197308 */ /* 0x000fe20000000800 */
[----:B------:R-:W-:Y:S01]  /*6f80*/  FFMA.FTZ R27, R43, UR4, -R6 ;  /* 0x000000042b1b7c23 */ /* 0x000fe20008010806 */
[----:B-1----:R-:W-:Y:S01]  /*6f90*/  FADD.FTZ R44, R44, -R30 ;  /* 0x8000001e2c2c7221 */ /* 0x002fe20000010000 */
[----:B------:R-:W-:-:S02]  /*6fa0*/  VIADD R6, R15, 0x80 ;  /* 0x000000800f067836 */ /* 0x000fc40000000000 */
[--C-:B------:R-:W-:Y:S01]  /*6fb0*/  FADD.FTZ R53, R53, -R30.reuse ;  /* 0x8000001e35357221 */ /* 0x100fe20000010000 */
[--C-:B------:R-:W-:Y:S01]  /*6fc0*/  FADD.FTZ R52, R52, -R30.reuse ;  /* 0x8000001e34347221 */ /* 0x100fe20000010000 */
[----:B--2---:R-:W-:Y:S01]  /*6fd0*/  FMUL.FTZ R44, R7, R44 ;  /* 0x0000002c072c7220 */ /* 0x004fe20000410000 */
[--C-:B------:R-:W-:Y:S01]  /*6fe0*/  FADD.FTZ R45, R45, -R30.reuse ;  /* 0x8000001e2d2d7221 */ /* 0x100fe20000010000 */
[----:B------:R-:W1:Y:S01]  /*6ff0*/  MUFU.EX2 R34, R34 ;  /* 0x0000002200227308 */ /* 0x000e620000000800 */
[----:B------:R-:W-:Y:S01]  /*7000*/  R2UR UR4, R6 ;  /* 0x00000000060472ca */ /* 0x000fe200000e0000 */
[----:B------:R-:W-:Y:S02]  /*7010*/  VIADD R6, R15, 0x100 ;  /* 0x000001000f067836 */ /* 0x000fe40000000000 */
[C---:B-----5:R-:W-:Y:S01]  /*7020*/  FMUL.FTZ R53, R12.reuse, R53 ;  /* 0x000000350c357220 */ /* 0x060fe20000410000 */
[----:B---3--:R-:W-:Y:S01]  /*7030*/  FMUL.FTZ R52, R9, R52 ;  /* 0x0000003409347220 */ /* 0x008fe20000410000 */
[----:B------:R-:W-:Y:S01]  /*7040*/  F2FP.F16.F32.PACK_AB R12, R12, R9 ;  /* 0x000000090c0c723e */ /* 0x000fe200000000ff */
[----:B------:R-:W-:Y:S01]  /*7050*/  FADD.FTZ R48, R48, -R30 ;  /* 0x8000001e30307221 */ /* 0x000fe20000010000 */
[----:B------:R-:W-:Y:S01]  /*7060*/  R2UR UR5, R6 ;  /* 0x00000000060572ca */ /* 0x000fe200000e0000 */
[----:B------:R2:W3:Y:S01]  /*7070*/  MUFU.EX2 R21, R22 ;  /* 0x0000001600157308 */ /* 0x0004e20000000800 */
[----:B------:R-:W-:-:S02]  /*7080*/  VIADD R6, R15, 0x180 ;  /* 0x000001800f067836 */ /* 0x000fc40000000000 */
[----:B----4-:R-:W-:Y:S01]  /*7090*/  FADD.FTZ R37, R46, -R26 ;  /* 0x8000001a2e257221 */ /* 0x010fe20000010000 */
[--C-:B------:R-:W-:Y:S01]  /*70a0*/  FADD.FTZ R49, R49, -R30.reuse ;  /* 0x8000001e31317221 */ /* 0x100fe20000010000 */
[--C-:B------:R-:W-:Y:S01]  /*70b0*/  FADD.FTZ R32, R217, -R30.reuse ;  /* 0x8000001ed9207221 */ /* 0x100fe20000010000 */
[----:B------:R-:W-:Y:S01]  /*70c0*/  FADD.FTZ R33, R220, -R30 ;  /* 0x8000001edc217221 */ /* 0x000fe20000010000 */
[----:B------:R-:W-:Y:S01]  /*70d0*/  R2UR UR6, R6 ;  /* 0x00000000060672ca */ /* 0x000fe200000e0000 */
[--C-:B------:R-:W-:Y:S01]  /*70e0*/  FADD.FTZ R50, R50, -R26.reuse ;  /* 0x8000001a32327221 */ /* 0x100fe20000010000 */
[----:B------:R-:W4:Y:S01]  /*70f0*/  MUFU.EX2 R11, R11 ;  /* 0x0000000b000b7308 */ /* 0x000f220000000800 */
[----:B--2---:R-:W-:Y:S01]  /*7100*/  VIADD R22, R15, 0x200 ;  /* 0x000002000f167836 */ /* 0x004fe20000000000 */
[----:B------:R-:W-:Y:S01]  /*7110*/  F2FP.F16.F32.PACK_AB R6, R20, R7 ;  /* 0x000000071406723e */ /* 0x000fe200000000ff */
[--C-:B------:R-:W-:Y:S01]  /*7120*/  FADD.FTZ R38, R47, -R26.reuse ;  /* 0x8000001a2f267221 */ /* 0x100fe20000010000 */
[----:B-1----:R-:W-:Y:S01]  /*7130*/  F2FP.F16.F32.PACK_AB R7, R25, R34 ;  /* 0x000000221907723e */ /* 0x002fe200000000ff */
[----:B------:R-:W-:Y:S01]  /*7140*/  BAR.SYNC.DEFER_BLOCKING 0x9, 0x100 ;  /* 0x0244000000007b1d */ /* 0x000fe20000010000 */
[----:B------:R-:W-:Y:S01]  /*7150*/  R2UR UR7, R22 ;  /* 0x00000000160772ca */ /* 0x000fe200000e0000 */
[----:B------:R-:W-:Y:S01]  /*7160*/  FMUL.FTZ R34, R34, R37 ;  /* 0x0000002522227220 */ /* 0x000fe20000410000 */
[--C-:B------:R-:W-:Y:S01]  /*7170*/  FADD.FTZ R51, R51, -R26.reuse ;  /* 0x8000001a33337221 */ /* 0x100fe20000010000 */
[--C-:B------:R-:W-:Y:S01]  /*7180*/  FADD.FTZ R54, R54, -R26.reuse ;  /* 0x8000001a36367221 */ /* 0x100fe20000010000 */
[--C-:B------:R-:W-:Y:S01]  /*7190*/  FADD.FTZ R55, R55, -R26.reuse ;  /* 0x8000001a37377221 */ /* 0x100fe20000010000 */
[----:B------:R-:W1:Y:S01]  /*71a0*/  MUFU.EX2 R14, R14 ;  /* 0x0000000e000e7308 */ /* 0x000e620000000800 */
[--C-:B------:R-:W-:Y:S01]  /*71b0*/  FADD.FTZ R218, R218, -R26.reuse ;  /* 0x8000001adada7221 */ /* 0x100fe20000010000 */
[--C-:B------:R-:W-:Y:S01]  /*71c0*/  FADD.FTZ R219, R219, -R26.reuse ;  /* 0x8000001adbdb7221 */ /* 0x100fe20000010000 */
[--C-:B------:R-:W-:Y:S01]  /*71d0*/  FADD.FTZ R222, R222, -R26.reuse ;  /* 0x8000001adede7221 */ /* 0x100fe20000010000 */
[----:B------:R-:W-:Y:S01]  /*71e0*/  FADD.FTZ R26, R223, -R26 ;  /* 0x8000001adf1a7221 */ /* 0x000fe20000010000 */
[----:B------:R-:W-:Y:S01]  /*71f0*/  FMUL.FTZ R45, R20, R45 ;  /* 0x0000002d142d7220 */ /* 0x000fe20000410000 */
[----:B------:R-:W-:Y:S01]  /*7200*/  FMUL.FTZ R33, R8, R33 ;  /* 0x0000002108217220 */ /* 0x000fe20000410000 */
[----:B---3--:R-:W-:Y:S01]  /*7210*/  FMUL.FTZ R50, R21, R50 ;  /* 0x0000003215327220 */ /* 0x008fe20000410000 */
[----:B------:R-:W-:Y:S01]  /*7220*/  MUFU.EX2 R10, R10 ;  /* 0x0000000a000a7308 */ /* 0x000fe20000000800 */
[----:B----4-:R-:W-:Y:S01]  /*7230*/  FMUL.FTZ R48, R11, R48 ;  /* 0x000000300b307220 */ /* 0x010fe20000410000 */
[----:B------:R-:W-:Y:S01]  /*7240*/  FMUL.FTZ R25, R25, R38 ;  /* 0x0000002619197220 */ /* 0x000fe20000410000 */
[----:B------:R-:W-:Y:S01]  /*7250*/  F2FP.F16.F32.PACK_AB R52, R53, R52 ;  /* 0x000000343534723e */ /* 0x000fe200000000ff */
[----:B------:R-:W-:Y:S01]  /*7260*/  UMOV UR10, UR4 ;  /* 0x00000004000a7c82 */ /* 0x000fe20008000000 */
[----:B------:R-:W-:Y:S01]  /*7270*/  R2UR UR58, R15 ;  /* 0x000000000f3a72ca */ /* 0x000fe200000e0000 */
[----:B------:R-:W-:Y:S01]  /*7280*/  UMOV UR14, UR5 ;  /* 0x00000005000e7c82 */ /* 0x000fe20008000000 */
[----:B------:R-:W-:Y:S01]  /*7290*/  F2FP.F16.F32.PACK_AB R25, R25, R34 ;  /* 0x000000221919723e */ /* 0x000fe200000000ff */
[----:B------:R-:W2:Y:S01]  /*72a0*/  MUFU.EX2 R13, R13 ;  /* 0x0000000d000d7308 */ /* 0x000ea20000000800 */
[C---:B-1----:R-:W-:Y:S01]  /*72b0*/  F2FP.F16.F32.PACK_AB R20, R14.reuse, R11 ;  /* 0x0000000b0e14723e */ /* 0x042fe200000000ff */
[----:B------:R-:W-:Y:S01]  /*72c0*/  STSM.16.M88.2 [R0+0x2c500], R6 ;  /* 0x02c5000600007844 */ /* 0x000fe20000000100 */
[----:B------:R-:W-:Y:S01]  /*72d0*/  FMUL.FTZ R49, R14, R49 ;  /* 0x000000310e317220 */ /* 0x000fe20000410000 */
[----:B------:R-:W-:Y:S01]  /*72e0*/  UMOV UR18, UR6 ;  /* 0x0000000600127c82 */ /* 0x000fe20008000000 */
[----:B------:R-:W-:Y:S01]  /*72f0*/  UMOV UR53, UR49 ;  /* 0x0000003100357c82 */ /* 0x000fe20008000000 */
[----:B------:R-:W-:Y:S01]  /*7300*/  UMOV UR55, 0x40 ;  /* 0x0000004000377882 */ /* 0x000fe20000000000 */
[----:B------:R-:W-:Y:S01]  /*7310*/  UMOV UR45, UR49 ;  /* 0x00000031002d7c82 */ /* 0x000fe20008000000 */
[----:B------:R-:W1:Y:S01]  /*7320*/  MUFU.EX2 R24, R24 ;  /* 0x0000001800187308 */ /* 0x000e620000000800 */
[----:B------:R-:W-:Y:S01]  /*7330*/  F2FP.F16.F32.PACK_AB R48, R49, R48 ;  /* 0x000000303130723e */ /* 0x000fe200000000ff */
[----:B------:R-:W-:Y:S01]  /*7340*/  UMOV UR47, 0x40 ;  /* 0x00000040002f7882 */ /* 0x000fe20000000000 */
[----:B------:R-:W-:Y:S01]  /*7350*/  UMOV UR29, 0x40000040 ;  /* 0x40000040001d7882 */ /* 0x000fe20000000000 */
[----:B------:R-:W-:Y:S01]  /*7360*/  UMOV UR31, 0x40 ;  /* 0x00000040001f7882 */ /* 0x000fe20000000000 */
[----:B------:R-:W-:Y:S01]  /*7370*/  UMOV UR41, UR29 ;  /* 0x0000001d00297c82 */ /* 0x000fe20008000000 */
[----:B------:R-:W-:Y:S01]  /*7380*/  UMOV UR43, 0x40 ;  /* 0x00000040002b7882 */ /* 0x000fe20000000000 */
[----:B------:R-:W-:Y:S01]  /*7390*/  UMOV UR37, UR29 ;  /* 0x0000001d00257c82 */ /* 0x000fe20008000000 */
[----:B------:R-:W3:Y:S01]  /*73a0*/  MUFU.EX2 R5, R5 ;  /* 0x0000000500057308 */ /* 0x000ee20000000800 */
[----:B--2---:R-:W-:Y:S01]  /*73b0*/  F2FP.F16.F32.PACK_AB R8, R13, R8 ;  /* 0x000000080d08723e */ /* 0x004fe200000000ff */
[----:B------:R-:W-:Y:S01]  /*73c0*/  UMOV UR39, 0x40 ;  /* 0x0000004000277882 */ /* 0x000fe20000000000 */
[----:B------:R-:W-:Y:S01]  /*73d0*/  UMOV UR33, UR29 ;  /* 0x0000001d00217c82 */ /* 0x000fe20008000000 */
[----:B------:R-:W-:Y:S01]  /*73e0*/  UMOV UR35, 0x40 ;  /* 0x0000004000237882 */ /* 0x000fe20000000000 */
[----:B------:R-:W-:Y:S01]  /*73f0*/  UMOV UR25, UR29 ;  /* 0x0000001d00197c82 */ /* 0x000fe20008000000 */
[----:B------:R-:W-:Y:S01]  /*7400*/  UMOV UR27, 0x40 ;  /* 0x00000040001b7882 */ /* 0x000fe20000000000 */
[----:B------:R-:W-:Y:S01]  /*7410*/  UMOV UR21, 0x40000040 ;  /* 0x4000004000157882 */ /* 0x000fe20000000000 */
[----:B------:R2:W4:Y:S01]  /*7420*/  MUFU.EX2 R23, R31 ;  /* 0x0000001f00177308 */ /* 0x0005220000000800 */
[C---:B-1----:R-:W-:Y:S01]  /*7430*/  F2FP.F16.F32.PACK_AB R21, R24.reuse, R21 ;  /* 0x000000151815723e */ /* 0x042fe200000000ff */
[----:B------:R-:W-:Y:S01]  /*7440*/  FMUL.FTZ R51, R24, R51 ;  /* 0x0000003318337220 */ /* 0x000fe20000410000 */
[----:B------:R-:W-:Y:S01]  /*7450*/  F2FP.F16.F32.PACK_AB R24, R45, R44 ;  /* 0x0000002c2d18723e */ /* 0x000fe200000000ff */
[----:B------:R-:W-:Y:S01]  /*7460*/  UMOV UR23, 0x40 ;  /* 0x0000004000177882 */ /* 0x000fe20000000000 */
[----:B------:R-:W-:Y:S01]  /*7470*/  VIADD R14, R15, 0xb0 ;  /* 0x000000b00f0e7836 */ /* 0x000fe20000000000 */
[----:B------:R1:W-:Y:S01]  /*7480*/  STSM.16.M88.2 [R0+0x2cd00], R20 ;  /* 0x02cd001400007844 */ /* 0x0003e20000000100 */
[----:B------:R-:W-:Y:S01]  /*7490*/  F2FP.F16.F32.PACK_AB R49, R51, R50 ;  /* 0x000000323331723e */ /* 0x000fe200000000ff */
[----:B------:R-:W5:Y:S01]  /*74a0*/  MUFU.EX2 R22, R36 ;  /* 0x0000002400167308 */ /* 0x000f620000000800 */
[--C-:B--2---:R-:W-:Y:S01]  /*74b0*/  FADD.FTZ R31, R216, -R30.reuse ;  /* 0x8000001ed81f7221 */ /* 0x104fe20000010000 */
[----:B------:R-:W-:Y:S01]  /*74c0*/  FADD.FTZ R30, R221, -R30 ;  /* 0x8000001edd1e7221 */ /* 0x000fe20000010000 */
[----:B---3--:R-:W-:-:S02]  /*74d0*/  FMUL.FTZ R32, R5, R32 ;  /* 0x0000002005207220 */ /* 0x008fc40000410000 */
[----:B------:R-:W-:Y:S01]  /*74e0*/  FMUL.FTZ R31, R10, R31 ;  /* 0x0000001f0a1f7220 */ /* 0x000fe20000410000 */
[----:B------:R-:W-:Y:S01]  /*74f0*/  FMUL.FTZ R30, R13, R30 ;  /* 0x0000001e0d1e7220 */ /* 0x000fe20000410000 */
[----:B------:R-:W-:Y:S01]  /*7500*/  F2FP.F16.F32.PACK_AB R10, R5, R10 ;  /* 0x0000000a050a723e */ /* 0x000fe200000000ff */
[----:B------:R-:W2:Y:S01]  /*7510*/  MUFU.EX2 R35, R35 ;  /* 0x0000002300237308 */ /* 0x000ea20000000800 */
[----:B----4-:R-:W-:Y:S01]  /*7520*/  FMUL.FTZ R54, R23, R54 ;  /* 0x0000003617367220 */ /* 0x010fe20000410000 */
[----:B------:R-:W-:Y:S01]  /*7530*/  F2FP.F16.F32.PACK_AB R32, R32, R31 ;  /* 0x0000001f2020723e */ /* 0x000fe200000000ff */
[----:B-1----:R-:W-:Y:S01]  /*7540*/  VIADD R20, R15, 0x130 ;  /* 0x000001300f147836 */ /* 0x002fe20000000000 */
[----:B------:R-:W-:-:S04]  /*7550*/  F2FP.F16.F32.PACK_AB R30, R30, R33 ;  /* 0x000000211e1e723e */ /* 0x000fc800000000ff */
[----:B------:R-:W1:Y:S01]  /*7560*/  MUFU.EX2 R36, R29 ;  /* 0x0000001d00247308 */ /* 0x000e620000000800 */
[C---:B-----5:R-:W-:Y:S01]  /*7570*/  F2FP.F16.F32.PACK_AB R13, R22.reuse, R23 ;  /* 0x00000017160d723e */ /* 0x060fe200000000ff */
[----:B------:R-:W-:Y:S01]  /*7580*/  FMUL.FTZ R55, R22, R55 ;  /* 0x0000003716377220 */ /* 0x000fe20000410000 */
[----:B------:R-:W-:-:S03]  /*7590*/  IMAD R22, R4, 0x2000, R17 ;  /* 0x0000200004167824 */ /* 0x000fc600078e0211 */
[----:B------:R-:W-:Y:S01]  /*75a0*/  STSM.16.M88.2 [R0+0x2d500], R12 ;  /* 0x02d5000c00007844 */ /* 0x000fe20000000100 */
[----:B------:R-:W-:Y:S01]  /*75b0*/  VIADD R6, R22, 0x24100 ;  /* 0x0002410016067836 */ /* 0x000fe20000000000 */
[----:B------:R-:W3:Y:S01]  /*75c0*/  MUFU.EX2 R9, R27 ;  /* 0x0000001b00097308 */ /* 0x000ee20000000800 */
[----:B--2---:R-:W-:Y:S01]  /*75d0*/  FMUL.FTZ R218, R35, R218 ;  /* 0x000000da23da7220 */ /* 0x004fe20000410000 */
[----:B------:R-:W-:Y:S02]  /*75e0*/  F2FP.F16.F32.PACK_AB R53, R55, R54 ;  /* 0x000000363735723e */ /* 0x000fe400000000ff */
[----:B------:R-:W-:-:S04]  /*75f0*/  SHF.R.U32.HI R6, RZ, 0x4, R6 ;  /* 0x00000004ff067819 */ /* 0x000fc80000011606 */
[----:B------:R-:W2:Y:S01]  /*7600*/  MUFU.EX2 R37, R28 ;  /* 0x0000001c00257308 */ /* 0x000ea20000000800 */
[C---:B-1----:R-:W-:Y:S01]  /*7610*/  F2FP.F16.F32.PACK_AB R11, R36.reuse, R35 ;  /* 0x00000023240b723e */ /* 0x042fe200000000ff */
[----:B------:R-:W-:Y:S01]  /*7620*/  FMUL.FTZ R219, R36, R219 ;  /* 0x000000db24db7220 */ /* 0x000fe20000410000 */
[----:B------:R-:W-:Y:S01]  /*7630*/  LOP3.LUT R23, R6, 0x3fff, RZ, 0xc0, !PT ;  /* 0x00003fff06177812 */ /* 0x000fe200078ec0ff */
[----:B------:R-:W-:Y:S02]  /*7640*/  VIADD R6, R15, 0x10 ;  /* 0x000000100f067836 */ /* 0x000fe40000000000 */
[----:B------:R-:W-:Y:S01]  /*7650*/  STSM.16.M88.2 [R0+0x2dd00], R10 ;  /* 0x02dd000a00007844 */ /* 0x000fe20000000100 */
[----:B------:R-:W-:Y:S01]  /*7660*/  R2UR UR56, R23 ;  /* 0x00000000173872ca */ /* 0x000fe200000e0000 */
[----:B---3--:R-:W-:Y:S01]  /*7670*/  FMUL.FTZ R5, R9, R26 ;  /* 0x0000001a09057220 */ /* 0x008fe20000410000 */
[----:B------:R-:W-:Y:S02]  /*7680*/  F2FP.F16.F32.PACK_AB R33, R219, R218 ;  /* 0x000000dadb21723e */ /* 0x000fe400000000ff */
[----:B------:R-:W-:Y:S01]  /*7690*/  R2UR UR50, R6 ;  /* 0x00000000063272ca */ /* 0x000fe200000e0000 */
[----:B------:R-:W-:Y:S01]  /*76a0*/  VIADD R6, R15, 0x110 ;  /* 0x000001100f067836 */ /* 0x000fe20000000000 */
[----:B--2---:R-:W-:Y:S01]  /*76b0*/  F2FP.F16.F32.PACK_AB R9, R9, R37 ;  /* 0x000000250909723e */ /* 0x004fe200000000ff */
[----:B------:R-:W-:-:S03]  /*76c0*/  FMUL.FTZ R222, R37, R222 ;  /* 0x000000de25de7220 */ /* 0x000fc60000410000 */
[----:B------:R-:W-:-:S03]  /*76d0*/  R2UR UR5, R6 ;  /* 0x00000000060572ca */ /* 0x000fc600000e0000 */
[----:B------:R-:W-:Y:S01]  /*76e0*/  UMOV UR8, UR56 ;  /* 0x0000003800087c82 */ /* 0x000fe20008000000 */
[----:B------:R-:W-:Y:S01]  /*76f0*/  UMOV UR12, UR56 ;  /* 0x00000038000c7c82 */ /* 0x000fe20008000000 */
[----:B------:R1:W-:Y:S01]  /*7700*/  STSM.16.M88.2 [R0+0x2e500], R8 ;  /* 0x02e5000800007844 */ /* 0x0003e20000000100 */
[----:B------:R-:W-:Y:S01]  /*7710*/  F2FP.F16.F32.PACK_AB R31, R5, R222 ;  /* 0x000000de051f723e */ /* 0x000fe200000000ff */
[----:B------:R-:W-:Y:S01]  /*7720*/  UMOV UR16, UR56 ;  /* 0x0000003800107c82 */ /* 0x000fe20008000000 */
[----:B------:R-:W-:Y:S01]  /*7730*/  VIADD R5, R23, 0x80 ;  /* 0x0000008017057836 */ /* 0x000fe20000000000 */
[----:B------:R-:W-:Y:S01]  /*7740*/  @!PT LDS RZ, [RZ] ;  /* 0x00000000fffff984 */ /* 0x000fe20000000800 */
[----:B------:R-:W-:Y:S01]  /*7750*/  @!PT LDS RZ, [RZ] ;  /* 0x00000000fffff984 */ /* 0x000fe20000000800 */
[----:B------:R-:W-:Y:S01]  /*7760*/  @!PT LDS RZ, [RZ] ;  /* 0x00000000fffff984 */ /* 0x000fe20000000800 */
[----:B------:R-:W-:Y:S01]  /*7770*/  @!PT LDS RZ, [RZ] ;  /* 0x00000000fffff984 */ /* 0x000fe20000000800 */
[----:B------:R2:W-:Y:S06]  /*7780*/  MEMBAR.ALL.CTA ;  /* 0x0000000000007992 */ /* 0x0005ec0000008000 */
[----:B--2---:R-:W2:Y:S01]  /*7790*/  FENCE.VIEW.ASYNC.S ;  /* 0x00000000000073c6 */ /* 0x004ea20000000000 */
[----:B------:R-:W-:Y:S01]  /*77a0*/  VIADD R6, R15, 0x210 ;  /* 0x000002100f067836 */ /* 0x000fe20000000000 */
[----:B------:R-:W-:Y:S01]  /*77b0*/  R2UR UR48, R5 ;  /* 0x00000000053072ca */ /* 0x000fe200000e0000 */
[----:B------:R-:W-:-:S03]  /*77c0*/  VIADD R5, R15, 0x90 ;  /* 0x000000900f057836 */ /* 0x000fc60000000000 */
[----:B------:R-:W-:Y:S01]  /*77d0*/  R2UR UR46, R6 ;  /* 0x00000000062e72ca */ /* 0x000fe200000e0000 */
[----:B------:R-:W-:Y:S01]  /*77e0*/  VIADD R6, R15, 0x20 ;  /* 0x000000200f067836 */ /* 0x000fe20000000000 */
[----:B-1----:R-:W-:Y:S02]  /*77f0*/  MOV R8, UR59 ;  /* 0x0000003b00087c02 */ /* 0x002fe40008000f00 */
[----:B------:R-:W-:Y:S01]  /*7800*/  R2UR UR4, R5 ;  /* 0x00000000050472ca */ /* 0x000fe200000e0000 */
[C---:B------:R-:W-:Y:S01]  /*7810*/  VIADD R5, R15.reuse, 0x190 ;  /* 0x000001900f057836 */ /* 0x040fe20000000000 */
[----:B------:R-:W-:Y:S02]  /*7820*/  MOV R9, UR58 ;  /* 0x0000003a00097c02 */ /* 0x000fe40008000f00 */
[----:B------:R-:W-:Y:S01]  /*7830*/  R2UR UR30, R6 ;  /* 0x00000000061e72ca */ /* 0x000fe200000e0000 */
[----:B------:R-:W-:Y:S01]  /*7840*/  VIADD R6, R15, 0x120 ;  /* 0x000001200f067836 */ /* 0x000fe20000000000 */
[----:B------:R-:W-:Y:S01]  /*7850*/  R2UR UR54, R5 ;  /* 0x00000000053672ca */ /* 0x000fe200000e0000 */
[----:B------:R-:W-:Y:S01]  /*7860*/  UMOV UR52, UR48 ;  /* 0x0000003000347c82 */ /* 0x000fe20008000000 */
[----:B------:R-:W-:Y:S01]  /*7870*/  UMOV UR44, UR48 ;  /* 0x00000030002c7c82 */ /* 0x000fe20008000000 */
[----:B------:R-:W-:Y:S01]  /*7880*/  VIADD R5, R23, 0x100 ;  /* 0x0000010017057836 */ /* 0x000fe20000000000 */
[----:B------:R-:W-:Y:S01]  /*7890*/  R2UR UR38, R6 ;  /* 0x00000000062672ca */ /* 0x000fe200000e0000 */
[----:B------:R-:W-:Y:S01]  /*78a0*/  VIADD R6, R15, 0x220 ;  /* 0x000002200f067836 */ /* 0x000fe20000000000 */
[----:B--2---:R-:W-:Y:S02]  /*78b0*/  BAR.SYNC.DEFER_BLOCKING 0x9, 0x100 ;  /* 0x0244000000007b1d */ /* 0x004fe40000010000 */
[----:B------:R-:W-:Y:S01]  /*78c0*/  R2UR UR28, R5 ;  /* 0x00000000051c72ca */ /* 0x000fe200000e0000 */
[C---:B------:R-:W-:Y:S01]  /*78d0*/  VIADD R5, R15.reuse, 0xa0 ;  /* 0x000000a00f057836 */ /* 0x040fe20000000000 */
[----:B------:R-:W-:Y:S01]  /*78e0*/  R2UR UR26, R6 ;  /* 0x00000000061a72ca */ /* 0x000fe200000e0000 */
[----:B------:R-:W-:-:S03]  /*78f0*/  VIADD R6, R15, 0x30 ;  /* 0x000000300f067836 */ /* 0x000fc60000000000 */
[----:B------:R-:W-:Y:S01]  /*7900*/  R2UR UR42, R5 ;  /* 0x00000000052a72ca */ /* 0x000fe200000e0000 */
[----:B------:R-:W-:Y:S01]  /*7910*/  VIADD R5, R15, 0x1a0 ;  /* 0x000001a00f057836 */ /* 0x000fe20000000000 */
[----:B------:R-:W-:Y:S01]  /*7920*/  R2UR UR22, R6 ;  /* 0x00000000061672ca */ /* 0x000fe200000e0000 */
[----:B------:R-:W-:-:S03]  /*7930*/  VIADD R6, R17, 0x2ed00 ;  /* 0x0002ed0011067836 */ /* 0x000fc60000000000 */
[----:B------:R-:W-:Y:S01]  /*7940*/  R2UR UR34, R5 ;  /* 0x00000000052272ca */ /* 0x000fe200000e0000 */
[----:B------:R-:W-:Y:S01]  /*7950*/  UMOV UR40, UR28 ;  /* 0x0000001c00287c82 */ /* 0x000fe20008000000 */
[----:B------:R-:W-:Y:S01]  /*7960*/  UMOV UR36, UR28 ;  /* 0x0000001c00247c82 */ /* 0x000fe20008000000 */
[----:B------:R-:W-:Y:S01]  /*7970*/  UMOV UR32, UR28 ;  /* 0x0000001c00207c82 */ /* 0x000fe20008000000 */
[----:B------:R-:W-:Y:S01]  /*7980*/  UMOV UR24, UR28 ;  /* 0x0000001c00187c82 */ /* 0x000fe20008000000 */
[----:B------:R-:W-:Y:S01]  /*7990*/  VIADD R5, R23, 0x180 ;  /* 0x0000018017057836 */ /* 0x000fe20000000000 */
[----:B------:R-:W-:-:S04]  /*79a0*/  SHF.R.U32.HI R6, RZ, 0x4, R6 ;  /* 0x00000004ff067819 */ /* 0x000fc80000011606 */
[----:B------:R-:W-:Y:S01]  /*79b0*/  R2UR UR20, R5 ;  /* 0x00000000051472ca */ /* 0x000fe200000e0000 */
[----:B------:R-:W-:Y:S01]  /*79c0*/  STSM.16.M88.2 [R0+0x2ed00], R24 ;  /* 0x02ed001800007844 */ /* 0x000fe20000000100 */
[----:B------:R-:W-:Y:S01]  /*79d0*/  IMAD R5, R4, 0x2800, R17 ;  /* 0x0000280004057824 */ /* 0x000fe200078e0211 */
[----:B------:R-:W-:Y:S02]  /*79e0*/  LOP3.LUT R216, R6, 0x3fff, RZ, 0xc0, !PT ;  /* 0x00003fff06d87812 */ /* 0x000fe400078ec0ff */
[----:B------:R-:W-:Y:S02]  /*79f0*/  STSM.16.M88.2 [R0+0x2f500], R48 ;  /* 0x02f5003000007844 */ /* 0x000fe40000000100 */
[----:B------:R-:W-:Y:S02]  /*7a00*/  SHF.R.U32.HI R5, RZ, 0x4, R5 ;  /* 0x00000004ff057819 */ /* 0x000fe40000011605 */
[----:B------:R-:W-:Y:S01]  /*7a10*/  STSM.16.M88.2 [R0+0x2fd00], R52 ;  /* 0x02fd003400007844 */ /* 0x000fe20000000100 */
[----:B------:R-:W-:-:S02]  /*7a20*/  LOP3.LUT R6, R216, 0x400000, RZ, 0xfc, !PT ;  /* 0x00400000d8067812 */ /* 0x000fc400078efcff */
[----:B------:R-:W-:Y:S01]  /*7a30*/  LOP3.LUT R5, R5, 0x3fff, RZ, 0xc0, !PT ;  /* 0x00003fff05057812 */ /* 0x000fe200078ec0ff */
[----:B------:R-:W-:Y:S04]  /*7a40*/  STSM.16.M88.2 [R0+0x30500], R32 ;  /* 0x0305002000007844 */ /* 0x000fe80000000100 */
        /* <DEDUP_REMOVED lines=147> */
[----:B------:R-:W-:Y:S02]  /*8380*/  IMAD.U32 R14, RZ, RZ, UR58 ;  /* 0x0000003aff0e7e24 */ /* 0x000fe4000f8e00ff */
        /* <DEDUP_REMOVED lines=10> */
[----:B------:R-:W-:Y:S02]  /*8430*/  R2UR UR4, R12 ;  /* 0x000000000c0472ca */ /* 0x000fe400000e0000 */
[----:B------:R-:W-:-:S03]  /*8440*/  R2UR UR5, R13 ;  /* 0x000000000d0572ca */ /* 0x000fc600000e0000 */
[----:B------:R-:W-:Y:S01]  /*8450*/  UMOV UR33, UR59 ;  /* 0x0000003b00217c82 */ /* 0x000fe20008000000 */
[----:B------:R-:W-:Y:S01]  /*8460*/  UMOV UR59, 0x8 ;  /* 0x00000008003b7882 */ /* 0x000fe20000000000 */
[----:B------:R-:W-:Y:S01]  /*8470*/  UMOV UR37, UR57 ;  /* 0x0000003900257c82 */ /* 0x000fe20008000000 */
[----:B------:R-:W-:Y:S01]  /*8480*/  UMOV UR57, 0x40000040 ;  /* 0x4000004000397882 */ /* 0x000fe20000000000 */
[----:B------:R-:W-:Y:S01]  /*8490*/  UMOV UR32, UR58 ;  /* 0x0000003a00207c82 */ /* 0x000fe20008000000 */
[----:B------:R-:W-:Y:S01]  /*84a0*/  IMAD.U32 R13, RZ, RZ, UR59 ;  /* 0x0000003bff0d7e24 */ /* 0x000fe2000f8e00ff */
[----:B------:R-:W-:Y:S02]  /*84b0*/  UMOV UR36, UR56 ;  /* 0x0000003800247c82 */ /* 0x000fe40008000000 */
[----:B------:R-:W-:Y:S02]  /*84c0*/  UMOV UR56, UR4 ;  /* 0x0000000400387c82 */ /* 0x000fe40008000000 */
[----:B------:R-:W-:-:S02]  /*84d0*/  UMOV UR58, UR5 ;  /* 0x00000005003a7c82 */ /* 0x000fc40008000000 */
[----:B------:R-:W-:Y:S01]  /*84e0*/  IMAD.U32 R12, RZ, RZ, UR58 ;  /* 0x0000003aff0c7e24 */ /* 0x000fe2000f8e00ff */
[----:B------:R-:W-:Y:S02]  /*84f0*/  WARPGROUP.DEPBAR.LE gsb0, 0x0 ;  /* 0x00008000000079c5 */ /* 0x000fe40000010000 */
        /* <DEDUP_REMOVED lines=351> */
.L_x_1380:
        /* <DEDUP_REMOVED lines=158> */
.L_x_1381:
        /* <DEDUP_REMOVED lines=96> */
.L_x_1361:
        /* <DEDUP_REMOVED lines=23> */
.L_x_1384:
        /* <DEDUP_REMOVED lines=20> */
.L_x_1385:
        /* <DEDUP_REMOVED lines=18> */
.L_x_1386:
        /* <DEDUP_REMOVED lines=18> */
.L_x_1387:
        /* <DEDUP_REMOVED lines=183> */
.L_x_1389:
[----:B------:R-:W-:Y:S05]  /*bb30*/  BSYNC B0 ;  /* 0x0000000000007941 */ /* 0x000fea0003800000 */
.L_x_1388:
[----:B------:R-:W-:-:S04]  /*bb40*/  DEPBAR.LE SB0, 0x0 ;  /* 0x000080000000791a */ /* 0x000fc80000000000 */
[----:B------:R-:W-:Y:S05]  /*bb50*/  EXIT ;  /* 0x000000000000794d */ /* 0x000fea0003800000 */
.L_x_1383:
        /* <DEDUP_REMOVED lines=53> */
.L_x_1391:
[----:B------:R-:W-:Y:S05]  /*beb0*/  BSYNC B0 ;  /* 0x0000000000007941 */ /* 0x000fea0003800000 */
.L_x_1390:
        /* <DEDUP_REMOVED lines=16> */
.L_x_1393:
[----:B------:R-:W-:Y:S05]  /*bfc0*/  BSYNC B0 ;  /* 0x0000000000007941 */ /* 0x000fea0003800000 */
.L_x_1392:
        /* <DEDUP_REMOVED lines=16> */
.L_x_1395:
[----:B------:R-:W-:Y:S05]  /*c0d0*/  BSYNC B0 ;  /* 0x0000000000007941 */ /* 0x000fea0003800000 */
.L_x_1394:
        /* <DEDUP_REMOVED lines=17> */
.L_x_1397:
[----:B------:R-:W-:Y:S05]  /*c1f0*/  BSYNC B0 ;  /* 0x0000000000007941 */ /* 0x000fea0003800000 */
.L_x_1396:
        /* <DEDUP_REMOVED lines=16> */
.L_x_1399:
[----:B------:R-:W-:Y:S05]  /*c300*/  BSYNC B0 ;  /* 0x0000000000007941 */ /* 0x000fea0003800000 */
.L_x_1398:
        /* <DEDUP_REMOVED lines=18> */
.L_x_1401:
[----:B------:R-:W-:Y:S05]  /*c430*/  BSYNC B0 ;  /* 0x0000000000007941 */ /* 0x000fea0003800000 */
.L_x_1400:
        /* <DEDUP_REMOVED lines=29> */
.L_x_1403:
[----:B------:R-:W-:Y:S05]  /*c610*/  BSYNC B0 ;  /* 0x0000000000007941 */ /* 0x000fea0003800000 */
.L_x_1402:
        /* <DEDUP_REMOVED lines=21> */
.L_x_1405:
[----:B------:R-:W-:Y:S05]  /*c770*/  BSYNC B0 ;  /* 0x0000000000007941 */ /* 0x000fea0003800000 */
.L_x_1404:
        /* <DEDUP_REMOVED lines=21> */
.L_x_1407:
[----:B------:R-:W-:Y:S05]  /*c8d0*/  BSYNC B0 ;  /* 0x0000000000007941 */ /* 0x000fea0003800000 */
.L_x_1406:
        /* <DEDUP_REMOVED lines=22> */
.L_x_1409:
[----:B------:R-:W-:Y:S05]  /*ca40*/  BSYNC B0 ;  /* 0x0000000000007941 */ /* 0x000fea0003800000 */
.L_x_1408:
        /* <DEDUP_REMOVED lines=14> */
.L_x_1411:
[----:B------:R-:W-:Y:S05]  /*cb30*/  BSYNC B0 ;  /* 0x0000000000007941 */ /* 0x000fea0003800000 */
.L_x_1410:
        /* <DEDUP_REMOVED lines=16> */
.L_x_1413:
[----:B------:R-:W-:Y:S05]  /*cc40*/  BSYNC B0 ;  /* 0x0000000000007941 */ /* 0x000fea0003800000 */
.L_x_1412:
        /* <DEDUP_REMOVED lines=16> */
.L_x_1415:
[----:B------:R-:W-:Y:S05]  /*cd50*/  BSYNC B0 ;  /* 0x0000000000007941 */ /* 0x000fea0003800000 */
.L_x_1414:
        /* <DEDUP_REMOVED lines=16> */
.L_x_1417:
[----:B------:R-:W-:Y:S05]  /*ce60*/  BSYNC B0 ;  /* 0x0000000000007941 */ /* 0x000fea0003800000 */
.L_x_1416:
        /* <DEDUP_REMOVED lines=15> */
.L_x_1419:
[----:B------:R-:W-:Y:S05]  /*cf60*/  BSYNC B0 ;  /* 0x0000000000007941 */ /* 0x000fea0003800000 */
.L_x_1418:
        /* <DEDUP_REMOVED lines=15> */
.L_x_1421:
[----:B------:R-:W-:Y:S05]  /*d060*/  BSYNC B0 ;  /* 0x0000000000007941 */ /* 0x000fea0003800000 */
.L_x_1420:
        /* <DEDUP_REMOVED lines=15> */
.L_x_1423:
[----:B------:R-:W-:Y:S05]  /*d160*/  BSYNC B0 ;  /* 0x0000000000007941 */ /* 0x000fea0003800000 */
.L_x_1422:
        /* <DEDUP_REMOVED lines=15> */
.L_x_1425:
[----:B------:R-:W-:Y:S05]  /*d260*/  BSYNC B0 ;  /* 0x0000000000007941 */ /* 0x000fea0003800000 */
.L_x_1424:
        /* <DEDUP_REMOVED lines=15> */
.L_x_1427:
[----:B------:R-:W-:Y:S05]  /*d360*/  BSYNC B0 ;  /* 0x0000000000007941 */ /* 0x000fea0003800000 */
.L_x_1426:
        /* <DEDUP_REMOVED lines=15> */
.L_x_1429:
[----:B------:R-:W-:Y:S05]  /*d460*/  BSYNC B0 ;  /* 0x0000000000007941 */ /* 0x000fea0003800000 */
.L_x_1428:
[----:B------:R-:W-:Y:S05]  /*d470*/  EXIT ;  /* 0x000000000000794d */ /* 0x000fea0003800000 */
.L_x_1358:
        /* <DEDUP_REMOVED lines=42> */
.L_x_1433:
        /* <DEDUP_REMOVED lines=43> */
.L_x_1451:
        /* <DEDUP_REMOVED lines=12> */
.L_x_1436:
        /* <DEDUP_REMOVED lines=126> */
.L_x_1442:
[----:B------:R-:W-:-:S04]  /*e270*/  SHF.L.U32 R8, R11, 0x1f, RZ ;  /* 0x0000001f0b087819 */ /* 0x000fc800000006ff */
[----:B------:R-:W1:Y:S02]  /*e280*/  SYNCS.PHASECHK.TRANS64.TRYWAIT P1, [R5+URZ+0x31838], R8 ;  /* 0x03183808050075a7 */ /* 0x000e64000802017f */
[----:B-1----:R-:W-:Y:S05]  /*e290*/  @!P1 BRA `(.L_x_1438) ;  /* 0x0000000c00989947 */ /* 0x002fea0003800000 */
.L_x_1452:
[----:B------:R-:W-:Y:S05]  /*e2a0*/  @P0 BRA `(.L_x_1439) ;  /* 0x0000000000140947 */ /* 0x000fea0003800000 */
[----:B------:R-:W-:Y:S01]  /*e2b0*/  ISETP.NE.AND P1, PT, R13, RZ, PT ;  /* 0x000000ff0d00720c */ /* 0x000fe20003f25270 */
[----:B-1----:R-:W-:-:S04]  /*e2c0*/  IMAD.MOV.U32 R8, RZ, RZ, 0x8100 ;  /* 0x00008100ff087424 */ /* 0x002fc800078e00ff */
[----:B------:R2:W-:Y:S08]  /*e2d0*/  SYNCS.ARRIVE.TRANS64 RZ, [R5+URZ+0x31830], R8 ;  /* 0x0318300805ff79a7 */ /* 0x0005f0000800003f */
[----:B------:R-:W-:Y:S05]  /*e2e0*/  @!P1 BRA `(.L_x_1439) ;  /* 0x0000000000049947 */ /* 0x000fea0003800000 */
[----:B------:R-:W-:Y:S01]  /*e2f0*/  BPT.TRAP 0x1 ;  /* 0x000000040000795c */ /* 0x000fe20000300000 */
.L_x_1439:
        /* <DEDUP_REMOVED lines=48> */
.L_x_1454:
[----:B------:R-:W-:Y:S01]  /*e600*/  LOP3.LUT R11, R11, 0x1, RZ, 0x3c, !PT ;  /* 0x000000010b0b7812 */ /* 0x000fe200078e3cff */
[----:B------:R-:W-:Y:S06]  /*e610*/  @P2 BRA `(.L_x_1441) ;  /* 0x0000000000142947 */ /* 0x000fec0003800000 */
[----:B------:R-:W-:Y:S01]  /*e620*/  ISETP.NE.AND P1, PT, R13, RZ, PT ;  /* 0x000000ff0d00720c */ /* 0x000fe20003f25270 */
[----:B-1----:R-:W-:-:S04]  /*e630*/  IMAD.MOV.U32 R20, RZ, RZ, 0x8100 ;  /* 0x00008100ff147424 */ /* 0x002fc800078e00ff */
[----:B------:R2:W-:Y:S08]  /*e640*/  SYNCS.ARRIVE.TRANS64 RZ, [R19+URZ+0x31810], R20 ;  /* 0x0318101413ff79a7 */ /* 0x0005f0000800003f */
[----:B------:R-:W-:Y:S05]  /*e650*/  @!P1 BRA `(.L_x_1441) ;  /* 0x0000000000049947 */ /* 0x000fea0003800000 */
[----:B------:R-:W-:Y:S01]  /*e660*/  BPT.TRAP 0x1 ;  /* 0x000000040000795c */ /* 0x000fe20000300000 */
.L_x_1441:
        /* <DEDUP_REMOVED lines=52> */
.L_x_1437:
[----:B------:R-:W-:-:S04]  /*e9b0*/  SHF.L.U32 R0, R11, 0x1f, RZ ;  /* 0x0000001f0b007819 */ /* 0x000fc800000006ff */
[----:B------:R-:W1:Y:S02]  /*e9c0*/  SYNCS.PHASECHK.TRANS64.TRYWAIT P1, [R5+URZ+0x31838], R0 ;  /* 0x03183800050075a7 */ /* 0x000e64000802017f */
[----:B-1----:R-:W-:Y:S05]  /*e9d0*/  @!P1 BRA `(.L_x_1443) ;  /* 0x0000000400f49947 */ /* 0x002fea0003800000 */
.L_x_1455:
[----:B------:R-:W-:Y:S05]  /*e9e0*/  @P0 BRA `(.L_x_1444) ;  /* 0x0000000000140947 */ /* 0x000fea0003800000 */
[----:B------:R-:W-:Y:S01]  /*e9f0*/  LOP3.LUT P0, RZ, R21, 0x1f, RZ, 0xc0, !PT ;  /* 0x0000001f15ff7812 */ /* 0x000fe2000780c0ff */
[----:B-1----:R-:W-:-:S04]  /*ea00*/  IMAD.MOV.U32 R0, RZ, RZ, 0x8100 ;  /* 0x00008100ff007424 */ /* 0x002fc800078e00ff */
[----:B------:R2:W-:Y:S08]  /*ea10*/  SYNCS.ARRIVE.TRANS64 RZ, [R5+URZ+0x31830], R0 ;  /* 0x0318300005ff79a7 */ /* 0x0005f0000800003f */
[----:B------:R-:W-:Y:S05]  /*ea20*/  @!P0 BRA `(.L_x_1444) ;  /* 0x0000000000048947 */ /* 0x000fea0003800000 */
[----:B------:R-:W-:Y:S01]  /*ea30*/  BPT.TRAP 0x1 ;  /* 0x000000040000795c */ /* 0x000fe20000300000 */
.L_x_1444:
        /* <DEDUP_REMOVED lines=50> */
.L_x_1434:
[----:B------:R-:W-:Y:S05]  /*ed60*/  BSYNC B1 ;  /* 0x0000000000017941 */ /* 0x000fea0003800000 */
.L_x_1432:
[----:B------:R-:W-:-:S03]  /*ed70*/  UMOV UR4, 0xffffffff ;  /* 0xffffffff00047882 */ /* 0x000fc60000000000 */
[----:B------:R-:W-:Y:S05]  /*ed80*/  BRA.DIV UR4, `(.L_x_1445) ;  /* 0x00000006041c7947 */ /* 0x000fea000b800000 */
[----:B------:R-:W-:-:S13]  /*ed90*/  ELECT P6, URZ, PT ;  /* 0x00000000003f782f */ /* 0x000fda00038c0000 */
.L_x_1458:
        /* <DEDUP_REMOVED lines=8> */
.L_x_1446:
        /* <DEDUP_REMOVED lines=8> */
.L_x_1459:
        /* <DEDUP_REMOVED lines=9> */
.L_x_1460:
[----:B------:R-:W-:Y:S05]  /*ef30*/  @!P1 BRA `(.L_x_1449) ;  /* 0x0000000000049947 */ /* 0x000fea0003800000 */
[----:B------:R-:W-:Y:S01]  /*ef40*/  BPT.TRAP 0x1 ;  /* 0x000000040000795c */ /* 0x000fe20000300000 */
.L_x_1449:
[----:B------:R-:W-:-:S07]  /*ef50*/  SHF.L.U32 R11, R11, 0x1f, RZ ;  /* 0x0000001f0b0b7819 */ /* 0x000fce00000006ff */
.L_x_1450:
[----:B--2---:R2:W3:Y:S02]  /*ef60*/  SYNCS.PHASECHK.TRANS64.TRYWAIT P0, [R4+URZ+0x31838], R11 ;  /* 0x0318380b040075a7 */ /* 0x0044e4000800017f */
[----:B---3--:R-:W-:Y:S05]  /*ef70*/  @!P0 NANOSLEEP.SYNCS 0x989680 ;  /* 0x009896800000895d */ /* 0x008fea0003900000 */
[----:B------:R-:W3:Y:S02]  /*ef80*/  @!P0 SYNCS.PHASECHK.TRANS64 P0, [R4+URZ+0x31838], R11 ;  /* 0x0318380b040085a7 */ /* 0x000ee4000800007f */
[----:B---3--:R-:W-:Y:S05]  /*ef90*/  @!P0 BRA `(.L_x_1450) ;  /* 0xfffffffc00f08947 */ /* 0x008fea000383ffff */
.L_x_1431:
[----:B------:R-:W-:Y:S05]  /*efa0*/  BSYNC B0 ;  /* 0x0000000000007941 */ /* 0x000fea0003800000 */
.L_x_1430:
[----:B------:R-:W-:Y:S05]  /*efb0*/  EXIT ;  /* 0x000000000000794d */ /* 0x000fea0003800000 */
.L_x_1363:
[----:B-1----:R1:W2:Y:S02]  /*efc0*/  SYNCS.PHASECHK.TRANS64.TRYWAIT P0, [R17+URZ+0x31800], R8 ;  /* 0x03180008110075a7 */ /* 0x0022a4000800017f */
[----:B--2---:R-:W-:Y:S05]  /*efd0*/  @!P0 NANOSLEEP.SYNCS 0x989680 ;  /* 0x009896800000895d */ /* 0x004fea0003900000 */
[----:B------:R-:W2:Y:S02]  /*efe0*/  @!P0 SYNCS.PHASECHK.TRANS64 P0, [R17+URZ+0x31800], R8 ;  /* 0x03180008110085a7 */ /* 0x000ea4000800007f */
[----:B--2---:R-:W-:Y:S05]  /*eff0*/  @!P0 BRA `(.L_x_1363) ;  /* 0xfffffffc00f08947 */ /* 0x004fea000383ffff */
[----:B------:R-:W-:Y:S05]  /*f000*/  BRA `(.L_x_1362) ;  /* 0xffffff1c008c7947 */ /* 0x000fea000383ffff */
.L_x_1367:
[----:B--2---:R2:W3:Y:S02]  /*f010*/  SYNCS.PHASECHK.TRANS64.TRYWAIT P0, [R16+URZ+0x31810], R9 ;  /* 0x03181009100075a7 */ /* 0x0044e4000800017f */
[----:B---3--:R-:W-:Y:S05]  /*f020*/  @!P0 NANOSLEEP.SYNCS 0x989680 ;  /* 0x009896800000895d */ /* 0x008fea0003900000 */
[----:B------:R-:W3:Y:S02]  /*f030*/  @!P0 SYNCS.PHASECHK.TRANS64 P0, [R16+URZ+0x31810], R9 ;  /* 0x03181009100085a7 */ /* 0x000ee4000800007f */
[----:B---3--:R-:W-:Y:S05]  /*f040*/  @!P0 BRA `(.L_x_1367) ;  /* 0xfffffffc00f08947 */ /* 0x008fea000383ffff */
[----:B------:R-:W-:Y:S05]  /*f050*/  BRA `(.L_x_1366) ;  /* 0xffffff2800087947 */ /* 0x000fea000383ffff */
.L_x_1371:
[----:B------:R1:W1:Y:S02]  /*f060*/  SYNCS.PHASECHK.TRANS64.TRYWAIT P0, [R17+URZ+0x31830], R10 ;  /* 0x0318300a110075a7 */ /* 0x000264000800017f */
[----:B-1----:R-:W-:Y:S05]  /*f070*/  @!P0 NANOSLEEP.SYNCS 0x989680 ;  /* 0x009896800000895d */ /* 0x002fea0003900000 */
[----:B------:R-:W1:Y:S02]  /*f080*/  @!P0 SYNCS.PHASECHK.TRANS64 P0, [R17+URZ+0x31830], R10 ;  /* 0x0318300a110085a7 */ /* 0x000e64000800007f */
[----:B-1----:R-:W-:Y:S05]  /*f090*/  @!P0 BRA `(.L_x_1371) ;  /* 0xfffffffc00f08947 */ /* 0x002fea000383ffff */
[----:B------:R-:W-:Y:S05]  /*f0a0*/  BRA `(.L_x_1370) ;  /* 0xffffff4c00907947 */ /* 0x000fea000383ffff */
.L_x_1435:
[----:B-1----:R1:W2:Y:S02]  /*f0b0*/  SYNCS.PHASECHK.TRANS64.TRYWAIT P0, [R5+URZ+0x31820], R2 ;  /* 0x03182002050075a7 */ /* 0x0022a4000800017f */
[----:B--2---:R-:W-:Y:S05]  /*f0c0*/  @!P0 NANOSLEEP.SYNCS 0x989680 ;  /* 0x009896800000895d */ /* 0x004fea0003900000 */
[----:B------:R-:W2:Y:S02]  /*f0d0*/  @!P0 SYNCS.PHASECHK.TRANS64 P0, [R5+URZ+0x31820], R2 ;  /* 0x03182002050085a7 */ /* 0x000ea4000800007f */
[----:B--2---:R-:W-:Y:S05]  /*f0e0*/  @!P0 BRA `(.L_x_1435) ;  /* 0xfffffffc00f08947 */ /* 0x004fea000383ffff */
[----:B------:R-:W-:Y:S05]  /*f0f0*/  BRA `(.L_x_1451) ;  /* 0xffffffe800347947 */ /* 0x000fea000383ffff */
.L_x_1438:
[----:B-1----:R1:W2:Y:S02]  /*f100*/  SYNCS.PHASECHK.TRANS64.TRYWAIT P1, [R5+URZ+0x31838], R8 ;  /* 0x03183808050075a7 */ /* 0x0022a4000802017f */
[----:B--2---:R-:W-:Y:S05]  /*f110*/  @!P1 NANOSLEEP.SYNCS 0x989680 ;  /* 0x009896800000995d */ /* 0x004fea0003900000 */
[----:B------:R-:W2:Y:S02]  /*f120*/  @!P1 SYNCS.PHASECHK.TRANS64 P1, [R5+URZ+0x31838], R8 ;  /* 0x03183808050095a7 */ /* 0x000ea4000802007f */
[----:B--2---:R-:W-:Y:S05]  /*f130*/  @!P1 BRA `(.L_x_1438) ;  /* 0xfffffffc00f09947 */ /* 0x004fea000383ffff */
[----:B------:R-:W-:Y:S05]  /*f140*/  BRA `(.L_x_1452) ;  /* 0xfffffff000547947 */ /* 0x000fea000383ffff */
.L_x_1440:
[----:B------:R-:W-:-:S07]  /*f150*/  SHF.L.U32 R20, R7, 0x1f, RZ ;  /* 0x0000001f07147819 */ /* 0x000fce00000006ff */
.L_x_1453:
[----:B-1----:R1:W2:Y:S02]  /*f160*/  SYNCS.PHASECHK.TRANS64.TRYWAIT P1, [R19+URZ+0x31820], R20 ;  /* 0x03182014130075a7 */ /* 0x0022a4000802017f */
[----:B--2---:R-:W-:Y:S05]  /*f170*/  @!P1 NANOSLEEP.SYNCS 0x989680 ;  /* 0x009896800000995d */ /* 0x004fea0003900000 */
[----:B------:R-:W2:Y:S02]  /*f180*/  @!P1 SYNCS.PHASECHK.TRANS64 P1, [R19+URZ+0x31820], R20 ;  /* 0x03182014130095a7 */ /* 0x000ea4000802007f */
[----:B--2---:R-:W-:Y:S05]  /*f190*/  @!P1 BRA `(.L_x_1453) ;  /* 0xfffffffc00f09947 */ /* 0x004fea000383ffff */
[----:B------:R-:W-:Y:S05]  /*f1a0*/  BRA `(.L_x_1454) ;  /* 0xfffffff400147947 */ /* 0x000fea000383ffff */
.L_x_1443:
[----:B-1----:R1:W2:Y:S02]  /*f1b0*/  SYNCS.PHASECHK.TRANS64.TRYWAIT P1, [R5+URZ+0x31838], R0 ;  /* 0x03183800050075a7 */ /* 0x0022a4000802017f */
[----:B--2---:R-:W-:Y:S05]  /*f1c0*/  @!P1 NANOSLEEP.SYNCS 0x989680 ;  /* 0x009896800000995d */ /* 0x004fea0003900000 */
[----:B------:R-:W2:Y:S02]  /*f1d0*/  @!P1 SYNCS.PHASECHK.TRANS64 P1, [R5+URZ+0x31838], R0 ;  /* 0x03183800050095a7 */ /* 0x000ea4000802007f */
[----:B--2---:R-:W-:Y:S05]  /*f1e0*/  @!P1 BRA `(.L_x_1443) ;  /* 0xfffffffc00f09947 */ /* 0x004fea000383ffff */
[----:B------:R-:W-:Y:S05]  /*f1f0*/  BRA `(.L_x_1455) ;  /* 0xfffffff400f87947 */ /* 0x000fea000383ffff */
.L_x_1445:
[----:B------:R-:W-:Y:S01]  /*f200*/  BSSY B1, `(.L_x_1456) ;  /* 0x0000006000017945 */ /* 0x000fe20003800000 */
[----:B------:R-:W-:-:S07]  /*f210*/  IMAD.MOV.U32 R15, RZ, RZ, -0x1 ;  /* 0xffffffffff0f7424 */ /* 0x000fce00078e00ff */
[----:B------:R-:W-:Y:S05]  /*f220*/  WARPSYNC.COLLECTIVE R15, `(.L_x_1457) ;  /* 0x000000000f0c7348 */ /* 0x000fea0003c00000 */
[----:B------:R-:W-:Y:S02]  /*f230*/  ELECT P6, UR62, PT ;  /* 0x00000000003e782f */ /* 0x000fe400038c0000 */
[----:B------:R-:W-:Y:S01]  /*f240*/  MOV R14, UR62 ;  /* 0x0000003e000e7c02 */ /* 0x000fe20008000f00 */
[----:B------:R-:W-:Y:S10]  /*f250*/  ENDCOLLECTIVE ;  /* 0x000000000000791b */ /* 0x000ff40003800000 */
.L_x_1457:
[----:B------:R-:W-:Y:S05]  /*f260*/  BSYNC B1 ;  /* 0x0000000000017941 */ /* 0x000fea0003800000 */
.L_x_1456:
[----:B------:R-:W-:Y:S05]  /*f270*/  BRA `(.L_x_1458) ;  /* 0xfffffff800c87947 */ /* 0x000fea000383ffff */
.L_x_1447:
[----:B-1----:R1:W2:Y:S02]  /*f280*/  SYNCS.PHASECHK.TRANS64.TRYWAIT P0, [R5+URZ], R0 ;  /* 0x00000000050075a7 */ /* 0x0022a4000800017f */
[----:B--2---:R-:W-:Y:S05]  /*f290*/  @!P0 NANOSLEEP.SYNCS 0x989680 ;  /* 0x009896800000895d */ /* 0x004fea0003900000 */
[----:B------:R-:W2:Y:S02]  /*f2a0*/  @!P0 SYNCS.PHASECHK.TRANS64 P0, [R5+URZ], R0 ;  /* 0x00000000050085a7 */ /* 0x000ea4000800007f */
[----:B--2---:R-:W-:Y:S05]  /*f2b0*/  @!P0 BRA `(.L_x_1447) ;  /* 0xfffffffc00f08947 */ /* 0x004fea000383ffff */
[----:B------:R-:W-:Y:S05]  /*f2c0*/  BRA `(.L_x_1459) ;  /* 0xfffffff800f47947 */ /* 0x000fea000383ffff */
.L_x_1448:
[----:B-1----:R1:W2:Y:S02]  /*f2d0*/  SYNCS.PHASECHK.TRANS64.TRYWAIT P0, [R3+URZ], R0 ;  /* 0x00000000030075a7 */ /* 0x0022a4000800017f */
[----:B--2---:R-:W-:Y:S05]  /*f2e0*/  @!P0 NANOSLEEP.SYNCS 0x989680 ;  /* 0x009896800000895d */ /* 0x004fea0003900000 */
[----:B------:R-:W2:Y:S02]  /*f2f0*/  @!P0 SYNCS.PHASECHK.TRANS64 P0, [R3+URZ], R0 ;  /* 0x00000000030085a7 */ /* 0x000ea4000800007f */
[----:B--2---:R-:W-:Y:S05]  /*f300*/  @!P0 BRA `(.L_x_1448) ;  /* 0xfffffffc00f08947 */ /* 0x004fea000383ffff */
[----:B------:R-:W-:Y:S05]  /*f310*/  BRA `(.L_x_1460) ;  /* 0xfffffffc00047947 */ /* 0x000fea000383ffff */
.L_x_1461:
        /* <DEDUP_REMOVED lines=14> */
.L_x_2213:


//--------------------- .text._ZN7cutlass13device_kernelIN5flash11enable_sm90INS1_16FlashAttnBwdSm90INS1_25CollectiveMainloopBwdSm90ILi2ELi1ELi1EN4cute5tupleIJNS5_1CILi1EEES8_S8_EEENS6_IJNS7_ILi64EEENS7_ILi80EEENS7_ILi256EEEEEENS_6half_tEfNS_4arch4Sm90ELb0ELb1ELb0ELb0ELb0ELb0ELb1ELb1ELi2ELi1ELi1ELi1ELb0EEENS1_24CollectiveEpilogueBwdGQAISD_fSG_Li256ELb0ELb0EEENS1_19SingleTileSchedulerILb0ELb0ELb0ELi80EEEEEEEEEvNT_6ParamsE --------------------------
	.section	.text._ZN7cutlass13device_kernelIN5flash11enable_sm90INS1_16FlashAttnBwdSm90INS1_25CollectiveMainloopBwdSm90ILi2ELi1ELi1EN4cute5tupleIJNS5_1CILi1EEES8_S8_EEENS6_IJNS7_ILi64EEENS7_ILi80EEENS7_ILi256EEEEEENS_6half_tEfNS_4arch4Sm90ELb0ELb1ELb0ELb0ELb0ELb0ELb1ELb1ELi2ELi1ELi1ELi1ELb0EEENS1_24CollectiveEpilogueBwdGQAISD_fSG_Li256ELb0ELb0EEENS1_19SingleTileSchedulerILb0ELb0ELb0ELi80EEEEEEEEEvNT_6ParamsE,"ax",@progbits
	.align	128
.text._ZN7cutlass13device_kernelIN5flash11enable_sm90INS1_16FlashAttnBwdSm90INS1_25CollectiveMainloopBwdSm90ILi2ELi1ELi1EN4cute5tupleIJNS5_1CILi1EEES8_S8_EEENS6_IJNS7_ILi64EEENS7_ILi80EEENS7_ILi256EEEEEENS_6half_tEfNS_4arch4Sm90ELb0ELb1ELb0ELb0ELb0ELb0ELb1ELb1ELi2ELi1ELi1ELi1ELb0EEENS1_24CollectiveEpilogueBwdGQAISD_fSG_Li256ELb0ELb0EEENS1_19SingleTileSchedulerILb0ELb0ELb0ELi80EEEEEEEEEvNT_6ParamsE:
        .type           _ZN7cutlass13device_kernelIN5flash11enable_sm90INS1_16FlashAttnBwdSm90INS1_25CollectiveMainloopBwdSm90ILi2ELi1ELi1EN4cute5tupleIJNS5_1CILi1EEES8_S8_EEENS6_IJNS7_ILi64EEENS7_ILi80EEENS7_ILi256EEEEEENS_6half_tEfNS_4arch4Sm90ELb0ELb1ELb0ELb0ELb0ELb0ELb1ELb1ELi2ELi1ELi1ELi1ELb0EEENS1_24CollectiveEpilogueBwdGQAISD_fSG_Li256ELb0ELb0EEENS1_19SingleTileSchedulerILb0ELb0ELb0ELi80EEEEEEEEEvNT_6ParamsE,@function
        .size           _ZN7cutlass13device_kernelIN5flash11enable_sm90INS1_16FlashAttnBwdSm90INS1_25CollectiveMainloopBwdSm90ILi2ELi1ELi1EN4cute5tupleIJNS5_1CILi1EEES8_S8_EEENS6_IJNS7_ILi64EEENS7_ILi80EEENS7_ILi256EEEEEENS_6half_tEfNS_4arch4Sm90ELb0ELb1ELb0ELb0ELb0ELb0ELb1ELb1ELi2ELi1ELi1ELi1ELb0EEENS1_24CollectiveEpilogueBwdGQAISD_fSG_Li256ELb0ELb0EEENS1_19SingleTileSchedulerILb0ELb0ELb0ELi80EEEEEEEEEvNT_6ParamsE,(.L_x_2214 - _ZN7cutlass13device_kernelIN5flash11enable_sm90INS1_16FlashAttnBwdSm90INS1_25CollectiveMainloopBwdSm90ILi2ELi1ELi1EN4cute5tupleIJNS5_1CILi1EEES8_S8_EEENS6_IJNS7_ILi64EEENS7_ILi80EEENS7_ILi256EEEEEENS_6half_tEfNS_4arch4Sm90ELb0ELb1ELb0ELb0ELb0ELb0ELb1ELb1ELi2ELi1ELi1ELi1ELb0EEENS1_24CollectiveEpilogueBwdGQAISD_fSG_Li256ELb0ELb0EEENS1_19SingleTileSchedulerILb0ELb0ELb0ELi80EEEEEEEEEvNT_6ParamsE)
        .other          _ZN7cutlass13device_kernelIN5flash11enable_sm90INS1_16FlashAttnBwdSm90INS1_25CollectiveMainloopBwdSm90ILi2ELi1ELi1EN4cute5tupleIJNS5_1CILi1EEES8_S8_EEENS6_IJNS7_ILi64EEENS7_ILi80EEENS7_ILi256EEEEEENS_6half_tEfNS_4arch4Sm90ELb0ELb1ELb0ELb0ELb0ELb0ELb1ELb1ELi2ELi1ELi1ELi1ELb0EEENS1_24CollectiveEpilogueBwdGQAISD_fSG_Li256ELb0ELb0EEENS1_19SingleTileSchedulerILb0ELb0ELb0ELi80EEEEEEEEEvNT_6ParamsE,@"STO_CUDA_ENTRY STV_DEFAULT"
_ZN7cutlass13device_kernelIN5flash11enable_sm90INS1_16FlashAttnBwdSm90INS1_25CollectiveMainloopBwdSm90ILi2ELi1ELi1EN4cute5tupleIJNS5_1CILi1EEES8_S8_EEENS6_IJNS7_ILi64EEENS7_ILi80EEENS7_ILi256EEEEEENS_6half_tEfNS_4arch4Sm90ELb0ELb1ELb0ELb0ELb0ELb0ELb1ELb1ELi2ELi1ELi1ELi1ELb0EEENS1_24CollectiveEpilogueBwdGQAISD_fSG_Li256ELb0ELb0EEENS1_19SingleTileSchedulerILb0ELb0ELb0ELi80EEEEEEEEEvNT_6ParamsE:
        /* <DEDUP_REMOVED lines=24> */
.L_x_1463:
[----:B------:R-:W-:Y:S05]  /*0180*/  BSYNC B0 ;  /* 0x0000000000007941 */ /* 0x000fea0003800000 */
.L_x_1462:
        /* <DEDUP_REMOVED lines=39> */
.L_x_1464:
        /* <DEDUP_REMOVED lines=20> */
.L_x_1465:
[----:B------:R-:W-:Y:S01]  /*0540*/  PLOP3.LUT P0, PT, PT, PT, UP0, 0x80, 0x0 ;  /* 0x000000000000781c */ /* 0x000fe20003f0f008 */
[----:B------:R-:W-:Y:S01]  /*0550*/  NOP ;  /* 0x0000000000007918 */ /* 0x000fe20000000000 */
[----:B------:R-:W-:Y:S01]  /*0560*/  BSSY B0, `(.L_x_1466) ;  /* 0x0000a97000007945 */ /* 0x000fe20003800000 */
[----:B------:R-:W-:Y:S01]  /*0570*/  LOP3.LUT R4, R21, 0x7f, RZ, 0xc0, !PT ;  /* 0x0000007f15047812 */ /* 0x000fe200078ec0ff */
[----:B-1234-:R-:W-:Y:S09]  /*0580*/  BAR.SYNC.DEFER_BLOCKING 0x0 ;  /* 0x0000000000007b1d */ /* 0x01eff20000010000 */
[----:B------:R-:W-:Y:S05]  /*0590*/  @!P0 BRA `(.L_x_1467) ;  /* 0x0000008c00948947 */ /* 0x000fea0003800000 */
.L_x_1468:
        /* <DEDUP_REMOVED lines=110> */
.L_x_1470:
        /* <DEDUP_REMOVED lines=22> */
.L_x_1472:
        /* <DEDUP_REMOVED lines=142> */
.L_x_1492:
[----:B------:R-:W-:-:S13]  /*16c0*/  R2UR UR4, R236 ;  /* 0x00000000ec0472ca */ /* 0x000fda00000e0000 */
[----:B------:R-:W-:-:S06]  /*16d0*/  UISETP.NE.AND UP0, UPT, UR4, 0x3, UPT ;  /* 0x000000030400788c */ /* 0x000fcc000bf05270 */
[----:B------:R-:W-:-:S13]  /*16e0*/  PLOP3.LUT P0, PT, PT, PT, UP0, 0x40, 0x0 ;  /* 0x000000000000781c */ /* 0x000fda0003f0e808 */
[----:B-1----:R-:W-:Y:S05]  /*16f0*/  @P0 BRA `(.L_x_1474) ;  /* 0x0000000000040947 */ /* 0x002fea0003800000 */
[----:B------:R-:W-:Y:S01]  /*1700*/  BPT.TRAP 0x1 ;  /* 0x000000040000795c */ /* 0x000fe20000300000 */
.L_x_1474:
[----:B------:R-:W-:Y:S01]  /*1710*/  PLOP3.LUT P1, PT, PT, PT, UP0, 0x40, 0x0 ;  /* 0x000000000000781c */ /* 0x000fe20003f2e808 */
[----:B------:R-:W-:Y:S01]  /*1720*/  IMAD R16, R2, 0x8, R17 ;  /* 0x0000000802107824 */ /* 0x000fe200078e0211 */
[----:B------:R-:W-:-:S04]  /*1730*/  SHF.L.U32 R9, R19, 0x1f, RZ ;  /* 0x0000001f13097819 */ /* 0x000fc800000006ff */
[----:B------:R1:W2:Y:S07]  /*1740*/  SYNCS.PHASECHK.TRANS64.TRYWAIT P0, [R16+URZ+0x31810], R9 ;  /* 0x03181009100075a7 */ /* 0x0002ae000800017f */
[----:B------:R-:W-:Y:S05]  /*1750*/  @P1 BRA `(.L_x_1475) ;  /* 0x0000000000041947 */ /* 0x000fea0003800000 */
[----:B------:R-:W-:Y:S01]  /*1760*/  BPT.TRAP 0x1 ;  /* 0x000000040000795c */ /* 0x000fe20000300000 */
.L_x_1475:
        /* <DEDUP_REMOVED lines=11> */
.L_x_1476:
        /* <DEDUP_REMOVED lines=419> */
[----:B------:R-:W-:Y:S01]  /*3250*/  IMAD R8, R2, 0x40, R18 ;  /* 0x0000004002087824 */ /* 0x000fe200078e0212 */
[----:B------:R-:W-:-:S03]  /*3260*/  R2UR UR11, R5 ;  /* 0x00000000050b72ca */ /* 0x000fc600000e0000 */
        /* <DEDUP_REMOVED lines=18> */
.L_x_1478:
[----:B------:R-:W-:Y:S02]  /*3390*/  R2UR UR4, R228 ;  /* 0x00000000e40472ca */ /* 0x000fe400000e0000 */
[----:B------:R-:W-:-:S11]  /*33a0*/  PLOP3.LUT P1, PT, PT, PT, UP0, 0x40, 0x0 ;  /* 0x000000000000781c */ /* 0x000fd60003f2e808 */
[----:B------:R-:W-:-:S05]  /*33b0*/  IMAD.U32 R10, RZ, RZ, UR4 ;  /* 0x00000004ff0a7e24 */ /* 0x000fca000f8e00ff */
[----:B------:R-:W-:-:S04]  /*33c0*/  SHF.L.U32 R10, R10, 0x1f, RZ ;  /* 0x0000001f0a0a7819 */ /* 0x000fc800000006ff */
[----:B------:R1:W4:Y:S01]  /*33d0*/  SYNCS.PHASECHK.TRANS64.TRYWAIT P0, [R17+URZ+0x31830], R10 ;  /* 0x0318300a110075a7 */ /* 0x000322000800017f */
[----:B------:R-:W-:Y:S05]  /*33e0*/  @P1 BRA `(.L_x_1479) ;  /* 0x0000000000041947 */ /* 0x000fea0003800000 */
[----:B------:R-:W-:Y:S01]  /*33f0*/  BPT.TRAP 0x1 ;  /* 0x000000040000795c */ /* 0x000fe20000300000 */
.L_x_1479:
        /* <DEDUP_REMOVED lines=11> */
.L_x_1480:
[----:B------:R-:W-:Y:S01]  /*34b0*/  VIADD R9, R6, 0x80 ;  /* 0x0000008006097836 */ /* 0x000fe20000000000 */
[----:B------:R-:W-:Y:S01]  /*34c0*/  R2UR UR4, R8 ;  /* 0x00000000080472ca */ /* 0x000fe200000e0000 */
[C---:B-1--4-:R-:W-:Y:S01]  /*34d0*/  VIADD R10, R6.reuse, 0x100 ;  /* 0x00000100060a7836 */ /* 0x052fe20000000000 */
        /* <DEDUP_REMOVED lines=432> */
[----:B------:R-:W-:Y:S01]  /*4fe0*/  VIADD R12, R232, UR5 ;  /* 0x00000005e80c7c36 */ /* 0x000fe20008000000 */
[----:B------:R-:W-:Y:S01]  /*4ff0*/  ULOP3.LUT UR4, URZ, UR4, URZ, 0x33, !UPT ;  /* 0x000000043f047292 */ /* 0x000fe2000f8e333f */
[----:B------:R-:W-:-:S03]  /*5000*/  WARPGROUP.DEPBAR.LE gsb0, 0x1 ;  /* 0x00008000000079c5 */ /* 0x000fc60000010100 */
[----:B------:R-:W-:Y:S02]  /*5010*/  PLOP3.LUT P0, PT, PT, PT, UP2, 0x40, 0x0 ;  /* 0x000000000000781c */ /* 0x000fe40003f0e828 */
[----:B------:R-:W-:Y:S01]  /*5020*/  VIADD R9, R232, UR4 ;  /* 0x00000004e8097c36 */ /* 0x000fe20008000000 */
[----:B------:R-:W-:-:S03]  /*5030*/  VIADDMNMX R13, R20, R12, R233, PT ;  /* 0x0000000c140d7246 */ /* 0x000fc600038001e9 */
[----:B------:R-:W-:-:S07]  /*5040*/  IMAD.IADD R11, R20, 0x1, R9 ;  /* 0x00000001140b7824 */ /* 0x000fce00078e0209 */
        /* <DEDUP_REMOVED lines=16> */
.L_x_1484:
[----:B------:R-:W-:-:S06]  /*5150*/  UISETP.NE.AND UP1, UPT, UR6, 0x1, UPT ;  /* 0x000000010600788c */ /* 0x000fcc000bf25270 */
[----:B------:R-:W-:-:S05]  /*5160*/  PLOP3.LUT P0, PT, PT, PT, UP1, 0x80, 0x0 ;  /* 0x000000000000781c */ /* 0x000fca0003f0f018 */
[----:B------:R-:W-:-:S08]  /*5170*/  @UP1 ULDC UR4, c[0x0][0x754] ;  /* 0x0001d50000041ab9 */ /* 0x000fd00000000800 */
[----:B------:R-:W-:Y:S01]  /*5180*/  @P0 IMAD.HI.U32 R8, R6, UR4, RZ ;  /* 0x0000000406080c27 */ /* 0x000fe2000f8e00ff */
[----:B------:R-:W-:-:S04]  /*5190*/  @UP1 ULDC UR4, c[0x0][0x758] ;  /* 0x0001d60000041ab9 */ /* 0x000fc80000000800 */
[----:B------:R-:W-:-:S07]  /*51a0*/  @P0 SHF.R.U32.HI R6, RZ, UR4, R8 ;  /* 0x00000004ff060c19 */ /* 0x000fce0008011608 */
.L_x_1485:
[----:B------:R-:W-:Y:S05]  /*51b0*/  BSYNC B1 ;  /* 0x0000000000017941 */ /* 0x000fea0003800000 */
.L_x_1483:
[----:B------:R-:W-:-:S05]  /*51c0*/  IMAD R6, R6, UR6, R229 ;  /* 0x0000000606067c24 */ /* 0x000fca000f8e02e5 */
[----:B------:R-:W-:Y:S02]  /*51d0*/  VIMNMX R11, R11, R6, !PT ;  /* 0x000000060b0b7248 */ /* 0x000fe40007fe0100 */
[----:B------:R-:W-:-:S07]  /*51e0*/  VIADDMNMX R13, R6, UR6, R13, PT ;  /* 0x00000006060d7c46 */ /* 0x000fce000b80010d */
.L_x_1482:
        /* <DEDUP_REMOVED lines=18> */
[C---:B------:R-:W-:Y:S02]  /*5310*/  ISETP.GT.AND P5, PT, R11.reuse, 0x11, !P3 ;  /* 0x000000110b00780c */ /* 0x040fe40005fa4270 */
        /* <DEDUP_REMOVED lines=44> */
.L_x_1488:
[----:B------:R-:W-:-:S06]  /*55e0*/  UISETP.NE.AND UP1, UPT, UR6, 0x1, UPT ;  /* 0x000000010600788c */ /* 0x000fcc000bf25270 */
[----:B------:R-:W-:-:S05]  /*55f0*/  PLOP3.LUT P6, PT, PT, PT, UP1, 0x80, 0x0 ;  /* 0x000000000000781c */ /* 0x000fca0003fcf018 */
[----:B------:R-:W-:-:S08]  /*5600*/  @UP1 ULDC UR4, c[0x0][0x754] ;  /* 0x0001d50000041ab9 */ /* 0x000fd00000000800 */
[----:B------:R-:W-:Y:S01]  /*5610*/  @P6 IMAD.HI.U32 R9, R12, UR4, RZ ;  /* 0x000000040c096c27 */ /* 0x000fe2000f8e00ff */
[----:B------:R-:W-:Y:S01]  /*5620*/  PLOP3.LUT P6, PT, PT, PT, UP1, 0x80, 0x0 ;  /* 0x000000000000781c */ /* 0x000fe20003fcf018 */
[----:B------:R-:W-:-:S12]  /*5630*/  @UP1 ULDC UR4, c[0x0][0x758] ;  /* 0x0001d60000041ab9 */ /* 0x000fd80000000800 */
[----:B------:R-:W-:-:S07]  /*5640*/  @P6 SHF.R.U32.HI R12, RZ, UR4, R9 ;  /* 0x00000004ff0c6c19 */ /* 0x000fce0008011609 */
.L_x_1489:
[----:B------:R-:W-:Y:S05]  /*5650*/  BSYNC B1 ;  /* 0x0000000000017941 */ /* 0x000fea0003800000 */
.L_x_1487:
[----:B------:R-:W-:-:S05]  /*5660*/  IMAD R12, R12, UR6, R229 ;  /* 0x000000060c0c7c24 */ /* 0x000fca000f8e02e5 */
[----:B------:R-:W-:Y:S02]  /*5670*/  VIMNMX R23, R23, R12, !PT ;  /* 0x0000000c17177248 */ /* 0x000fe40007fe0100 */
[----:B------:R-:W-:-:S07]  /*5680*/  VIADDMNMX R21, R12, UR6, R21, PT ;  /* 0x000000060c157c46 */ /* 0x000fce000b800115 */
.L_x_1486:
[----:B------:R-:W-:Y:S01]  /*5690*/  ISETP.GT.AND P2, PT, R23, 0x10, !P2 ;  /* 0x000000101700780c */ /* 0x000fe20005744270 */
[----:B------:R-:W-:Y:S01]  /*56a0*/  VIADD R29, R17, 0x2c500 ;  /* 0x0002c500111d7836 */ /* 0x000fe20000000000 */
[----:B------:R-:W-:Y:S01]  /*56b0*/  ISETP.GT.AND P1, PT, R23, 0x1, !P1 ;  /* 0x000000011700780c */ /* 0x000fe20004f24270 */
[----:B------:R-:W-:Y:S01]  /*56c0*/  ULDC UR4, c[0x0][0x744] ;  /* 0x0001d10000047ab9 */ /* 0x000fe20000000800 */
[----:B------:R-:W-:Y:S01]  /*56d0*/  ISETP.LT.OR P2, PT, R21, 0x11, P2 ;  /* 0x000000111500780c */ /* 0x000fe20001741670 */
[--C-:B--2---:R-:W-:Y:S01]  /*56e0*/  FFMA.FTZ R15, R28, UR4, -R7.reuse ;  /* 0x000000041c0f7c23 */ /* 0x104fe20008010807 */
[----:B------:R-:W-:Y:S01]  /*56f0*/  ISETP.GT.AND P3, PT, R23, 0x11, !P3 ;  /* 0x000000111700780c */ /* 0x000fe20005f64270 */
[--C-:B------:R-:W-:Y:S01]  /*5700*/  FFMA.FTZ R12, R24, UR4, -R7.reuse ;  /* 0x00000004180c7c23 */ /* 0x100fe20008010807 */
[----:B------:R-:W-:Y:S01]  /*5710*/  FSEL R30, R30, -INF , !P2 ;  /* 0xff8000001e1e7808 */ /* 0x000fe20005000000 */
[--C-:B------:R-:W-:Y:S01]  /*5720*/  FFMA.FTZ R13, R14, UR4, -R7.reuse ;  /* 0x000000040e0d7c23 */ /* 0x100fe20008010807 */
[----:B------:R-:W-:Y:S01]  /*5730*/  ISETP.LT.OR P1, PT, R21, 0x2, P1 ;  /* 0x000000021500780c */ /* 0x000fe20000f21670 */
[--C-:B------:R-:W-:Y:S01]  /*5740*/  FFMA.FTZ R9, R36, UR4, -R7.reuse ;  /* 0x0000000424097c23 */ /* 0x100fe20008010807 */
[----:B------:R-:W-:Y:S01]  /*5750*/  ISETP.GE.AND P2, PT, R225, 0x31, PT ;  /* 0x00000031e100780c */ /* 0x000fe20003f46270 */
[--C-:B------:R-:W-:Y:S01]  /*5760*/  FFMA.FTZ R14, R10, UR4, -R7.reuse ;  /* 0x000000040a0e7c23 */ /* 0x100fe20008010807 */
[----:B------:R-:W-:Y:S01]  /*5770*/  ISETP.LT.OR P3, PT, R21, 0x12, P3 ;  /* 0x000000121500780c */ /* 0x000fe20001f61670 */
[--C-:B------:R-:W-:Y:S01]  /*5780*/  FFMA.FTZ R10, R8, UR4, -R7.reuse ;  /* 0x00000004080a7c23 */ /* 0x100fe20008010807 */
[----:B------:R-:W-:Y:S01]  /*5790*/  ISETP.GE.AND P6, PT, R225, 0x32, PT ;  /* 0x00000032e100780c */ /* 0x000fe20003fc6270 */
[----:B------:R-:W-:Y:S01]  /*57a0*/  FFMA.FTZ R8, R6, UR4, -R7 ;  /* 0x0000000406087c23 */ /* 0x000fe20008010807 */
[----:B------:R-:W-:Y:S01]  /*57b0*/  FSEL R224, R27, -INF , !P1 ;  /* 0xff8000001be07808 */ /* 0x000fe20004800000 */
[----:B------:R-:W-:Y:S01]  /*57c0*/  IMAD R27, R18, 0x4, R17 ;  /* 0x00000004121b7824 */ /* 0x000fe200078e0211 */
[----:B------:R-:W-:Y:S01]  /*57d0*/  ISETP.GT.AND P1, PT, R23, 0x30, !P2 ;  /* 0x000000301700780c */ /* 0x000fe20005724270 */
[--C-:B------:R-:W-:Y:S01]  /*57e0*/  FFMA.FTZ R11, R32, UR4, -R7.reuse ;  /* 0x00000004200b7c23 */ /* 0x100fe20008010807 */
[----:B------:R-:W-:Y:S01]  /*57f0*/  FSEL R20, R31, -INF , !P3 ;  /* 0xff8000001f147808 */ /* 0x000fe20005800000 */
[--C-:B------:R-:W-:Y:S01]  /*5800*/  FFMA.FTZ R6, R40, UR4, -R7.reuse ;  /* 0x0000000428067c23 */ /* 0x100fe20008010807 */
[----:B------:R-:W-:Y:S01]  /*5810*/  ISETP.GT.AND P2, PT, R23, 0x31, !P6 ;  /* 0x000000311700780c */ /* 0x000fe20007744270 */
[----:B------:R-:W-:Y:S01]  /*5820*/  FFMA.FTZ R7, R22, UR4, -R7 ;  /* 0x0000000416077c23 */ /* 0x000fe20008010807 */
[C---:B------:R-:W-:Y:S01]  /*5830*/  ISETP.GE.AND P3, PT, R225.reuse, 0x41, PT ;  /* 0x00000041e100780c */ /* 0x040fe20003f66270 */
[--C-:B---3--:R-:W-:Y:S01]  /*5840*/  FFMA.FTZ R31, R20, UR4, -R5.reuse ;  /* 0x00000004141f7c23 */ /* 0x108fe20008010805 */
[----:B------:R-:W-:Y:S01]  /*5850*/  ISETP.GE.AND P6, PT, R225, 0x42, PT ;  /* 0x00000042e100780c */ /* 0x000fe20003fc6270 */
[----:B------:R-:W1:Y:S01]  /*5860*/  LDS R25, [R27+0x2c320] ;  /* 0x02c320001b197984 */ /* 0x000e620000000800 */
[C---:B------:R-:W-:Y:S01]  /*5870*/  ISETP.GT.AND P4, PT, R23.reuse, 0x20, !P4 ;  /* 0x000000201700780c */ /* 0x040fe20006784270 */
[--C-:B------:R-:W-:Y:S01]  /*5880*/  FFMA.FTZ R22, R224, UR4, -R5.reuse ;  /* 0x00000004e0167c23 */ /* 0x100fe20008010805 */
[C---:B------:R-:W-:Y:S01]  /*5890*/  ISETP.GT.AND P5, PT, R23.reuse, 0x21, !P5 ;  /* 0x000000211700780c */ /* 0x040fe20006fa4270 */
[----:B------:R-:W-:Y:S01]  /*58a0*/  MUFU.EX2 R12, R12 ;  /* 0x0000000c000c7308 */ /* 0x000fe20000000800 */
[C---:B------:R-:W-:Y:S01]  /*58b0*/  ISETP.GT.AND P3, PT, R23.reuse, 0x40, !P3 ;  /* 0x000000401700780c */ /* 0x040fe20005f64270 */
[----:B------:R-:W-:Y:S01]  /*58c0*/  UMOV UR57, 0x40000040 ;  /* 0x4000004000397882 */ /* 0x000fe20000000000 */
[C---:B------:R-:W-:Y:S01]  /*58d0*/  ISETP.GT.AND P0, PT, R23.reuse, RZ, !P0 ;  /* 0x000000ff1700720c */ /* 0x040fe20004704270 */
[----:B------:R-:W-:Y:S01]  /*58e0*/  UMOV UR59, 0x40 ;  /* 0x00000040003b7882 */ /* 0x000fe20000000000 */
[----:B------:R-:W-:Y:S01]  /*58f0*/  ISETP.GT.AND P6, PT, R23, 0x41, !P6 ;  /* 0x000000411700780c */ /* 0x000fe200077c4270 */
[----:B------:R-:W-:Y:S01]  /*5900*/  FFMA.FTZ R23, R30, UR4, -R5 ;  /* 0x000000041e177c23 */ /* 0x000fe20008010805 */
[C---:B------:R-:W-:Y:S01]  /*5910*/  ISETP.LT.OR P4, PT, R21.reuse, 0x21, P4 ;  /* 0x000000211500780c */ /* 0x040fe20002781670 */
[----:B------:R-:W2:Y:S01]  /*5920*/  MUFU.EX2 R13, R13 ;  /* 0x0000000d000d7308 */ /* 0x000ea20000000800 */
[C---:B------:R-:W-:Y:S01]  /*5930*/  ISETP.LT.OR P5, PT, R21.reuse, 0x22, P5 ;  /* 0x000000221500780c */ /* 0x040fe20002fa1670 */
[----:B------:R-:W-:Y:S01]  /*5940*/  UMOV UR9, UR57 ;  /* 0x0000003900097c82 */ /* 0x000fe20008000000 */
[C---:B------:R-:W-:Y:S01]  /*5950*/  ISETP.LT.OR P1, PT, R21.reuse, 0x31, P1 ;  /* 0x000000311500780c */ /* 0x040fe20000f21670 */
[----:B------:R-:W-:Y:S01]  /*5960*/  UMOV UR11, 0x40 ;  /* 0x00000040000b7882 */ /* 0x000fe20000000000 */
[C---:B------:R-:W-:Y:S01]  /*5970*/  ISETP.LT.OR P2, PT, R21.reuse, 0x32, P2 ;  /* 0x000000321500780c */ /* 0x040fe20001741670 */
[----:B------:R-:W-:Y:S01]  /*5980*/  UMOV UR13, UR11 ;  /* 0x0000000b000d7c82 */ /* 0x000fe20008000000 */
[C---:B------:R-:W-:Y:S01]  /*5990*/  ISETP.LT.OR P3, PT, R21.reuse, 0x41, P3 ;  /* 0x000000411500780c */ /* 0x040fe20001f61670 */
[----:B------:R-:W3:Y:S01]  /*59a0*/  MUFU.EX2 R14, R14 ;  /* 0x0000000e000e7308 */ /* 0x000ee20000000800 */
[C---:B------:R-:W-:Y:S01]  /*59b0*/  ISETP.LT.OR P0, PT, R21.reuse, 0x1, P0 ;  /* 0x000000011500780c */ /* 0x040fe20000701670 */
[----:B------:R-:W-:Y:S01]  /*59c0*/  UMOV UR17, UR57 ;  /* 0x0000003900117c82 */ /* 0x000fe20008000000 */
[----:B------:R-:W-:Y:S01]  /*59d0*/  ISETP.LT.OR P6, PT, R21, 0x42, P6 ;  /* 0x000000421500780c */ /* 0x000fe200037c1670 */
[----:B------:R-:W-:Y:S01]  /*59e0*/  UMOV UR19, 0x40 ;  /* 0x0000004000137882 */ /* 0x000fe20000000000 */
[----:B------:R4:W5:Y:S01]  /*59f0*/  LDS R21, [R27+0x2c300] ;  /* 0x02c300001b157984 */ /* 0x0009620000000800 */
[----:B------:R-:W-:Y:S01]  /*5a00*/  SHF.R.U32.HI R29, RZ, 0x4, R29 ;  /* 0x00000004ff1d7819 */ /* 0x000fe2000001161d */
[----:B------:R-:W-:-:S02]  /*5a10*/  WARPGROUP.DEPBAR.LE gsb0, 0x0 ;  /* 0x00008000000079c5 */ /* 0x000fc40000010000 */
[----:B------:R-:W-:Y:S01]  /*5a20*/  FSEL R28, R39, -INF , !P2 ;  /* 0xff800000271c7808 */ /* 0x000fe20005000000 */
[----:B------:R-:W3:Y:S01]  /*5a30*/  MUFU.EX2 R15, R15 ;  /* 0x0000000f000f7308 */ /* 0x000ee20000000800 */
[----:B------:R-:W-:Y:S01]  /*5a40*/  LOP3.LUT R33, R29, 0x3fff, RZ, 0xc0, !PT ;  /* 0x00003fff1d217812 */ /* 0x000fe200078ec0ff */
[----:B------:R-:W-:Y:S01]  /*5a50*/  UMOV UR49, 0x40000040 ;  /* 0x4000004000317882 */ /* 0x000fe20000000000 */
[----:B------:R-:W-:Y:S01]  /*5a60*/  FSEL R34, R34, -INF , !P4 ;  /* 0xff80000022227808 */ /* 0x000fe20006000000 */
[--C-:B------:R-:W-:Y:S01]  /*5a70*/  FFMA.FTZ R29, R28, UR4, -R5.reuse ;  /* 0x000000041c1d7c23 */ /* 0x100fe20008010805 */
[----:B------:R-:W-:Y:S01]  /*5a80*/  FSEL R24, R35, -INF , !P5 ;  /* 0xff80000023187808 */ /* 0x000fe20006800000 */
[----:B------:R-:W-:Y:S01]  /*5a90*/  UMOV UR51, 0x40 ;  /* 0x0000004000337882 */ /* 0x000fe20000000000 */
[----:B------:R-:W-:Y:S01]  /*5aa0*/  FSEL R36, R38, -INF , !P1 ;  /* 0xff80000026247808 */ /* 0x000fe20004800000 */
[--C-:B------:R-:W-:Y:S01]  /*5ab0*/  FFMA.FTZ R34, R34, UR4, -R5.reuse ;  /* 0x0000000422227c23 */ /* 0x100fe20008010805 */
[----:B------:R-:W-:Y:S01]  /*5ac0*/  FSEL R26, R26, -INF , !P0 ;  /* 0xff8000001a1a7808 */ /* 0x000fe20004000000 */
[--C-:B------:R-:W-:Y:S01]  /*5ad0*/  FFMA.FTZ R32, R24, UR4, -R5.reuse ;  /* 0x0000000418207c23 */ /* 0x100fe20008010805 */
[----:B------:R-:W-:Y:S01]  /*5ae0*/  FSEL R42, R42, -INF , !P3 ;  /* 0xff8000002a2a7808 */ /* 0x000fe20005800000 */
[--C-:B------:R-:W-:Y:S01]  /*5af0*/  FFMA.FTZ R36, R36, UR4, -R5.reuse ;  /* 0x0000000424247c23 */ /* 0x100fe20008010805 */
[----:B------:R-:W-:Y:S01]  /*5b00*/  FSEL R30, R43, -INF , !P6 ;  /* 0xff8000002b1e7808 */ /* 0x000fe20007000000 */
[----:B------:R-:W3:Y:S01]  /*5b10*/  MUFU.EX2 R10, R10 ;  /* 0x0000000a000a7308 */ /* 0x000ee20000000800 */
[----:B------:R-:W-:Y:S01]  /*5b20*/  LOP3.LUT R20, R33, 0x80000, RZ, 0xfc, !PT ;  /* 0x0008000021147812 */ /* 0x000fe200078efcff */
[--C-:B------:R-:W-:Y:S01]  /*5b30*/  FFMA.FTZ R28, R42, UR4, -R5.reuse ;  /* 0x000000042a1c7c23 */ /* 0x100fe20008010805 */
[--C-:B------:R-:W-:Y:S01]  /*5b40*/  FFMA.FTZ R33, R26, UR4, -R5.reuse ;  /* 0x000000041a217c23 */ /* 0x100fe20008010805 */
[----:B----4-:R-:W-:Y:S01]  /*5b50*/  FFMA.FTZ R27, R30, UR4, -R5 ;  /* 0x000000041e1b7c23 */ /* 0x010fe20008010805 */
[----:B-1----:R-:W-:Y:S01]  /*5b60*/  FADD.FTZ R47, R47, -R25 ;  /* 0x800000192f2f7221 */ /* 0x002fe20000010000 */
[----:B------:R-:W-:-:S02]  /*5b70*/  VIADD R5, R20, 0x80 ;  /* 0x0000008014057836 */ /* 0x000fc40000000000 */
[--C-:B------:R-:W-:Y:S01]  /*5b80*/  FADD.FTZ R46, R46, -R25.reuse ;  /* 0x800000192e2e7221 */ /* 0x100fe20000010000 */
[----:B------:R-:W-:Y:S01]  /*5b90*/  VIADD R30, R20, 0x180 ;  /* 0x00000180141e7836 */ /* 0x000fe20000000000 */
[----:B------:R-:W1:Y:S01]  /*5ba0*/  MUFU.EX2 R22, R22 ;  /* 0x0000001600167308 */ /* 0x000e620000000800 */
[--C-:B------:R-:W-:Y:S01]  /*5bb0*/  FADD.FTZ R50, R50, -R25.reuse ;  /* 0x8000001932327221 */ /* 0x100fe20000010000 */
[----:B------:R-:W-:Y:S01]  /*5bc0*/  R2UR UR4, R5 ;  /* 0x00000000050472ca */ /* 0x000fe200000e0000 */
[----:B------:R-:W-:Y:S01]  /*5bd0*/  VIADD R5, R20, 0x100 ;  /* 0x0000010014057836 */ /* 0x000fe20000000000 */
[----:B------:R-:W-:Y:S01]  /*5be0*/  R2UR UR6, R30 ;  /* 0x000000001e0672ca */ /* 0x000fe200000e0000 */
[--C-:B------:R-:W-:Y:S01]  /*5bf0*/  FADD.FTZ R51, R51, -R25.reuse ;  /* 0x8000001933337221 */ /* 0x100fe20000010000 */
[--C-:B------:R-:W-:Y:S01]  /*5c00*/  FADD.FTZ R37, R54, -R25.reuse ;  /* 0x8000001936257221 */ /* 0x100fe20000010000 */
[--C-:B------:R-:W-:Y:S01]  /*5c10*/  FADD.FTZ R218, R218, -R25.reuse ;  /* 0x80000019dada7221 */ /* 0x100fe20000010000 */
[----:B------:R-:W-:Y:S01]  /*5c20*/  R2UR UR5, R5 ;  /* 0x00000000050572ca */ /* 0x000fe200000e0000 */
[----:B------:R-:W-:Y:S01]  /*5c30*/  MUFU.EX2 R33, R33 ;  /* 0x0000002100217308 */ /* 0x000fe20000000800 */
[--C-:B------:R-:W-:Y:S01]  /*5c40*/  FADD.FTZ R219, R219, -R25.reuse ;  /* 0x80000019dbdb7221 */ /* 0x100fe20000010000 */
[----:B------:R-:W-:Y:S01]  /*5c50*/  FADD.FTZ R222, R222, -R25 ;  /* 0x80000019dede7221 */ /* 0x000fe20000010000 */
[--C-:B-----5:R-:W-:Y:S01]  /*5c60*/  FADD.FTZ R30, R45, -R21.reuse ;  /* 0x800000152d1e7221 */ /* 0x120fe20000010000 */
[--C-:B------:R-:W-:Y:S01]  /*5c70*/  FADD.FTZ R48, R48, -R21.reuse ;  /* 0x8000001530307221 */ /* 0x100fe20000010000 */
[--C-:B------:R-:W-:Y:S01]  /*5c80*/  FADD.FTZ R49, R49, -R21.reuse ;  /* 0x8000001531317221 */ /* 0x100fe20000010000 */
[--C-:B------:R-:W-:Y:S01]  /*5c90*/  FADD.FTZ R52, R52, -R21.reuse ;  /* 0x8000001534347221 */ /* 0x100fe20000010000 */
[--C-:B------:R-:W-:Y:S01]  /*5ca0*/  FADD.FTZ R53, R53, -R21.reuse ;  /* 0x8000001535357221 */ /* 0x100fe20000010000 */
[----:B------:R-:W4:Y:S01]  /*5cb0*/  MUFU.EX2 R11, R11 ;  /* 0x0000000b000b7308 */ /* 0x000f220000000800 */
[--C-:B------:R-:W-:Y:S01]  /*5cc0*/  FADD.FTZ R216, R216, -R21.reuse ;  /* 0x80000015d8d87221 */ /* 0x100fe20000010000 */
[--C-:B------:R-:W-:Y:S01]  /*5cd0*/  FADD.FTZ R217, R217, -R21.reuse ;  /* 0x80000015d9d97221 */ /* 0x100fe20000010000 */
[--C-:B------:R-:W-:Y:S01]  /*5ce0*/  FADD.FTZ R35, R220, -R21.reuse ;  /* 0x80000015dc237221 */ /* 0x100fe20000010000 */
[----:B--2---:R-:W-:Y:S01]  /*5cf0*/  FMUL.FTZ R38, R13, R30 ;  /* 0x0000001e0d267220 */ /* 0x004fe20000410000 */
[C---:B---3--:R-:W-:Y:S01]  /*5d00*/  FMUL.FTZ R49, R14.reuse, R49 ;  /* 0x000000310e317220 */ /* 0x048fe20000410000 */
[----:B------:R-:W-:Y:S01]  /*5d10*/  FMUL.FTZ R48, R15, R48 ;  /* 0x000000300f307220 */ /* 0x000fe20000410000 */
[----:B------:R-:W-:Y:S01]  /*5d20*/  F2FP.F16.F32.PACK_AB R14, R14, R15 ;  /* 0x0000000f0e0e723e */ /* 0x000fe200000000ff */
[----:B------:R-:W2:Y:S01]  /*5d30*/  MUFU.EX2 R8, R8 ;  /* 0x0000000800087308 */ /* 0x000ea20000000800 */
[----:B------:R-:W-:Y:S01]  /*5d40*/  FMUL.FTZ R53, R10, R53 ;  /* 0x000000350a357220 */ /* 0x000fe20000410000 */
[----:B-1----:R-:W-:Y:S01]  /*5d50*/  FMUL.FTZ R30, R22, R47 ;  /* 0x0000002f161e7220 */ /* 0x002fe20000410000 */
[----:B------:R-:W-:Y:S01]  /*5d60*/  F2FP.F16.F32.PACK_AB R48, R49, R48 ;  /* 0x000000303130723e */ /* 0x000fe200000000ff */
[----:B------:R-:W-:Y:S01]  /*5d70*/  UMOV UR10, UR4 ;  /* 0x00000004000a7c82 */ /* 0x000fe20008000000 */
[----:B------:R-:W-:Y:S01]  /*5d80*/  R2UR UR58, R20 ;  /* 0x00000000143a72ca */ /* 0x000fe200000e0000 */
[----:B------:R-:W-:Y:S01]  /*5d90*/  UMOV UR12, UR10 ;  /* 0x0000000a000c7c82 */ /* 0x000fe20008000000 */
[----:B------:R-:W-:Y:S01]  /*5da0*/  UMOV UR18, UR6 ;  /* 0x0000000600127c82 */ /* 0x000fe20008000000 */
[----:B------:R-:W1:Y:S01]  /*5db0*/  MUFU.EX2 R23, R23 ;  /* 0x0000001700177308 */ /* 0x000e620000000800 */
[----:B----4-:R-:W-:Y:S01]  /*5dc0*/  FMUL.FTZ R52, R11, R52 ;  /* 0x000000340b347220 */ /* 0x010fe20000410000 */
[----:B------:R-:W-:Y:S01]  /*5dd0*/  F2FP.F16.F32.PACK_AB R10, R10, R11 ;  /* 0x0000000b0a0a723e */ /* 0x000fe200000000ff */
[----:B------:R-:W-:Y:S01]  /*5de0*/  UMOV UR53, UR49 ;  /* 0x0000003100357c82 */ /* 0x000fe20008000000 */
[----:B------:R-:W-:Y:S01]  /*5df0*/  UMOV UR55, 0x40 ;  /* 0x0000004000377882 */ /* 0x000fe20000000000 */
[----:B------:R-:W-:Y:S01]  /*5e00*/  UMOV UR45, UR49 ;  /* 0x00000031002d7c82 */ /* 0x000fe20008000000 */
[----:B------:R-:W-:Y:S01]  /*5e10*/  F2FP.F16.F32.PACK_AB R52, R53, R52 ;  /* 0x000000343534723e */ /* 0x000fe200000000ff */
[----:B------:R-:W-:Y:S01]  /*5e20*/  UMOV UR47, 0x40 ;  /* 0x00000040002f7882 */ /* 0x000fe20000000000 */
[----:B------:R3:W4:Y:S01]  /*5e30*/  MUFU.EX2 R24, R31 ;  /* 0x0000001f00187308 */ /* 0x0007220000000800 */
[----:B--2---:R-:W-:Y:S01]  /*5e40*/  FMUL.FTZ R217, R8, R217 ;  /* 0x000000d908d97220 */ /* 0x004fe20000410000 */
[----:B------:R-:W-:Y:S01]  /*5e50*/  UMOV UR29, 0x40000040 ;  /* 0x40000040001d7882 */ /* 0x000fe20000000000 */
[----:B------:R-:W-:Y:S01]  /*5e60*/  UMOV UR31, 0x40 ;  /* 0x00000040001f7882 */ /* 0x000fe20000000000 */
[----:B------:R-:W-:Y:S01]  /*5e70*/  UMOV UR41, UR29 ;  /* 0x0000001d00297c82 */ /* 0x000fe20008000000 */
[----:B------:R-:W-:Y:S01]  /*5e80*/  UMOV UR43, 0x40 ;  /* 0x00000040002b7882 */ /* 0x000fe20000000000 */
[----:B------:R-:W-:Y:S01]  /*5e90*/  UMOV UR37, UR29 ;  /* 0x0000001d00257c82 */ /* 0x000fe20008000000 */
[----:B------:R-:W-:Y:S01]  /*5ea0*/  UMOV UR39, 0x40 ;  /* 0x0000004000277882 */ /* 0x000fe20000000000 */
[----:B------:R2:W-:Y:S01]  /*5eb0*/  MUFU.EX2 R5, R32 ;  /* 0x0000002000057308 */ /* 0x0005e20000000800 */
[--C-:B---3--:R-:W-:Y:S01]  /*5ec0*/  FADD.FTZ R31, R44, -R21.reuse ;  /* 0x800000152c1f7221 */ /* 0x108fe20000010000 */
[----:B-1----:R-:W-:Y:S01]  /*5ed0*/  FMUL.FTZ R50, R23, R50 ;  /* 0x0000003217327220 */ /* 0x002fe20000410000 */
[----:B------:R-:W-:Y:S01]  /*5ee0*/  UMOV UR33, UR29 ;  /* 0x0000001d00217c82 */ /* 0x000fe20008000000 */
[----:B------:R-:W-:Y:S01]  /*5ef0*/  UMOV UR35, 0x40 ;  /* 0x0000004000237882 */ /* 0x000fe20000000000 */
[----:B------:R-:W-:Y:S01]  /*5f00*/  FMUL.FTZ R31, R12, R31 ;  /* 0x0000001f0c1f7220 */ /* 0x000fe20000410000 */
[----:B------:R-:W-:Y:S01]  /*5f10*/  F2FP.F16.F32.PACK_AB R12, R13, R12 ;  /* 0x0000000c0d0c723e */ /* 0x000fe200000000ff */
[----:B------:R-:W-:Y:S01]  /*5f20*/  UMOV UR25, UR29 ;  /* 0x0000001d00197c82 */ /* 0x000fe20008000000 */
[----:B------:R-:W1:Y:S01]  /*5f30*/  MUFU.EX2 R9, R9 ;  /* 0x0000000900097308 */ /* 0x000e620000000800 */
[----:B--2---:R-:W-:Y:S01]  /*5f40*/  FADD.FTZ R32, R221, -R21 ;  /* 0x80000015dd207221 */ /* 0x004fe20000010000 */
[----:B------:R-:W-:Y:S01]  /*5f50*/  F2FP.F16.F32.PACK_AB R13, R22, R33 ;  /* 0x00000021160d723e */ /* 0x000fe200000000ff */
[----:B------:R-:W-:Y:S01]  /*5f60*/  BAR.SYNC.DEFER_BLOCKING 0x9, 0x100 ;  /* 0x0244000000007b1d */ /* 0x000fe20000010000 */
[----:B----4-:R-:W-:Y:S01]  /*5f70*/  F2FP.F16.F32.PACK_AB R15, R24, R23 ;  /* 0x00000017180f723e */ /* 0x010fe200000000ff */
[----:B------:R-:W-:-:S02]  /*5f80*/  IMAD R22, R4, 0x2000, R17 ;  /* 0x0000200004167824 */ /* 0x000fc400078e0211 */
[----:B------:R-:W-:Y:S01]  /*5f90*/  FMUL.FTZ R33, R33, R46 ;  /* 0x0000002e21217220 */ /* 0x000fe20000410000 */
[----:B------:R-:W-:Y:S01]  /*5fa0*/  FMUL.FTZ R51, R24, R51 ;  /* 0x0000003318337220 */ /* 0x000fe20000410000 */
[----:B------:R-:W2:Y:S01]  /*5fb0*/  MUFU.EX2 R6, R6 ;  /* 0x0000000600067308 */ /* 0x000ea20000000800 */
[----:B------:R-:W-:Y:S02]  /*5fc0*/  UMOV UR27, 0x40 ;  /* 0x00000040001b7882 */ /* 0x000fe40000000000 */
[----:B------:R-:W-:Y:S01]  /*5fd0*/  F2FP.F16.F32.PACK_AB R33, R30, R33 ;  /* 0x000000211e21723e */ /* 0x000fe200000000ff */
[----:B------:R-:W-:Y:S01]  /*5fe0*/  UMOV UR23, 0x40 ;  /* 0x0000004000177882 */ /* 0x000fe20000000000 */
[----:B------:R-:W-:Y:S01]  /*5ff0*/  F2FP.F16.F32.PACK_AB R49, R51, R50 ;  /* 0x000000323331723e */ /* 0x000fe200000000ff */
[----:B------:R-:W-:Y:S02]  /*6000*/  UMOV UR15, 0x40 ;  /* 0x00000040000f7882 */ /* 0x000fe40000000000 */
[----:B------:R3:W4:Y:S01]  /*6010*/  MUFU.EX2 R26, R34 ;  /* 0x00000022001a7308 */ /* 0x0007220000000800 */
[----:B-1----:R-:W-:Y:S01]  /*6020*/  FMUL.FTZ R216, R9, R216 ;  /* 0x000000d809d87220 */ /* 0x002fe20000410000 */
[----:B------:R-:W-:-:S06]  /*6030*/  F2FP.F16.F32.PACK_AB R8, R8, R9 ;  /* 0x000000090808723e */ /* 0x000fcc00000000ff */
[----:B------:R-:W1:Y:S01]  /*6040*/  MUFU.EX2 R7, R7 ;  /* 0x0000000700077308 */ /* 0x000e620000000800 */
[----:B--2---:R-:W-:Y:S01]  /*6050*/  FMUL.FTZ R35, R6, R35 ;  /* 0x0000002306237220 */ /* 0x004fe20000410000 */
[----:B------:R-:W-:Y:S01]  /*6060*/  STSM.16.M88.2 [R0+0x2c500], R12 ;  /* 0x02c5000c00007844 */ /* 0x000fe20000000100 */
[--C-:B---3--:R-:W-:Y:S01]  /*6070*/  FADD.FTZ R34, R55, -R25.reuse ;  /* 0x8000001937227221 */ /* 0x108fe20000010000 */
[----:B------:R-:W-:Y:S02]  /*6080*/  FADD.FTZ R25, R223, -R25 ;  /* 0x80000019df197221 */ /* 0x000fe40000010000 */
[----:B------:R2:W-:Y:S01]  /*6090*/  STSM.16.M88.2 [R0+0x2cd00], R14 ;  /* 0x02cd000e00007844 */ /* 0x0005e20000000100 */
[C---:B------:R-:W-:Y:S01]  /*60a0*/  FMUL.FTZ R34, R5.reuse, R34 ;  /* 0x0000002205227220 */ /* 0x040fe20000410000 */
[----:B------:R-:W3:Y:S01]  /*60b0*/  MUFU.EX2 R21, R36 ;  /* 0x0000002400157308 */ /* 0x000ee20000000800 */
[----:B----4-:R-:W-:Y:S01]  /*60c0*/  F2FP.F16.F32.PACK_AB R11, R5, R26 ;  /* 0x0000001a050b723e */ /* 0x010fe200000000ff */
[----:B------:R-:W-:-:S02]  /*60d0*/  VIADD R5, R22, 0x24100 ;  /* 0x0002410016057836 */ /* 0x000fc40000000000 */
[----:B------:R-:W-:Y:S02]  /*60e0*/  FMUL.FTZ R37, R26, R37 ;  /* 0x000000251a257220 */ /* 0x000fe40000410000 */
[----:B------:R-:W-:Y:S01]  /*60f0*/  STSM.16.M88.2 [R0+0x2d500], R10 ;  /* 0x02d5000a00007844 */ /* 0x000fe20000000100 */
[----:B------:R-:W-:Y:S01]  /*6100*/  SHF.R.U32.HI R5, RZ, 0x4, R5 ;  /* 0x00000004ff057819 */ /* 0x000fe20000011605 */
[----:B------:R-:W4:Y:S01]  /*6110*/  MUFU.EX2 R40, R29 ;  /* 0x0000001d00287308 */ /* 0x000f220000000800 */
[----:B-1----:R-:W-:Y:S01]  /*6120*/  F2FP.F16.F32.PACK_AB R6, R7, R6 ;  /* 0x000000060706723e */ /* 0x002fe200000000ff */
[C---:B--2---:R-:W-:Y:S01]  /*6130*/  VIADD R15, R20.reuse, 0x30 ;  /* 0x00000030140f7836 */ /* 0x044fe20000000000 */
[----:B------:R-:W-:Y:S01]  /*6140*/  LOP3.LUT R23, R5, 0x3fff, RZ, 0xc0, !PT ;  /* 0x00003fff05177812 */ /* 0x000fe200078ec0ff */
[----:B------:R-:W-:Y:S01]  /*6150*/  VIADD R5, R20, 0x200 ;  /* 0x0000020014057836 */ /* 0x000fe20000000000 */
[----:B------:R-:W-:Y:S02]  /*6160*/  F2FP.F16.F32.PACK_AB R53, R34, R37 ;  /* 0x000000252235723e */ /* 0x000fe400000000ff */
[----:B------:R-:W-:Y:S01]  /*6170*/  R2UR UR56, R23 ;  /* 0x00000000173872ca */ /* 0x000fe200000e0000 */
[----:B------:R1:W2:Y:S01]  /*6180*/  MUFU.EX2 R39, R28 ;  /* 0x0000001c00277308 */ /* 0x0002a20000000800 */
[----:B---3--:R-:W-:Y:S01]  /*6190*/  FMUL.FTZ R13, R21, R218 ;  /* 0x000000da150d7220 */ /* 0x008fe20000410000 */
[----:B------:R-:W-:Y:S01]  /*61a0*/  F2FP.F16.F32.PACK_AB R12, R217, R216 ;  /* 0x000000d8d90c723e */ /* 0x000fe200000000ff */
[----:B------:R-:W-:Y:S01]  /*61b0*/  VIADD R14, R23, 0x180 ;  /* 0x00000180170e7836 */ /* 0x000fe20000000000 */
[----:B------:R-:W-:Y:S01]  /*61c0*/  R2UR UR7, R5 ;  /* 0x00000000050772ca */ /* 0x000fe200000e0000 */
[----:B------:R-:W-:-:S03]  /*61d0*/  VIADD R5, R23, 0x80 ;  /* 0x0000008017057836 */ /* 0x000fc60000000000 */
[----:B------:R-:W3:Y:S01]  /*61e0*/  MUFU.EX2 R36, R27 ;  /* 0x0000001b00247308 */ /* 0x000ee20000000800 */
[----:B-1----:R-:W-:Y:S01]  /*61f0*/  FMUL.FTZ R28, R7, R32 ;  /* 0x00000020071c7220 */ /* 0x002fe20000410000 */
[C---:B----4-:R-:W-:Y:S01]  /*6200*/  F2FP.F16.F32.PACK_AB R9, R40.reuse, R21 ;  /* 0x000000152809723e */ /* 0x050fe200000000ff */
[----:B------:R-:W-:Y:S01]  /*6210*/  FMUL.FTZ R24, R40, R219 ;  /* 0x000000db28187220 */ /* 0x000fe20000410000 */
[----:B------:R-:W-:Y:S01]  /*6220*/  F2FP.F16.F32.PACK_AB R32, R38, R31 ;  /* 0x0000001f2620723e */ /* 0x000fe200000000ff */
[----:B------:R-:W-:Y:S01]  /*6230*/  UMOV UR8, UR56 ;  /* 0x0000003800087c82 */ /* 0x000fe20008000000 */
[----:B------:R-:W-:Y:S01]  /*6240*/  F2FP.F16.F32.PACK_AB R28, R28, R35 ;  /* 0x000000231c1c723e */ /* 0x000fe200000000ff */
[----:B------:R1:W-:Y:S01]  /*6250*/  STSM.16.M88.2 [R0+0x2dd00], R8 ;  /* 0x02dd000800007844 */ /* 0x0003e20000000100 */
[----:B------:R-:W-:Y:S01]  /*6260*/  F2FP.F16.F32.PACK_AB R13, R24, R13 ;  /* 0x0000000d180d723e */ /* 0x000fe200000000ff */
[----:B--2---:R-:W-:Y:S01]  /*6270*/  FMUL.FTZ R222, R39, R222 ;  /* 0x000000de27de7220 */ /* 0x004fe20000410000 */
[----:B------:R-:W-:Y:S01]  /*6280*/  UMOV UR16, UR56 ;  /* 0x0000003800107c82 */ /* 0x000fe20008000000 */
[----:B------:R-:W-:Y:S01]  /*6290*/  R2UR UR48, R5 ;  /* 0x00000000053072ca */ /* 0x000fe200000e0000 */
[----:B------:R-:W-:-:S02]  /*62a0*/  VIADD R5, R20, 0x90 ;  /* 0x0000009014057836 */ /* 0x000fc40000000000 */
[----:B------:R-:W-:Y:S01]  /*62b0*/  VIADD R21, R20, 0xb0 ;  /* 0x000000b014157836 */ /* 0x000fe20000000000 */
[C---:B---3--:R-:W-:Y:S01]  /*62c0*/  F2FP.F16.F32.PACK_AB R7, R36.reuse, R39 ;  /* 0x000000272407723e */ /* 0x048fe200000000ff */
[----:B------:R-:W-:Y:S01]  /*62d0*/  FMUL.FTZ R25, R36, R25 ;  /* 0x0000001924197220 */ /* 0x000fe20000410000 */
[----:B------:R-:W-:Y:S01]  /*62e0*/  R2UR UR4, R5 ;  /* 0x00000000050472ca */ /* 0x000fe200000e0000 */
[----:B------:R-:W-:Y:S01]  /*62f0*/  VIADD R5, R20, 0x190 ;  /* 0x0000019014057836 */ /* 0x000fe20000000000 */
[----:B-1----:R-:W-:Y:S01]  /*6300*/  MOV R8, UR58 ;  /* 0x0000003a00087c02 */ /* 0x002fe20008000f00 */
[----:B------:R1:W-:Y:S01]  /*6310*/  STSM.16.M88.2 [R0+0x2e500], R6 ;  /* 0x02e5000600007844 */ /* 0x0003e20000000100 */
[----:B------:R-:W-:-:S03]  /*6320*/  F2FP.F16.F32.PACK_AB R29, R25, R222 ;  /* 0x000000de191d723e */ /* 0x000fc600000000ff */
[----:B------:R-:W-:Y:S01]  /*6330*/  UMOV UR52, UR48 ;  /* 0x0000003000347c82 */ /* 0x000fe20008000000 */
[----:B------:R-:W-:Y:S01]  /*6340*/  R2UR UR54, R5 ;  /* 0x00000000053672ca */ /* 0x000fe200000e0000 */
[----:B------:R2:W-:Y:S06]  /*6350*/  MEMBAR.ALL.CTA ;  /* 0x0000000000007992 */ /* 0x0005ec0000008000 */
[----:B--2---:R-:W2:Y:S01]  /*6360*/  FENCE.VIEW.ASYNC.S ;  /* 0x00000000000073c6 */ /* 0x004ea20000000000 */
[----:B------:R-:W-:Y:S01]  /*6370*/  VIADD R5, R20, 0x210 ;  /* 0x0000021014057836 */ /* 0x000fe20000000000 */
[----:B------:R-:W-:Y:S01]  /*6380*/  UMOV UR44, UR48 ;  /* 0x00000030002c7c82 */ /* 0x000fe20008000000 */
[----:B------:R-:W-:-:S03]  /*6390*/  MOV R9, UR59 ;  /* 0x0000003b00097c02 */ /* 0x000fc60008000f00 */
[----:B------:R-:W-:Y:S01]  /*63a0*/  R2UR UR46, R5 ;  /* 0x00000000052e72ca */ /* 0x000fe200000e0000 */
[----:B------:R-:W-:Y:S02]  /*63b0*/  VIADD R5, R23, 0x100 ;  /* 0x0000010017057836 */ /* 0x000fe40000000000 */
[----:B-1----:R-:W-:-:S03]  /*63c0*/  VIADD R6, R20, 0x10 ;  /* 0x0000001014067836 */ /* 0x002fc60000000000 */
[----:B------:R-:W-:Y:S01]  /*63d0*/  R2UR UR28, R5 ;  /* 0x00000000051c72ca */ /* 0x000fe200000e0000 */
[----:B------:R-:W-:Y:S01]  /*63e0*/  VIADD R5, R20, 0xa0 ;  /* 0x000000a014057836 */ /* 0x000fe20000000000 */
[----:B------:R-:W-:Y:S01]  /*63f0*/  R2UR UR50, R6 ;  /* 0x00000000063272ca */ /* 0x000fe200000e0000 */
[----:B------:R-:W-:-:S03]  /*6400*/  VIADD R6, R20, 0x110 ;  /* 0x0000011014067836 */ /* 0x000fc60000000000 */
[----:B------:R-:W-:Y:S01]  /*6410*/  R2UR UR42, R5 ;  /* 0x00000000052a72ca */ /* 0x000fe200000e0000 */
[C---:B------:R-:W-:Y:S01]  /*6420*/  VIADD R5, R20.reuse, 0x1a0 ;  /* 0x000001a014057836 */ /* 0x040fe20000000000 */
[----:B--2---:R-:W-:Y:S04]  /*6430*/  BAR.SYNC.DEFER_BLOCKING 0x9, 0x100 ;  /* 0x0244000000007b1d */ /* 0x004fe80000010000 */
[----:B------:R-:W-:Y:S01]  /*6440*/  R2UR UR34, R5 ;  /* 0x00000000052272ca */ /* 0x000fe200000e0000 */
[----:B------:R-:W-:Y:S01]  /*6450*/  VIADD R5, R20, 0x220 ;  /* 0x0000022014057836 */ /* 0x000fe20000000000 */
[----:B------:R-:W-:-:S04]  /*6460*/  UMOV UR40, UR28 ;  /* 0x0000001c00287c82 */ /* 0x000fc80008000000 */
[----:B------:R-:W-:Y:S01]  /*6470*/  R2UR UR26, R5 ;  /* 0x00000000051a72ca */ /* 0x000fe200000e0000 */
[----:B------:R-:W-:Y:S01]  /*6480*/  UMOV UR36, UR28 ;  /* 0x0000001c00247c82 */ /* 0x000fe20008000000 */
[----:B------:R-:W-:Y:S01]  /*6490*/  UMOV UR32, UR28 ;  /* 0x0000001c00207c82 */ /* 0x000fe20008000000 */
[----:B------:R-:W-:Y:S01]  /*64a0*/  UMOV UR24, UR28 ;  /* 0x0000001c00187c82 */ /* 0x000fe20008000000 */
[----:B------:R-:W-:-:S05]  /*64b0*/  IMAD R5, R4, 0x2800, R17 ;  /* 0x0000280004057824 */ /* 0x000fca00078e0211 */
[----:B------:R-:W-:-:S04]  /*64c0*/  SHF.R.U32.HI R5, RZ, 0x4, R5 ;  /* 0x00000004ff057819 */ /* 0x000fc80000011605 */
[----:B------:R-:W-:Y:S01]  /*64d0*/  LOP3.LUT R5, R5, 0x3fff, RZ, 0xc0, !PT ;  /* 0x00003fff05057812 */ /* 0x000fe200078ec0ff */
[----:B------:R-:W-:Y:S04]  /*64e0*/  STSM.16.M88.2 [R0+0x2ed00], R32 ;  /* 0x02ed002000007844 */ /* 0x000fe80000000100 */
[----:B------:R-:W-:Y:S04]  /*64f0*/  STSM.16.M88.2 [R0+0x2f500], R48 ;  /* 0x02f5003000007844 */ /* 0x000fe80000000100 */
[----:B------:R-:W-:Y:S04]  /*6500*/  STSM.16.M88.2 [R0+0x2fd00], R52 ;  /* 0x02fd003400007844 */ /* 0x000fe80000000100 */
[----:B------:R1:W-:Y:S04]  /*6510*/  STSM.16.M88.2 [R0+0x30500], R12 ;  /* 0x0305000c00007844 */ /* 0x0003e80000000100 */
[----:B------:R2:W-:Y:S01]  /*6520*/  STSM.16.M88.2 [R0+0x30d00], R28 ;  /* 0x030d001c00007844 */ /* 0x0005e20000000100 */
[----:B------:R-:W-:-:S06]  /*6530*/  WARPGROUP.ARRIVE ;  /* 0x00000000000079c5 */ /* 0x000fcc0000000000 */
[----:B------:R-:W-:Y:S04]  /*6540*/  HGMMA.64x16x16.F32 R56, gdesc[UR56].tnspA.tnspB, R56 ;  /* 0x60200000383879f0 */ /* 0x000fe80008700838 */
        /* <DEDUP_REMOVED lines=32> */
[----:B-1----:R-:W-:-:S02]  /*6750*/  MOV R12, UR56 ;  /* 0x00000038000c7c02 */ /* 0x002fc40008000f00 */
        /* <DEDUP_REMOVED lines=372> */
.L_x_1490:
        /* <DEDUP_REMOVED lines=112> */
.L_x_1491:
        /* <DEDUP_REMOVED lines=96> */
.L_x_1471:
        /* <DEDUP_REMOVED lines=85> */
.L_x_1495:
[----:B------:R-:W-:Y:S01]  /*90f0*/  @P0 ELECT P1, URZ, PT ;  /* 0x00000000003f082f */ /* 0x000fe20003820000 */
[----:B------:R3:W-:-:S12]  /*9100*/  UBLKRED.G.S.ADD.F32.RN [UR6], [UR4], UR5, desc[UR8] ;  /* 0x00000806040073bb */ /* 0x0007d800080a1405 */
[----:B------:R-:W-:Y:S02]  /*9110*/  @P1 PLOP3.LUT P0, PT, P1, PT, PT, 0x8, 0x0 ;  /* 0x000000000000181c */ /* 0x000fe40000f0e170 */
[----:B------:R-:W-:-:S11]  /*9120*/  PLOP3.LUT P1, PT, PT, PT, PT, 0x8, 0x0 ;  /* 0x000000000000781c */ /* 0x000fd60003f2e170 */
[----:B---3--:R-:W-:Y:S05]  /*9130*/  @P0 BRA.U.ANY `(.L_x_1495) ;  /* 0xfffffffd00ec0947 */ /* 0x008fea000393ffff */
[----:B------:R0:W-:Y:S01]  /*9140*/  UTMACMDFLUSH ;  /* 0x00000000000079b7 */ /* 0x0001e20000000000 */
[----:B------:R-:W-:-:S04]  /*9150*/  DEPBAR.LE SB0, 0x0 ;  /* 0x000080000000791a */ /* 0x000fc80000000000 */
.L_x_1494:
[----:B------:R-:W-:Y:S05]  /*9160*/  BSYNC B1 ;  /* 0x0000000000017941 */ /* 0x000fea0003800000 */
.L_x_1493:
        /* <DEDUP_REMOVED lines=32> */
.L_x_1496:
        /* <DEDUP_REMOVED lines=8> */
.L_x_1467:
        /* <DEDUP_REMOVED lines=41> */
.L_x_1498:
        /* <DEDUP_REMOVED lines=42> */
.L_x_1514:
        /* <DEDUP_REMOVED lines=12> */
.L_x_1500:
        /* <DEDUP_REMOVED lines=126> */
.L_x_1506:
[----:B------:R-:W-:-:S04]  /*a1c0*/  SHF.L.U32 R9, R12, 0x1f, RZ ;  /* 0x0000001f0c097819 */ /* 0x000fc800000006ff */
[----:B------:R-:W1:Y:S02]  /*a1d0*/  SYNCS.PHASECHK.TRANS64.TRYWAIT P1, [R6+URZ+0x31838], R9 ;  /* 0x03183809060075a7 */ /* 0x000e64000802017f */
[----:B-1----:R-:W-:Y:S05]  /*a1e0*/  @!P1 BRA `(.L_x_1502) ;  /* 0x0000000c00909947 */ /* 0x002fea0003800000 */
.L_x_1515:
[----:B------:R-:W-:Y:S05]  /*a1f0*/  @P0 BRA `(.L_x_1503) ;  /* 0x0000000000140947 */ /* 0x000fea0003800000 */
[----:B------:R-:W-:Y:S01]  /*a200*/  ISETP.NE.AND P1, PT, R14, RZ, PT ;  /* 0x000000ff0e00720c */ /* 0x000fe20003f25270 */
[----:B-1----:R-:W-:-:S04]  /*a210*/  IMAD.MOV.U32 R9, RZ, RZ, 0x8100 ;  /* 0x00008100ff097424 */ /* 0x002fc800078e00ff */
[----:B------:R2:W-:Y:S08]  /*a220*/  SYNCS.ARRIVE.TRANS64 RZ, [R6+URZ+0x31830], R9 ;  /* 0x0318300906ff79a7 */ /* 0x0005f0000800003f */
[----:B------:R-:W-:Y:S05]  /*a230*/  @!P1 BRA `(.L_x_1503) ;  /* 0x0000000000049947 */ /* 0x000fea0003800000 */
[----:B------:R-:W-:Y:S01]  /*a240*/  BPT.TRAP 0x1 ;  /* 0x000000040000795c */ /* 0x000fe20000300000 */
.L_x_1503:
        /* <DEDUP_REMOVED lines=48> */
.L_x_1517:
[----:B------:R-:W-:Y:S01]  /*a550*/  LOP3.LUT R12, R12, 0x1, RZ, 0x3c, !PT ;  /* 0x000000010c0c7812 */ /* 0x000fe200078e3cff */
[----:B------:R-:W-:Y:S06]  /*a560*/  @P2 BRA `(.L_x_1505) ;  /* 0x0000000000142947 */ /* 0x000fec0003800000 */
[----:B------:R-:W-:Y:S01]  /*a570*/  ISETP.NE.AND P1, PT, R14, RZ, PT ;  /* 0x000000ff0e00720c */ /* 0x000fe20003f25270 */
[----:B-1----:R-:W-:-:S04]  /*a580*/  IMAD.MOV.U32 R0, RZ, RZ, 0x8100 ;  /* 0x00008100ff007424 */ /* 0x002fc800078e00ff */
[----:B------:R2:W-:Y:S08]  /*a590*/  SYNCS.ARRIVE.TRANS64 RZ, [R20+URZ+0x31810], R0 ;  /* 0x0318100014ff79a7 */ /* 0x0005f0000800003f */
[----:B------:R-:W-:Y:S05]  /*a5a0*/  @!P1 BRA `(.L_x_1505) ;  /* 0x0000000000049947 */ /* 0x000fea0003800000 */
[----:B------:R-:W-:Y:S01]  /*a5b0*/  BPT.TRAP 0x1 ;  /* 0x000000040000795c */ /* 0x000fe20000300000 */
.L_x_1505:
        /* <DEDUP_REMOVED lines=52> */
.L_x_1501:
[----:B------:R-:W-:-:S04]  /*a900*/  SHF.L.U32 R3, R12, 0x1f, RZ ;  /* 0x0000001f0c037819 */ /* 0x000fc800000006ff */
[----:B------:R-:W1:Y:S02]  /*a910*/  SYNCS.PHASECHK.TRANS64.TRYWAIT P1, [R6+URZ+0x31838], R3 ;  /* 0x03183803060075a7 */ /* 0x000e64000802017f */
[----:B-1----:R-:W-:Y:S05]  /*a920*/  @!P1 BRA `(.L_x_1507) ;  /* 0x0000000400ec9947 */ /* 0x002fea0003800000 */
.L_x_1518:
[----:B------:R-:W-:Y:S05]  /*a930*/  @P0 BRA `(.L_x_1508) ;  /* 0x0000000000140947 */ /* 0x000fea0003800000 */
[----:B------:R-:W-:Y:S01]  /*a940*/  LOP3.LUT P0, RZ, R21, 0x1f, RZ, 0xc0, !PT ;  /* 0x0000001f15ff7812 */ /* 0x000fe2000780c0ff */
[----:B-1----:R-:W-:-:S04]  /*a950*/  IMAD.MOV.U32 R3, RZ, RZ, 0x8100 ;  /* 0x00008100ff037424 */ /* 0x002fc800078e00ff */
[----:B------:R2:W-:Y:S08]  /*a960*/  SYNCS.ARRIVE.TRANS64 RZ, [R6+URZ+0x31830], R3 ;  /* 0x0318300306ff79a7 */ /* 0x0005f0000800003f */
[----:B------:R-:W-:Y:S05]  /*a970*/  @!P0 BRA `(.L_x_1508) ;  /* 0x0000000000048947 */ /* 0x000fea0003800000 */
[----:B------:R-:W-:Y:S01]  /*a980*/  BPT.TRAP 0x1 ;  /* 0x000000040000795c */ /* 0x000fe20000300000 */
.L_x_1508:
        /* <DEDUP_REMOVED lines=50> */
.L_x_1497:
        /* <DEDUP_REMOVED lines=10> */
.L_x_1509:
        /* <DEDUP_REMOVED lines=8> */
.L_x_1519:
        /* <DEDUP_REMOVED lines=9> */
.L_x_1520:
[----:B------:R-:W-:Y:S05]  /*ae60*/  @!P1 BRA `(.L_x_1512) ;  /* 0x0000000000049947 */ /* 0x000fea0003800000 */
[----:B------:R-:W-:Y:S01]  /*ae70*/  BPT.TRAP 0x1 ;  /* 0x000000040000795c */ /* 0x000fe20000300000 */
.L_x_1512:
[----:B------:R-:W-:-:S07]  /*ae80*/  SHF.L.U32 R12, R12, 0x1f, RZ ;  /* 0x0000001f0c0c7819 */ /* 0x000fce00000006ff */
.L_x_1513:
[----:B--2---:R2:W3:Y:S02]  /*ae90*/  SYNCS.PHASECHK.TRANS64.TRYWAIT P0, [R7+URZ+0x31838], R12 ;  /* 0x0318380c070075a7 */ /* 0x0044e4000800017f */
[----:B---3--:R-:W-:Y:S05]  /*aea0*/  @!P0 NANOSLEEP.SYNCS 0x989680 ;  /* 0x009896800000895d */ /* 0x008fea0003900000 */
[----:B------:R-:W3:Y:S02]  /*aeb0*/  @!P0 SYNCS.PHASECHK.TRANS64 P0, [R7+URZ+0x31838], R12 ;  /* 0x0318380c070085a7 */ /* 0x000ee4000800007f */
[----:B---3--:R-:W-:Y:S05]  /*aec0*/  @!P0 BRA `(.L_x_1513) ;  /* 0xfffffffc00f08947 */ /* 0x008fea000383ffff */
.L_x_1469:
[----:B------:R-:W-:Y:S05]  /*aed0*/  BSYNC B0 ;  /* 0x0000000000007941 */ /* 0x000fea0003800000 */
.L_x_1466:
[----:B------:R-:W-:Y:S05]  /*aee0*/  EXIT ;  /* 0x000000000000794d */ /* 0x000fea0003800000 */
.L_x_1473:
[----:B-1----:R1:W2:Y:S02]  /*aef0*/  SYNCS.PHASECHK.TRANS64.TRYWAIT P0, [R17+URZ+0x31800], R8 ;  /* 0x03180008110075a7 */ /* 0x0022a4000800017f */
[----:B--2---:R-:W-:Y:S05]  /*af00*/  @!P0 NANOSLEEP.SYNCS 0x989680 ;  /* 0x009896800000895d */ /* 0x004fea0003900000 */
[----:B------:R-:W2:Y:S02]  /*af10*/  @!P0 SYNCS.PHASECHK.TRANS64 P0, [R17+URZ+0x31800], R8 ;  /* 0x03180008110085a7 */ /* 0x000ea4000800007f */
[----:B--2---:R-:W-:Y:S05]  /*af20*/  @!P0 BRA `(.L_x_1473) ;  /* 0xfffffffc00f08947 */ /* 0x004fea000383ffff */
[----:B------:R-:W-:Y:S05]  /*af30*/  BRA `(.L_x_1472) ;  /* 0xffffff5c00a87947 */ /* 0x000fea000383ffff */
.L_x_1477:
[----:B--2---:R2:W3:Y:S02]  /*af40*/  SYNCS.PHASECHK.TRANS64.TRYWAIT P0, [R16+URZ+0x31810], R9 ;  /* 0x03181009100075a7 */ /* 0x0044e4000800017f */
[----:B---3--:R-:W-:Y:S05]  /*af50*/  @!P0 NANOSLEEP.SYNCS 0x989680 ;  /* 0x009896800000895d */ /* 0x008fea0003900000 */
[----:B------:R-:W3:Y:S02]  /*af60*/  @!P0 SYNCS.PHASECHK.TRANS64 P0, [R16+URZ+0x31810], R9 ;  /* 0x03181009100085a7 */ /* 0x000ee4000800007f */
[----:B---3--:R-:W-:Y:S05]  /*af70*/  @!P0 BRA `(.L_x_1477) ;  /* 0xfffffffc00f08947 */ /* 0x008fea000383ffff */
[----:B------:R-:W-:Y:S05]  /*af80*/  BRA `(.L_x_1476) ;  /* 0xffffff6800247947 */ /* 0x000fea000383ffff */
.L_x_1481:
[----:B----4-:R4:W1:Y:S02]  /*af90*/  SYNCS.PHASECHK.TRANS64.TRYWAIT P0, [R17+URZ+0x31830], R10 ;  /* 0x0318300a110075a7 */ /* 0x010864000800017f */
[----:B-1----:R-:W-:Y:S05]  /*afa0*/  @!P0 NANOSLEEP.SYNCS 0x989680 ;  /* 0x009896800000895d */ /* 0x002fea0003900000 */
[----:B------:R-:W1:Y:S02]  /*afb0*/  @!P0 SYNCS.PHASECHK.TRANS64 P0, [R17+URZ+0x31830], R10 ;  /* 0x0318300a110085a7 */ /* 0x000e64000800007f */
[----:B-1----:R-:W-:Y:S05]  /*afc0*/  @!P0 BRA `(.L_x_1481) ;  /* 0xfffffffc00f08947 */ /* 0x002fea000383ffff */
[----:B------:R-:W-:Y:S05]  /*afd0*/  BRA `(.L_x_1480) ;  /* 0xffffff8400347947 */ /* 0x000fea000383ffff */
.L_x_1499:
[----:B-1----:R1:W2:Y:S02]  /*afe0*/  SYNCS.PHASECHK.TRANS64.TRYWAIT P0, [R6+URZ+0x31820], R3 ;  /* 0x03182003060075a7 */ /* 0x0022a4000800017f */
[----:B--2---:R-:W-:Y:S05]  /*aff0*/  @!P0 NANOSLEEP.SYNCS 0x989680 ;  /* 0x009896800000895d */ /* 0x004fea0003900000 */
[----:B------:R-:W2:Y:S02]  /*b000*/  @!P0 SYNCS.PHASECHK.TRANS64 P0, [R6+URZ+0x31820], R3 ;  /* 0x03182003060085a7 */ /* 0x000ea4000800007f */
[----:B--2---:R-:W-:Y:S05]  /*b010*/  @!P0 BRA `(.L_x_1499) ;  /* 0xfffffffc00f08947 */ /* 0x004fea000383ffff */
[----:B------:R-:W-:Y:S05]  /*b020*/  BRA `(.L_x_1514) ;  /* 0xffffffe8003c7947 */ /* 0x000fea000383ffff */
.L_x_1502:
[----:B-1----:R1:W2:Y:S02]  /*b030*/  SYNCS.PHASECHK.TRANS64.TRYWAIT P1, [R6+URZ+0x31838], R9 ;  /* 0x03183809060075a7 */ /* 0x0022a4000802017f */
[----:B--2---:R-:W-:Y:S05]  /*b040*/  @!P1 NANOSLEEP.SYNCS 0x989680 ;  /* 0x009896800000995d */ /* 0x004fea0003900000 */
[----:B------:R-:W2:Y:S02]  /*b050*/  @!P1 SYNCS.PHASECHK.TRANS64 P1, [R6+URZ+0x31838], R9 ;  /* 0x03183809060095a7 */ /* 0x000ea4000802007f */
[----:B--2---:R-:W-:Y:S05]  /*b060*/  @!P1 BRA `(.L_x_1502) ;  /* 0xfffffffc00f09947 */ /* 0x004fea000383ffff */
[----:B------:R-:W-:Y:S05]  /*b070*/  BRA `(.L_x_1515) ;  /* 0xfffffff0005c7947 */ /* 0x000fea000383ffff */
.L_x_1504:
[----:B------:R-:W-:-:S07]  /*b080*/  SHF.L.U32 R0, R8, 0x1f, RZ ;  /* 0x0000001f08007819 */ /* 0x000fce00000006ff */
.L_x_1516:
[----:B-1----:R1:W2:Y:S02]  /*b090*/  SYNCS.PHASECHK.TRANS64.TRYWAIT P1, [R20+URZ+0x31820], R0 ;  /* 0x03182000140075a7 */ /* 0x0022a4000802017f */
[----:B--2---:R-:W-:Y:S05]  /*b0a0*/  @!P1 NANOSLEEP.SYNCS 0x989680 ;  /* 0x009896800000995d */ /* 0x004fea0003900000 */
[----:B------:R-:W2:Y:S02]  /*b0b0*/  @!P1 SYNCS.PHASECHK.TRANS64 P1, [R20+URZ+0x31820], R0 ;  /* 0x03182000140095a7 */ /* 0x000ea4000802007f */
[----:B--2---:R-:W-:Y:S05]  /*b0c0*/  @!P1 BRA `(.L_x_1516) ;  /* 0xfffffffc00f09947 */ /* 0x004fea000383ffff */
[----:B------:R-:W-:Y:S05]  /*b0d0*/  BRA `(.L_x_1517) ;  /* 0xfffffff4001c7947 */ /* 0x000fea000383ffff */
.L_x_1507:
[----:B-1----:R1:W2:Y:S02]  /*b0e0*/  SYNCS.PHASECHK.TRANS64.TRYWAIT P1, [R6+URZ+0x31838], R3 ;  /* 0x03183803060075a7 */ /* 0x0022a4000802017f */
[----:B--2---:R-:W-:Y:S05]  /*b0f0*/  @!P1 NANOSLEEP.SYNCS 0x989680 ;  /* 0x009896800000995d */ /* 0x004fea0003900000 */
[----:B------:R-:W2:Y:S02]  /*b100*/  @!P1 SYNCS.PHASECHK.TRANS64 P1, [R6+URZ+0x31838], R3 ;  /* 0x03183803060095a7 */ /* 0x000ea4000802007f */
[----:B--2---:R-:W-:Y:S05]  /*b110*/  @!P1 BRA `(.L_x_1507) ;  /* 0xfffffffc00f09947 */ /* 0x004fea000383ffff */
[----:B------:R-:W-:Y:S05]  /*b120*/  BRA `(.L_x_1518) ;  /* 0xfffffff800007947 */ /* 0x000fea000383ffff */
.L_x_1510:
[----:B-1----:R1:W2:Y:S02]  /*b130*/  SYNCS.PHASECHK.TRANS64.TRYWAIT P0, [R5+URZ], R2 ;  /* 0x00000002050075a7 */ /* 0x0022a4000800017f */
[----:B--2---:R-:W-:Y:S05]  /*b140*/  @!P0 NANOSLEEP.SYNCS 0x989680 ;  /* 0x009896800000895d */ /* 0x004fea0003900000 */
[----:B------:R-:W2:Y:S02]  /*b150*/  @!P0 SYNCS.PHASECHK.TRANS64 P0, [R5+URZ], R2 ;  /* 0x00000002050085a7 */ /* 0x000ea4000800007f */
[----:B--2---:R-:W-:Y:S05]  /*b160*/  @!P0 BRA `(.L_x_1510) ;  /* 0xfffffffc00f08947 */ /* 0x004fea000383ffff */
[----:B------:R-:W-:Y:S05]  /*b170*/  BRA `(.L_x_1519) ;  /* 0xfffffffc00147947 */ /* 0x000fea000383ffff */
.L_x_1511:
[----:B-1----:R1:W2:Y:S02]  /*b180*/  SYNCS.PHASECHK.TRANS64.TRYWAIT P0, [R3+URZ], R0 ;  /* 0x00000000030075a7 */ /* 0x0022a4000800017f */
[----:B--2---:R-:W-:Y:S05]  /*b190*/  @!P0 NANOSLEEP.SYNCS 0x989680 ;  /* 0x009896800000895d */ /* 0x004fea0003900000 */
[----:B------:R-:W2:Y:S02]  /*b1a0*/  @!P0 SYNCS.PHASECHK.TRANS64 P0, [R3+URZ], R0 ;  /* 0x00000000030085a7 */ /* 0x000ea4000800007f */
[----:B--2---:R-:W-:Y:S05]  /*b1b0*/  @!P0 BRA `(.L_x_1511) ;  /* 0xfffffffc00f08947 */ /* 0x004fea000383ffff */
[----:B------:R-:W-:Y:S05]  /*b1c0*/  BRA `(.L_x_1520) ;  /* 0xfffffffc00247947 */ /* 0x000fea000383ffff */
.L_x_1521:
        /* <DEDUP_REMOVED lines=11> */
.L_x_2214:


//--------------------- .text._ZN7cutlass13device_kernelIN5flash11enable_sm90INS1_16FlashAttnBwdSm90INS1_25CollectiveMainloopBwdSm90ILi2ELi1ELi1EN4cute5tupleIJNS5_1CILi1EEES8_S8_EEENS6_IJNS7_ILi64EEENS7_ILi80EEENS7_ILi256EEEEEENS_6half_tEfNS_4arch4Sm90ELb0ELb1ELb0ELb1ELb0ELb0ELb1ELb1ELi2ELi1ELi1ELi1ELb0EEENS1_21CollectiveEpilogueBwdISD_SE_SG_Li256ELb1ELb1ELi2EEENS1_19SingleTileSchedulerILb1ELb0ELb0ELi80EEEEEEEEEvNT_6ParamsE --------------------------
	.section	.text._ZN7cutlass13device_kernelIN5flash11enable_sm90INS1_16FlashAttnBwdSm90INS1_25CollectiveMainloopBwdSm90ILi2ELi1ELi1EN4cute5tupleIJNS5_1CILi1EEES8_S8_EEENS6_IJNS7_ILi64EEENS7_ILi80EEENS7_ILi256EEEEEENS_6half_tEfNS_4arch4Sm90ELb0ELb1ELb0ELb1ELb0ELb0ELb1ELb1ELi2ELi1ELi1ELi1ELb0EEENS1_21CollectiveEpilogueBwdISD_SE_SG_Li256ELb1ELb1ELi2EEENS1_19SingleTileSchedulerILb1ELb0ELb0ELi80EEEEEEEEEvNT_6ParamsE,"ax",@progbits
	.align	128
.text._ZN7cutlass13device_kernelIN5flash11enable_sm90INS1_16FlashAttnBwdSm90INS1_25CollectiveMainloopBwdSm90ILi2ELi1ELi1EN4cute5tupleIJNS5_1CILi1EEES8_S8_EEENS6_IJNS7_ILi64EEENS7_ILi80EEENS7_ILi256EEEEEENS_6half_tEfNS_4arch4Sm90ELb0ELb1ELb0ELb1ELb0ELb0ELb1ELb1ELi2ELi1ELi1ELi1ELb0EEENS1_21CollectiveEpilogueBwdISD_SE_SG_Li256ELb1ELb1ELi2EEENS1_19SingleTileSchedulerILb1ELb0ELb0ELi80EEEEEEEEEvNT_6ParamsE:
        .type           _ZN7cutlass13device_kernelIN5flash11enable_sm90INS1_16FlashAttnBwdSm90INS1_25CollectiveMainloopBwdSm90ILi2ELi1ELi1EN4cute5tupleIJNS5_1CILi1EEES8_S8_EEENS6_IJNS7_ILi64EEENS7_ILi80EEENS7_ILi256EEEEEENS_6half_tEfNS_4arch4Sm90ELb0ELb1ELb0ELb1ELb0ELb0ELb1ELb1ELi2ELi1ELi1ELi1ELb0EEENS1_21CollectiveEpilogueBwdISD_SE_SG_Li256ELb1ELb1ELi2EEENS1_19SingleTileSchedulerILb1ELb0ELb0ELi80EEEEEEEEEvNT_6ParamsE,@function
        .size           _ZN7cutlass13device_kernelIN5flash11enable_sm90INS1_16FlashAttnBwdSm90INS1_25CollectiveMainloopBwdSm90ILi2ELi1ELi1EN4cute5tupleIJNS5_1CILi1EEES8_S8_EEENS6_IJNS7_ILi64EEENS7_ILi80EEENS7_ILi256EEEEEENS_6half_tEfNS_4arch4Sm90ELb0ELb1ELb0ELb1ELb0ELb0ELb1ELb1ELi2ELi1ELi1ELi1ELb0EEENS1_21CollectiveEpilogueBwdISD_SE_SG_Li256ELb1ELb1ELi2EEENS1_19SingleTileSchedulerILb1ELb0ELb0ELi80EEEEEEEEEvNT_6ParamsE,(.L_x_2215 - _ZN7cutlass13device_kernelIN5flash11enable_sm90INS1_16FlashAttnBwdSm90INS1_25CollectiveMainloopBwdSm90ILi2ELi1ELi1EN4cute5tupleIJNS5_1CILi1EEES8_S8_EEENS6_IJNS7_ILi64EEENS7_ILi80EEENS7_ILi256EEEEEENS_6half_tEfNS_4arch4Sm90ELb0ELb1ELb0ELb1ELb0ELb0ELb1ELb1ELi2ELi1ELi1ELi1ELb0EEENS1_21CollectiveEpilogueBwdISD_SE_SG_Li256ELb1ELb1ELi2EEENS1_19SingleTileSchedulerILb1ELb0ELb0ELi80EEEEEEEEEvNT_6ParamsE)
        .other          _ZN7cutlass13device_kernelIN5flash11enable_sm90INS1_16FlashAttnBwdSm90INS1_25CollectiveMainloopBwdSm90ILi2ELi1ELi1EN4cute5tupleIJNS5_1CILi1EEES8_S8_EEENS6_IJNS7_ILi64EEENS7_ILi80EEENS7_ILi256EEEEEENS_6half_tEfNS_4arch4Sm90ELb0ELb1ELb0ELb1ELb0ELb0ELb1ELb1ELi2ELi1ELi1ELi1ELb0EEENS1_21CollectiveEpilogueBwdISD_SE_SG_Li256ELb1ELb1ELi2EEENS1_19SingleTileSchedulerILb1ELb0ELb0ELi80EEEEEEEEEvNT_6ParamsE,@"STO_CUDA_ENTRY STV_DEFAULT"
_ZN7cutlass13device_kernelIN5flash11enable_sm90INS1_16FlashAttnBwdSm90INS1_25CollectiveMainloopBwdSm90ILi2ELi1ELi1EN4cute5tupleIJNS5_1CILi1EEES8_S8_EEENS6_IJNS7_ILi64EEENS7_ILi80EEENS7_ILi256EEEEEENS_6half_tEfNS_4arch4Sm90ELb0ELb1ELb0ELb1ELb0ELb0ELb1ELb1ELi2ELi1ELi1ELi1ELb0EEENS1_21CollectiveEpilogueBwdISD_SE_SG_Li256ELb1ELb1ELi2EEENS1_19SingleTileSchedulerILb1ELb0ELb0ELi80EEEEEEEEEvNT_6ParamsE:
        /* <DEDUP_REMOVED lines=24> */
.L_x_1523:
[----:B------:R-:W-:Y:S05]  /*0180*/  BSYNC B0 ;  /* 0x0000000000007941 */ /* 0x000fea0003800000 */
.L_x_1522:
        /* <DEDUP_REMOVED lines=39> */
.L_x_1524:
        /* <DEDUP_REMOVED lines=20> */
.L_x_1525:
[----:B------:R-:W-:Y:S01]  /*0540*/  PLOP3.LUT P0, PT, PT, PT, UP0, 0x80, 0x0 ;  /* 0x000000000000781c */ /* 0x000fe20003f0f008 */
[----:B------:R-:W-:Y:S01]  /*0550*/  NOP ;  /* 0x0000000000007918 */ /* 0x000fe20000000000 */
[----:B------:R-:W-:Y:S01]  /*0560*/  BSSY B0, `(.L_x_1526) ;  /* 0x0000f0b000007945 */ /* 0x000fe20003800000 */
[----:B------:R-:W-:Y:S01]  /*0570*/  LOP3.LUT R11, R21, 0x7f, RZ, 0xc0, !PT ;  /* 0x0000007f150b7812 */ /* 0x000fe200078ec0ff */
[----:B01234-:R-:W-:Y:S09]  /*0580*/  BAR.SYNC.DEFER_BLOCKING 0x0 ;  /* 0x0000000000007b1d */ /* 0x01fff20000010000 */
[----:B------:R-:W-:Y:S05]  /*0590*/  @!P0 BRA `(.L_x_1527) ;  /* 0x000000cc004c8947 */ /* 0x000fea0003800000 */
.L_x_1528:
        /* <DEDUP_REMOVED lines=15> */
.L_x_1529:
        /* <DEDUP_REMOVED lines=11> */
.L_x_1531:
[----:B------:R-:W2:Y:S02]  /*0740*/  LDC R0, c[0x0][0x8bc] ;  /* 0x00022f00ff007b82 */ /* 0x000ea40000000800 */
.L_x_1530:
        /* <DEDUP_REMOVED lines=35> */
.L_x_1533:
[----:B------:R-:W-:Y:S01]  /*0980*/  @P1 LOP3.LUT R3, R4, 0xffffc000, RZ, 0xc0, !PT ;  /* 0xffffc00004031812 */ /* 0x000fe200078ec0ff */
[----:B------:R-:W-:Y:S06]  /*0990*/  @!P2 BRA `(.L_x_1534) ;  /* 0x000000000014a947 */ /* 0x000fec0003800000 */
[----:B------:R-:W0:Y:S01]  /*09a0*/  LDC.64 R6, c[0x0][0x788] ;  /* 0x0001e200ff067b82 */ /* 0x000e220000000a00 */
[----:B------:R-:W-:Y:S01]  /*09b0*/  ULDC.64 UR4, c[0x0][0x208] ;  /* 0x0000820000047ab9 */ /* 0x000fe20000000a00 */
[----:B0-----:R-:W-:-:S05]  /*09c0*/  IMAD.WIDE R6, R234, 0x4, R6 ;  /* 0x00000004ea067825 */ /* 0x001fca00078e0206 */
[----:B------:R0:W5:Y:S01]  /*09d0*/  LDG.E R0, desc[UR4][R6.64] ;  /* 0x0000000406007981 */ /* 0x000162000c1e1900 */
[----:B------:R-:W-:Y:S05]  /*09e0*/  BRA `(.L_x_1535) ;  /* 0x0000000000287947 */ /* 0x000fea0003800000 */
.L_x_1534:
        /* <DEDUP_REMOVED lines=10> */
.L_x_1535:
        /* <DEDUP_REMOVED lines=22> */
.L_x_1536:
        /* <DEDUP_REMOVED lines=99> */
.L_x_1538:
        /* <DEDUP_REMOVED lines=148> */
.L_x_1558:
[----:B------:R-:W-:-:S13]  /*1b60*/  R2UR UR4, R236 ;  /* 0x00000000ec0472ca */ /* 0x000fda00000e0000 */
[----:B------:R-:W-:-:S06]  /*1b70*/  UISETP.NE.AND UP0, UPT, UR4, 0x3, UPT ;  /* 0x000000030400788c */ /* 0x000fcc000bf05270 */
[----:B------:R-:W-:-:S13]  /*1b80*/  PLOP3.LUT P0, PT, PT, PT, UP0, 0x40, 0x0 ;  /* 0x000000000000781c */ /* 0x000fda0003f0e808 */
[----:B0-----:R-:W-:Y:S05]  /*1b90*/  @P0 BRA `(.L_x_1540) ;  /* 0x0000000000040947 */ /* 0x001fea0003800000 */
[----:B------:R-:W-:Y:S01]  /*1ba0*/  BPT.TRAP 0x1 ;  /* 0x000000040000795c */ /* 0x000fe20000300000 */
.L_x_1540:
[----:B------:R-:W-:Y:S01]  /*1bb0*/  PLOP3.LUT P1, PT, PT, PT, UP0, 0x40, 0x0 ;  /* 0x000000000000781c */ /* 0x000fe20003f2e808 */
[----:B------:R-:W-:Y:S01]  /*1bc0*/  IMAD R16, R2, 0x8, R17 ;  /* 0x0000000802107824 */ /* 0x000fe200078e0211 */
[----:B------:R-:W-:-:S04]  /*1bd0*/  SHF.L.U32 R9, R19, 0x1f, RZ ;  /* 0x0000001f13097819 */ /* 0x000fc800000006ff */
[----:B------:R0:W1:Y:S07]  /*1be0*/  SYNCS.PHASECHK.TRANS64.TRYWAIT P0, [R16+URZ+0x31610], R9 ;  /* 0x03161009100075a7 */ /* 0x00006e000800017f */
[----:B------:R-:W-:Y:S05]  /*1bf0*/  @P1 BRA `(.L_x_1541) ;  /* 0x0000000000041947 */ /* 0x000fea0003800000 */
[----:B------:R-:W-:Y:S01]  /*1c00*/  BPT.TRAP 0x1 ;  /* 0x000000040000795c */ /* 0x000fe20000300000 */
.L_x_1541:
        /* <DEDUP_REMOVED lines=11> */
.L_x_1542:
[----:B------:R-:W-:Y:S01]  /*1cc0*/  IMAD R7, R2, 0x800, R11 ;  /* 0x0000080002077824 */ /* 0x000fe200078e020b */
[C---:B------:R-:W-:Y:S01]  /*1cd0*/  R2UR UR6, R5.reuse ;  /* 0x00000000050672ca */ /* 0x040fe200000e0000 */
[C---:B------:R-:W-:Y:S01]  /*1ce0*/  VIADD R8, R5.reuse, 0x80 ;  /* 0x0000008005087836 */ /* 0x040fe20000000000 */
[----:B------:R-:W-:Y:S01]  /*1cf0*/  WARPGROUP.ARRIVE ;  /* 0x00000000000079c5 */ /* 0x000fe20000000000 */
[----:B01----:R-:W-:Y:S01]  /*1d00*/  VIADD R9, R5, 0x100 ;  /* 0x0000010005097836 */ /* 0x003fe20000000000 */
        /* <DEDUP_REMOVED lines=434> */
.L_x_1544:
[----:B------:R-:W-:Y:S01]  /*3830*/  PLOP3.LUT P1, PT, PT, PT, UP0, 0x40, 0x0 ;  /* 0x000000000000781c */ /* 0x000fe20003f2e808 */
[----:B------:R-:W-:-:S05]  /*3840*/  IMAD.U32 R8, RZ, RZ, UR60 ;  /* 0x0000003cff087e24 */ /* 0x000fca000f8e00ff */
[----:B------:R-:W-:-:S04]  /*3850*/  SHF.L.U32 R8, R8, 0x1f, RZ ;  /* 0x0000001f08087819 */ /* 0x000fc800000006ff */
[----:B------:R0:W3:Y:S03]  /*3860*/  SYNCS.PHASECHK.TRANS64.TRYWAIT P0, [R17+URZ+0x31630], R8 ;  /* 0x03163008110075a7 */ /* 0x0000e6000800017f */
[----:B------:R-:W-:Y:S05]  /*3870*/  @P1 BRA `(.L_x_1545) ;  /* 0x0000000000041947 */ /* 0x000fea0003800000 */
[----:B------:R-:W-:Y:S01]  /*3880*/  BPT.TRAP 0x1 ;  /* 0x000000040000795c */ /* 0x000fe20000300000 */
.L_x_1545:
        /* <DEDUP_REMOVED lines=11> */
.L_x_1546:
[C---:B0--3--:R-:W-:Y:S01]  /*3940*/  VIADD R8, R6.reuse, 0x80 ;  /* 0x0000008006087836 */ /* 0x049fe20000000000 */
        /* <DEDUP_REMOVED lines=455> */
.L_x_1550:
[----:B------:R-:W-:-:S06]  /*55c0*/  UISETP.NE.AND UP1, UPT, UR6, 0x1, UPT ;  /* 0x000000010600788c */ /* 0x000fcc000bf25270 */
[----:B------:R-:W-:-:S05]  /*55d0*/  PLOP3.LUT P0, PT, PT, PT, UP1, 0x80, 0x0 ;  /* 0x000000000000781c */ /* 0x000fca0003f0f018 */
[----:B------:R-:W-:-:S08]  /*55e0*/  @UP1 ULDC UR4, c[0x0][0x754] ;  /* 0x0001d50000041ab9 */ /* 0x000fd00000000800 */
[----:B------:R-:W-:Y:S01]  /*55f0*/  @P0 IMAD.HI.U32 R8, R6, UR4, RZ ;  /* 0x0000000406080c27 */ /* 0x000fe2000f8e00ff */
[----:B------:R-:W-:-:S04]  /*5600*/  @UP1 ULDC UR4, c[0x0][0x758] ;  /* 0x0001d60000041ab9 */ /* 0x000fc80000000800 */
[----:B------:R-:W-:-:S07]  /*5610*/  @P0 SHF.R.U32.HI R6, RZ, UR4, R8 ;  /* 0x00000004ff060c19 */ /* 0x000fce0008011608 */
.L_x_1551:
[----:B------:R-:W-:Y:S05]  /*5620*/  BSYNC B1 ;  /* 0x0000000000017941 */ /* 0x000fea0003800000 */
.L_x_1549:
[----:B------:R-:W-:-:S05]  /*5630*/  IMAD R6, R6, UR6, R233 ;  /* 0x0000000606067c24 */ /* 0x000fca000f8e02e9 */
[----:B------:R-:W-:Y:S02]  /*5640*/  VIMNMX R11, R11, R6, !PT ;  /* 0x000000060b0b7248 */ /* 0x000fe40007fe0100 */
[----:B------:R-:W-:-:S07]  /*5650*/  VIADDMNMX R15, R6, UR6, R15, PT ;  /* 0x00000006060f7c46 */ /* 0x000fce000b80010f */
.L_x_1548:
[----:B------:R-:W0:Y:S01]  /*5660*/  S2R R21, SR_CTAID.X ;  /* 0x0000000000157919 */ /* 0x000e220000002500 */
[----:B------:R-:W-:-:S05]  /*5670*/  VIADD R10, R10, 0x8 ;  /* 0x000000080a0a7836 */ /* 0x000fca0000000000 */
[----:B------:R-:W-:Y:S01]  /*5680*/  VIADDMNMX R20, R10, R9, R232, PT ;  /* 0x000000090a147246 */ /* 0x000fe200038001e8 */
[----:B0-----:R-:W-:-:S05]  /*5690*/  IMAD R21, R21, -0x50, RZ ;  /* 0xffffffb015157824 */ /* 0x001fca00078e02ff */
        /* <DEDUP_REMOVED lines=38> */
[----:B------:R-:W-:Y:S01]  /*5900*/  ISETP.LT.OR P6, PT, R15, 0x42, P6 ;  /* 0x000000420f00780c */ /* 0x000fe200037c1670 */
[----:B------:R-:W-:-:S03]  /*5910*/  IMAD.IADD R15, R7, 0x1, R10 ;  /* 0x00000001070f7824 */ /* 0x000fc600078e020a */
[----:B------:R-:W-:Y:S02]  /*5920*/  FSEL R22, R41, -INF , !P6 ;  /* 0xff80000029167808 */ /* 0x000fe40007000000 */
[----:B------:R-:W-:-:S13]  /*5930*/  PLOP3.LUT P6, PT, PT, PT, UP2, 0x40, 0x0 ;  /* 0x000000000000781c */ /* 0x000fda0003fce828 */
        /* <DEDUP_REMOVED lines=15> */
.L_x_1554:
[----:B------:R-:W-:-:S06]  /*5a30*/  UISETP.NE.AND UP1, UPT, UR6, 0x1, UPT ;  /* 0x000000010600788c */ /* 0x000fcc000bf25270 */
[----:B------:R-:W-:-:S05]  /*5a40*/  PLOP3.LUT P6, PT, PT, PT, UP1, 0x80, 0x0 ;  /* 0x000000000000781c */ /* 0x000fca0003fcf018 */
[----:B------:R-:W-:-:S08]  /*5a50*/  @UP1 ULDC UR4, c[0x0][0x754] ;  /* 0x0001d50000041ab9 */ /* 0x000fd00000000800 */
[----:B------:R-:W-:Y:S01]  /*5a60*/  @P6 IMAD.HI.U32 R7, R10, UR4, RZ ;  /* 0x000000040a076c27 */ /* 0x000fe2000f8e00ff */
[----:B------:R-:W-:Y:S01]  /*5a70*/  PLOP3.LUT P6, PT, PT, PT, UP1, 0x80, 0x0 ;  /* 0x000000000000781c */ /* 0x000fe20003fcf018 */
[----:B------:R-:W-:-:S12]  /*5a80*/  @UP1 ULDC UR4, c[0x0][0x758] ;  /* 0x0001d60000041ab9 */ /* 0x000fd80000000800 */
[----:B------:R-:W-:-:S07]  /*5a90*/  @P6 SHF.R.U32.HI R10, RZ, UR4, R7 ;  /* 0x00000004ff0a6c19 */ /* 0x000fce0008011607 */
.L_x_1555:
[----:B------:R-:W-:Y:S05]  /*5aa0*/  BSYNC B1 ;  /* 0x0000000000017941 */ /* 0x000fea0003800000 */
.L_x_1553:
[----:B------:R-:W-:-:S05]  /*5ab0*/  IMAD R10, R10, UR6, R233 ;  /* 0x000000060a0a7c24 */ /* 0x000fca000f8e02e9 */
[----:B------:R-:W-:Y:S02]  /*5ac0*/  VIMNMX R15, R15, R10, !PT ;  /* 0x0000000a0f0f7248 */ /* 0x000fe40007fe0100 */
[----:B------:R-:W-:-:S07]  /*5ad0*/  VIADDMNMX R20, R10, UR6, R20, PT ;  /* 0x000000060a147c46 */ /* 0x000fce000b800114 */
.L_x_1552:
[C---:B------:R-:W-:Y:S01]  /*5ae0*/  ISETP.GT.AND P3, PT, R15.reuse, 0x11, !P3 ;  /* 0x000000110f00780c */ /* 0x040fe20005f64270 */
[----:B------:R-:W-:Y:S01]  /*5af0*/  IMAD R29, R18, 0x4, R17 ;  /* 0x00000004121d7824 */ /* 0x000fe200078e0211 */
[C---:B------:R-:W-:Y:S01]  /*5b00*/  ISETP.GT.AND P2, PT, R15.reuse, 0x10, !P2 ;  /* 0x000000100f00780c */ /* 0x040fe20005744270 */
[----:B------:R-:W-:Y:S01]  /*5b10*/  ULDC UR4, c[0x0][0x744] ;  /* 0x0001d10000047ab9 */ /* 0x000fe20000000800 */
[----:B------:R-:W-:Y:S01]  /*5b20*/  ISETP.GT.AND P4, PT, R15, 0x20, !P4 ;  /* 0x000000200f00780c */ /* 0x000fe20006784270 */
[--C-:B-1----:R-:W-:Y:S01]  /*5b30*/  FFMA.FTZ R10, R6, UR4, -R13.reuse ;  /* 0x00000004060a7c23 */ /* 0x102fe2000801080d */
[----:B------:R-:W-:Y:S01]  /*5b40*/  ISETP.LT.OR P3, PT, R20, 0x12, P3 ;  /* 0x000000121400780c */ /* 0x000fe20001f61670 */
[--C-:B------:R-:W-:Y:S01]  /*5b50*/  FFMA.FTZ R9, R8, UR4, -R13.reuse ;  /* 0x0000000408097c23 */ /* 0x100fe2000801080d */
[----:B------:R-:W-:Y:S01]  /*5b60*/  ISETP.LT.OR P2, PT, R20, 0x11, P2 ;  /* 0x000000111400780c */ /* 0x000fe20001741670 */
        /* <DEDUP_REMOVED lines=8> */
[----:B------:R-:W-:Y:S01]  /*5bf0*/  FFMA.FTZ R14, R14, UR4, -R13 ;  /* 0x000000040e0e7c23 */ /* 0x000fe2000801080d */
[----:B------:R-:W-:Y:S01]  /*5c00*/  FSEL R34, R34, -INF , !P4 ;  /* 0xff80000022227808 */ /* 0x000fe20006000000 */
[--C-:B--2---:R-:W-:Y:S01]  /*5c10*/  FFMA.FTZ R224, R224, UR4, -R5.reuse ;  /* 0x00000004e0e07c23 */ /* 0x104fe20008010805 */
[----:B------:R-:W-:Y:S01]  /*5c20*/  ISETP.GT.AND P3, PT, R15, 0x31, !P6 ;  /* 0x000000310f00780c */ /* 0x000fe20007764270 */
[--C-:B------:R-:W-:Y:S01]  /*5c30*/  FFMA.FTZ R31, R30, UR4, -R5.reuse ;  /* 0x000000041e1f7c23 */ /* 0x100fe20008010805 */
[C---:B------:R-:W-:Y:S01]  /*5c40*/  ISETP.GE.AND P2, PT, R21.reuse, 0x31, PT ;  /* 0x000000311500780c */ /* 0x040fe20003f46270 */
[----:B------:R-:W-:Y:S01]  /*5c50*/  FFMA.FTZ R37, R34, UR4, -R5 ;  /* 0x0000000422257c23 */ /* 0x000fe20008010805 */
[C---:B------:R-:W-:Y:S01]  /*5c60*/  ISETP.GE.AND P4, PT, R21.reuse, 0x41, PT ;  /* 0x000000411500780c */ /* 0x040fe20003f86270 */
[--C-:B------:R-:W-:Y:S01]  /*5c70*/  FFMA.FTZ R40, R40, UR4, -R13.reuse ;  /* 0x0000000428287c23 */ /* 0x100fe2000801080d */
[----:B------:R-:W-:Y:S01]  /*5c80*/  ISETP.GE.AND P6, PT, R21, 0x42, PT ;  /* 0x000000421500780c */ /* 0x000fe20003fc6270 */
[--C-:B------:R-:W-:Y:S01]  /*5c90*/  FFMA.FTZ R11, R12, UR4, -R13.reuse ;  /* 0x000000040c0b7c23 */ /* 0x100fe2000801080d */
[C---:B------:R-:W-:Y:S01]  /*5ca0*/  ISETP.GT.AND P1, PT, R15.reuse, 0x1, !P1 ;  /* 0x000000010f00780c */ /* 0x040fe20004f24270 */
[----:B------:R-:W0:Y:S01]  /*5cb0*/  LDS R21, [R29+0x2c300] ;  /* 0x02c300001d157984 */ /* 0x000e220000000800 */
[C---:B------:R-:W-:Y:S01]  /*5cc0*/  ISETP.GT.AND P5, PT, R15.reuse, 0x21, !P5 ;  /* 0x000000210f00780c */ /* 0x040fe20006fa4270 */
[----:B------:R-:W-:Y:S01]  /*5cd0*/  FFMA.FTZ R12, R36, UR4, -R13 ;  /* 0x00000004240c7c23 */ /* 0x000fe2000801080d */
[C---:B------:R-:W-:Y:S01]  /*5ce0*/  ISETP.GT.AND P2, PT, R15.reuse, 0x30, !P2 ;  /* 0x000000300f00780c */ /* 0x040fe20005744270 */
[----:B------:R-:W-:Y:S01]  /*5cf0*/  MUFU.EX2 R7, R7 ;  /* 0x0000000700077308 */ /* 0x000fe20000000800 */
[C---:B------:R-:W-:Y:S01]  /*5d00*/  ISETP.GT.AND P4, PT, R15.reuse, 0x40, !P4 ;  /* 0x000000400f00780c */ /* 0x040fe20006784270 */
[----:B------:R-:W-:Y:S01]  /*5d10*/  UMOV UR57, 0x40000040 ;  /* 0x4000004000397882 */ /* 0x000fe20000000000 */
[C---:B------:R-:W-:Y:S01]  /*5d20*/  ISETP.GT.AND P0, PT, R15.reuse, RZ, !P0 ;  /* 0x000000ff0f00720c */ /* 0x040fe20004704270 */
[----:B------:R-:W-:Y:S01]  /*5d30*/  UMOV UR59, 0x40 ;  /* 0x00000040003b7882 */ /* 0x000fe20000000000 */
[----:B------:R-:W-:Y:S01]  /*5d40*/  ISETP.GT.AND P6, PT, R15, 0x41, !P6 ;  /* 0x000000410f00780c */ /* 0x000fe200077c4270 */
[----:B------:R-:W-:Y:S01]  /*5d50*/  UMOV UR9, UR57 ;  /* 0x0000003900097c82 */ /* 0x000fe20008000000 */
[C---:B------:R-:W-:Y:S01]  /*5d60*/  ISETP.LT.OR P1, PT, R20.reuse, 0x2, P1 ;  /* 0x000000021400780c */ /* 0x040fe20000f21670 */
[----:B------:R-:W-:Y:S01]  /*5d70*/  MUFU.EX2 R15, R14 ;  /* 0x0000000e000f7308 */ /* 0x000fe20000000800 */
[C---:B------:R-:W-:Y:S01]  /*5d80*/  ISETP.LT.OR P5, PT, R20.reuse, 0x22, P5 ;  /* 0x000000221400780c */ /* 0x040fe20002fa1670 */
[----:B------:R-:W-:Y:S01]  /*5d90*/  UMOV UR11, 0x40 ;  /* 0x00000040000b7882 */ /* 0x000fe20000000000 */
[C---:B------:R-:W-:Y:S01]  /*5da0*/  ISETP.LT.OR P2, PT, R20.reuse, 0x31, P2 ;  /* 0x000000311400780c */ /* 0x040fe20001741670 */
[----:B------:R-:W-:Y:S01]  /*5db0*/  UMOV UR13, UR11 ;  /* 0x0000000b000d7c82 */ /* 0x000fe20008000000 */
[C---:B------:R-:W-:Y:S01]  /*5dc0*/  ISETP.LT.OR P3, PT, R20.reuse, 0x32, P3 ;  /* 0x000000321400780c */ /* 0x040fe20001f61670 */
[----:B------:R-:W-:Y:S01]  /*5dd0*/  UMOV UR17, UR57 ;  /* 0x0000003900117c82 */ /* 0x000fe20008000000 */
[C---:B------:R-:W-:Y:S01]  /*5de0*/  ISETP.LT.OR P4, PT, R20.reuse, 0x41, P4 ;  /* 0x000000411400780c */ /* 0x040fe20002781670 */
[----:B------:R1:W-:Y:S01]  /*5df0*/  MUFU.EX2 R14, R23 ;  /* 0x00000017000e7308 */ /* 0x0003e20000000800 */
[C---:B------:R-:W-:Y:S01]  /*5e00*/  ISETP.LT.OR P0, PT, R20.reuse, 0x1, P0 ;  /* 0x000000011400780c */ /* 0x040fe20000701670 */
[----:B------:R-:W-:Y:S01]  /*5e10*/  UMOV UR19, 0x40 ;  /* 0x0000004000137882 */ /* 0x000fe20000000000 */
[----:B------:R-:W-:Y:S01]  /*5e20*/  ISETP.LT.OR P6, PT, R20, 0x42, P6 ;  /* 0x000000421400780c */ /* 0x000fe200037c1670 */
[----:B------:R-:W-:Y:S01]  /*5e30*/  UMOV UR49, 0x40000040 ;  /* 0x4000004000317882 */ /* 0x000fe20000000000 */
[----:B------:R-:W-:Y:S01]  /*5e40*/  FSEL R20, R27, -INF , !P1 ;  /* 0xff8000001b147808 */ /* 0x000fe20004800000 */
[----:B------:R-:W-:Y:S01]  /*5e50*/  UMOV UR51, 0x40 ;  /* 0x0000004000337882 */ /* 0x000fe20000000000 */
[----:B------:R-:W-:Y:S01]  /*5e60*/  FSEL R22, R26, -INF , !P0 ;  /* 0xff8000001a167808 */ /* 0x000fe20004000000 */
[----:B------:R-:W2:Y:S01]  /*5e70*/  MUFU.EX2 R10, R10 ;  /* 0x0000000a000a7308 */ /* 0x000ea20000000800 */
[----:B------:R-:W-:Y:S01]  /*5e80*/  FSEL R24, R35, -INF , !P5 ;  /* 0xff80000023187808 */ /* 0x000fe20006800000 */
[--C-:B------:R-:W-:Y:S01]  /*5e90*/  FFMA.FTZ R27, R20, UR4, -R5.reuse ;  /* 0x00000004141b7c23 */ /* 0x100fe20008010805 */
[----:B------:R-:W-:Y:S01]  /*5ea0*/  FSEL R38, R38, -INF , !P2 ;  /* 0xff80000026267808 */ /* 0x000fe20005000000 */
[----:B------:R3:W4:Y:S01]  /*5eb0*/  LDS R20, [R29+0x2c320] ;  /* 0x02c320001d147984 */ /* 0x0007220000000800 */
[----:B------:R-:W-:Y:S01]  /*5ec0*/  FSEL R28, R39, -INF , !P3 ;  /* 0xff800000271c7808 */ /* 0x000fe20005800000 */
[--C-:B------:R-:W-:Y:S01]  /*5ed0*/  FFMA.FTZ R30, R24, UR4, -R5.reuse ;  /* 0x00000004181e7c23 */ /* 0x100fe20008010805 */
[----:B------:R-:W-:Y:S01]  /*5ee0*/  FSEL R26, R42, -INF , !P4 ;  /* 0xff8000002a1a7808 */ /* 0x000fe20006000000 */
[--C-:B------:R-:W-:Y:S01]  /*5ef0*/  FFMA.FTZ R35, R38, UR4, -R5.reuse ;  /* 0x0000000426237c23 */ /* 0x100fe20008010805 */
[----:B------:R-:W-:Y:S01]  /*5f00*/  FSEL R32, R43, -INF , !P6 ;  /* 0xff8000002b207808 */ /* 0x000fe20007000000 */
[--C-:B------:R-:W-:Y:S01]  /*5f10*/  FFMA.FTZ R28, R28, UR4, -R5.reuse ;  /* 0x000000041c1c7c23 */ /* 0x100fe20008010805 */
[--C-:B------:R-:W-:Y:S01]  /*5f20*/  FFMA.FTZ R39, R22, UR4, -R5.reuse ;  /* 0x0000000416277c23 */ /* 0x100fe20008010805 */
[--C-:B------:R-:W-:Y:S01]  /*5f30*/  FFMA.FTZ R26, R26, UR4, -R5.reuse ;  /* 0x000000041a1a7c23 */ /* 0x100fe20008010805 */
[----:B------:R-:W5:Y:S01]  /*5f40*/  MUFU.EX2 R13, R40 ;  /* 0x00000028000d7308 */ /* 0x000f620000000800 */
[----:B------:R-:W-:Y:S01]  /*5f50*/  FFMA.FTZ R25, R32, UR4, -R5 ;  /* 0x0000000420197c23 */ /* 0x000fe20008010805 */
[----:B------:R-:W-:Y:S01]  /*5f60*/  VIADD R5, R17, 0x2c500 ;  /* 0x0002c50011057836 */ /* 0x000fe20000000000 */
[----:B------:R-:W-:-:S02]  /*5f70*/  WARPGROUP.DEPBAR.LE gsb0, 0x0 ;  /* 0x00008000000079c5 */ /* 0x000fc40000010000 */
[--C-:B0-----:R-:W-:Y:S01]  /*5f80*/  FADD.FTZ R44, R44, -R21.reuse ;  /* 0x800000152c2c7221 */ /* 0x101fe20000010000 */
[----:B------:R-:W-:Y:S01]  /*5f90*/  FADD.FTZ R45, R45, -R21 ;  /* 0x800000152d2d7221 */ /* 0x000fe20000010000 */
[----:B-1----:R-:W-:Y:S01]  /*5fa0*/  SHF.R.U32.HI R23, RZ, 0x4, R5 ;  /* 0x00000004ff177819 */ /* 0x002fe20000011605 */
[----:B------:R-:W-:Y:S01]  /*5fb0*/  MUFU.EX2 R27, R27 ;  /* 0x0000001b001b7308 */ /* 0x000fe20000000800 */
[--C-:B---3--:R-:W-:Y:S01]  /*5fc0*/  FADD.FTZ R29, R48, -R21.reuse ;  /* 0x80000015301d7221 */ /* 0x108fe20000010000 */
[--C-:B------:R-:W-:Y:S01]  /*5fd0*/  FADD.FTZ R32, R49, -R21.reuse ;  /* 0x8000001531207221 */ /* 0x100fe20000010000 */
[----:B------:R-:W-:Y:S01]  /*5fe0*/  LOP3.LUT R24, R23, 0x3fff, RZ, 0xc0, !PT ;  /* 0x00003fff17187812 */ /* 0x000fe200078ec0ff */
[--C-:B------:R-:W-:Y:S01]  /*5ff0*/  FADD.FTZ R34, R53, -R21.reuse ;  /* 0x8000001535227221 */ /* 0x100fe20000010000 */
[--C-:B------:R-:W-:Y:S01]  /*6000*/  FADD.FTZ R33, R216, -R21.reuse ;  /* 0x80000015d8217221 */ /* 0x100fe20000010000 */
[--C-:B------:R-:W-:Y:S01]  /*6010*/  FADD.FTZ R36, R217, -R21.reuse ;  /* 0x80000015d9247221 */ /* 0x100fe20000010000 */
[----:B------:R-:W-:Y:S01]  /*6020*/  LOP3.LUT R24, R24, 0x80000, RZ, 0xfc, !PT ;  /* 0x0008000018187812 */ /* 0x000fe200078efcff */
[----:B------:R-:W-:Y:S01]  /*6030*/  MUFU.EX2 R40, R39 ;  /* 0x0000002700287308 */ /* 0x000fe20000000800 */
[--C-:B------:R-:W-:Y:S01]  /*6040*/  FADD.FTZ R220, R220, -R21.reuse ;  /* 0x80000015dcdc7221 */ /* 0x100fe20000010000 */
[--C-:B------:R-:W-:Y:S01]  /*6050*/  FADD.FTZ R221, R221, -R21.reuse ;  /* 0x80000015dddd7221 */ /* 0x100fe20000010000 */
[----:B--2---:R-:W-:Y:S01]  /*6060*/  FMUL.FTZ R45, R10, R45 ;  /* 0x0000002d0a2d7220 */ /* 0x004fe20000410000 */
[----:B------:R-:W-:Y:S01]  /*6070*/  FMUL.FTZ R44, R7, R44 ;  /* 0x0000002c072c7220 */ /* 0x000fe20000410000 */
[----:B-----5:R-:W-:Y:S01]  /*6080*/  FMUL.FTZ R220, R13, R220 ;  /* 0x000000dc0ddc7220 */ /* 0x020fe20000410000 */
[C---:B------:R-:W-:Y:S01]  /*6090*/  FMUL.FTZ R221, R14.reuse, R221 ;  /* 0x000000dd0edd7220 */ /* 0x040fe20000410000 */
[----:B------:R-:W-:Y:S01]  /*60a0*/  F2FP.F16.F32.PACK_AB R14, R14, R13 ;  /* 0x0000000d0e0e723e */ /* 0x000fe200000000ff */
[----:B------:R0:W-:Y:S01]  /*60b0*/  MUFU.EX2 R22, R31 ;  /* 0x0000001f00167308 */ /* 0x0001e20000000800 */
[----:B------:R-:W-:Y:S01]  /*60c0*/  FMUL.FTZ R36, R15, R36 ;  /* 0x000000240f247220 */ /* 0x000fe20000410000 */
[----:B------:R-:W-:Y:S01]  /*60d0*/  R2UR UR58, R24 ;  /* 0x00000000183a72ca */ /* 0x000fe200000e0000 */
[----:B------:R-:W-:Y:S01]  /*60e0*/  UMOV UR53, UR49 ;  /* 0x0000003100357c82 */ /* 0x000fe20008000000 */
[----:B------:R-:W-:Y:S01]  /*60f0*/  F2FP.F16.F32.PACK_AB R220, R221, R220 ;  /* 0x000000dcdddc723e */ /* 0x000fe200000000ff */
[----:B------:R-:W-:Y:S01]  /*6100*/  UMOV UR55, 0x40 ;  /* 0x0000004000377882 */ /* 0x000fe20000000000 */
[----:B------:R-:W-:Y:S01]  /*6110*/  UMOV UR45, UR49 ;  /* 0x00000031002d7c82 */ /* 0x000fe20008000000 */
[----:B----4-:R-:W-:Y:S01]  /*6120*/  FADD.FTZ R41, R46, -R20 ;  /* 0x800000142e297221 */ /* 0x010fe20000010000 */
[----:B------:R1:W2:Y:S01]  /*6130*/  MUFU.EX2 R23, R37 ;  /* 0x0000002500177308 */ /* 0x0002a20000000800 */
[----:B0-----:R-:W-:Y:S01]  /*6140*/  FADD.FTZ R31, R52, -R21 ;  /* 0x80000015341f7221 */ /* 0x001fe20000010000 */
[----:B------:R-:W-:-:S02]  /*6150*/  VIADD R21, R24, 0x80 ;  /* 0x0000008018157836 */ /* 0x000fc40000000000 */
[--C-:B------:R-:W-:Y:S01]  /*6160*/  FADD.FTZ R42, R47, -R20.reuse ;  /* 0x800000142f2a7221 */ /* 0x100fe20000010000 */
[--C-:B------:R-:W-:Y:S01]  /*6170*/  FADD.FTZ R38, R51, -R20.reuse ;  /* 0x8000001433267221 */ /* 0x100fe20000010000 */
[--C-:B------:R-:W-:Y:S01]  /*6180*/  FADD.FTZ R54, R54, -R20.reuse ;  /* 0x8000001436367221 */ /* 0x100fe20000010000 */
[--C-:B------:R-:W-:Y:S01]  /*6190*/  FADD.FTZ R55, R55, -R20.reuse ;  /* 0x8000001437377221 */ /* 0x100fe20000010000 */
[----:B------:R-:W-:Y:S01]  /*61a0*/  R2UR UR4, R21 ;  /* 0x00000000150472ca */ /* 0x000fe200000e0000 */
[C---:B------:R-:W-:Y:S01]  /*61b0*/  VIADD R21, R24.reuse, 0x100 ;  /* 0x0000010018157836 */ /* 0x040fe20000000000 */
[----:B------:R-:W0:Y:S01]  /*61c0*/  MUFU.EX2 R6, R6 ;  /* 0x0000000600067308 */ /* 0x000e220000000800 */
[----:B-1----:R-:W-:Y:S02]  /*61d0*/  VIADD R37, R24, 0x180 ;  /* 0x0000018018257836 */ /* 0x002fe40000000000 */
[--C-:B------:R-:W-:Y:S01]  /*61e0*/  FADD.FTZ R218, R218, -R20.reuse ;  /* 0x80000014dada7221 */ /* 0x100fe20000010000 */
[--C-:B------:R-:W-:Y:S01]  /*61f0*/  FADD.FTZ R219, R219, -R20.reuse ;  /* 0x80000014dbdb7221 */ /* 0x100fe20000010000 */
[--C-:B------:R-:W-:Y:S01]  /*6200*/  FADD.FTZ R222, R222, -R20.reuse ;  /* 0x80000014dede7221 */ /* 0x100fe20000010000 */
[--C-:B------:R-:W-:Y:S01]  /*6210*/  FADD.FTZ R223, R223, -R20.reuse ;  /* 0x80000014dfdf7221 */ /* 0x100fe20000010000 */
[----:B------:R-:W-:Y:S01]  /*6220*/  R2UR UR6, R37 ;  /* 0x00000000250672ca */ /* 0x000fe200000e0000 */
[----:B------:R-:W-:Y:S01]  /*6230*/  FADD.FTZ R37, R50, -R20 ;  /* 0x8000001432257221 */ /* 0x000fe20000010000 */
[----:B------:R-:W1:Y:S01]  /*6240*/  MUFU.EX2 R9, R9 ;  /* 0x0000000900097308 */ /* 0x000e620000000800 */
[----:B------:R-:W-:Y:S01]  /*6250*/  R2UR UR5, R21 ;  /* 0x00000000150572ca */ /* 0x000fe200000e0000 */
[----:B--2---:R-:W-:Y:S01]  /*6260*/  FMUL.FTZ R54, R23, R54 ;  /* 0x0000003617367220 */ /* 0x004fe20000410000 */
[----:B------:R-:W-:Y:S01]  /*6270*/  F2FP.F16.F32.PACK_AB R20, R10, R7 ;  /* 0x000000070a14723e */ /* 0x000fe200000000ff */
[----:B------:R-:W-:Y:S01]  /*6280*/  FMUL.FTZ R10, R40, R41 ;  /* 0x00000029280a7220 */ /* 0x000fe20000410000 */
[C---:B------:R-:W-:Y:S01]  /*6290*/  F2FP.F16.F32.PACK_AB R21, R27.reuse, R40 ;  /* 0x000000281b15723e */ /* 0x040fe200000000ff */
[----:B------:R-:W-:Y:S01]  /*62a0*/  BAR.SYNC.DEFER_BLOCKING 0x9, 0x100 ;  /* 0x0244000000007b1d */ /* 0x000fe20000010000 */
[----:B------:R-:W-:Y:S01]  /*62b0*/  FMUL.FTZ R37, R22, R37 ;  /* 0x0000002516257220 */ /* 0x000fe20000410000 */
[----:B------:R-:W-:Y:S01]  /*62c0*/  FMUL.FTZ R27, R27, R42 ;  /* 0x0000002a1b1b7220 */ /* 0x000fe20000410000 */
[----:B0-----:R-:W-:-:S03]  /*62d0*/  FMUL.FTZ R29, R6, R29 ;  /* 0x0000001d061d7220 */ /* 0x001fc60000410000 */
[----:B------:R-:W0:Y:S01]  /*62e0*/  MUFU.EX2 R8, R8 ;  /* 0x0000000800087308 */ /* 0x000e220000000800 */
[----:B------:R-:W-:Y:S01]  /*62f0*/  F2FP.F16.F32.PACK_AB R27, R27, R10 ;  /* 0x0000000a1b1b723e */ /* 0x000fe200000000ff */
[----:B------:R-:W-:Y:S01]  /*6300*/  UMOV UR10, UR4 ;  /* 0x00000004000a7c82 */ /* 0x000fe20008000000 */
[----:B------:R-:W-:Y:S01]  /*6310*/  UMOV UR18, UR6 ;  /* 0x0000000600127c82 */ /* 0x000fe20008000000 */
[----:B------:R-:W-:Y:S01]  /*6320*/  UMOV UR12, UR10 ;  /* 0x0000000a000c7c82 */ /* 0x000fe20008000000 */
[C---:B-1----:R-:W-:Y:S01]  /*6330*/  FMUL.FTZ R32, R9.reuse, R32 ;  /* 0x0000002009207220 */ /* 0x042fe20000410000 */
[----:B------:R-:W-:Y:S01]  /*6340*/  F2FP.F16.F32.PACK_AB R6, R9, R6 ;  /* 0x000000060906723e */ /* 0x000fe200000000ff */
[----:B------:R-:W-:Y:S01]  /*6350*/  UMOV UR47, 0x40 ;  /* 0x00000040002f7882 */ /* 0x000fe20000000000 */
[----:B------:R-:W1:Y:S01]  /*6360*/  MUFU.EX2 R5, R224 ;  /* 0x000000e000057308 */ /* 0x000e620000000800 */
[----:B------:R-:W-:Y:S01]  /*6370*/  UMOV UR29, 0x40000040 ;  /* 0x40000040001d7882 */ /* 0x000fe20000000000 */
[----:B------:R-:W-:Y:S01]  /*6380*/  F2FP.F16.F32.PACK_AB R32, R32, R29 ;  /* 0x0000001d2020723e */ /* 0x000fe200000000ff */
[----:B------:R-:W-:Y:S01]  /*6390*/  UMOV UR31, 0x40 ;  /* 0x00000040001f7882 */ /* 0x000fe20000000000 */
[----:B------:R-:W-:Y:S01]  /*63a0*/  UMOV UR41, UR29 ;  /* 0x0000001d00297c82 */ /* 0x000fe20008000000 */
[----:B------:R-:W-:Y:S01]  /*63b0*/  UMOV UR43, 0x40 ;  /* 0x00000040002b7882 */ /* 0x000fe20000000000 */
[----:B------:R-:W-:Y:S01]  /*63c0*/  UMOV UR37, UR29 ;  /* 0x0000001d00257c82 */ /* 0x000fe20008000000 */
[----:B------:R-:W-:Y:S01]  /*63d0*/  UMOV UR39, 0x40 ;  /* 0x0000004000277882 */ /* 0x000fe20000000000 */
[----:B------:R-:W2:Y:S01]  /*63e0*/  MUFU.EX2 R11, R11 ;  /* 0x0000000b000b7308 */ /* 0x000ea20000000800 */
[----:B0-----:R-:W-:Y:S01]  /*63f0*/  FMUL.FTZ R31, R8, R31 ;  /* 0x0000001f081f7220 */ /* 0x001fe20000410000 */
[----:B------:R-:W-:Y:S01]  /*6400*/  STSM.16.M88.2 [R0+0x2c500], R20 ;  /* 0x02c5001400007844 */ /* 0x000fe20000000100 */
[----:B------:R-:W-:Y:S01]  /*6410*/  UMOV UR33, UR29 ;  /* 0x0000001d00217c82 */ /* 0x000fe20008000000 */
[----:B------:R-:W-:Y:S01]  /*6420*/  UMOV UR35, 0x40 ;  /* 0x0000004000237882 */ /* 0x000fe20000000000 */
[----:B------:R-:W-:Y:S01]  /*6430*/  UMOV UR25, UR29 ;  /* 0x0000001d00197c82 */ /* 0x000fe20008000000 */
[----:B------:R-:W-:Y:S01]  /*6440*/  UMOV UR27, 0x40 ;  /* 0x00000040001b7882 */ /* 0x000fe20000000000 */
[----:B------:R-:W-:Y:S01]  /*6450*/  UMOV UR23, 0x40 ;  /* 0x0000004000177882 */ /* 0x000fe20000000000 */
[----:B------:R-:W0:Y:S01]  /*6460*/  MUFU.EX2 R12, R12 ;  /* 0x0000000c000c7308 */ /* 0x000e220000000800 */
[----:B-1----:R-:W-:Y:S01]  /*6470*/  F2FP.F16.F32.PACK_AB R7, R5, R22 ;  /* 0x000000160507723e */ /* 0x002fe200000000ff */
[----:B------:R-:W-:-:S02]  /*6480*/  IMAD R22, R4, 0x2000, R17 ;  /* 0x0000200004167824 */ /* 0x000fc400078e0211 */
[----:B------:R-:W-:Y:S01]  /*6490*/  FMUL.FTZ R38, R5, R38 ;  /* 0x0000002605267220 */ /* 0x000fe20000410000 */
[----:B------:R-:W-:Y:S01]  /*64a0*/  UMOV UR15, 0x40 ;  /* 0x00000040000f7882 */ /* 0x000fe20000000000 */
[----:B------:R1:W-:Y:S01]  /*64b0*/  STSM.16.M88.2 [R0+0x2cd00], R6 ;  /* 0x02cd000600007844 */ /* 0x0003e20000000100 */
[----:B------:R-:W-:Y:S01]  /*64c0*/  VIADD R5, R22, 0x24100 ;  /* 0x0002410016057836 */ /* 0x000fe20000000000 */
[----:B------:R-:W3:Y:S01]  /*64d0*/  MUFU.EX2 R30, R30 ;  /* 0x0000001e001e7308 */ /* 0x000ee20000000800 */
[C---:B--2---:R-:W-:Y:S01]  /*64e0*/  F2FP.F16.F32.PACK_AB R8, R11.reuse, R8 ;  /* 0x000000080b08723e */ /* 0x044fe200000000ff */
[----:B------:R-:W-:Y:S02]  /*64f0*/  FMUL.FTZ R34, R11, R34 ;  /* 0x000000220b227220 */ /* 0x000fe40000410000 */
[----:B------:R-:W-:-:S03]  /*6500*/  SHF.R.U32.HI R5, RZ, 0x4, R5 ;  /* 0x00000004ff057819 */ /* 0x000fc60000011605 */
[----:B------:R-:W-:Y:S01]  /*6510*/  F2FP.F16.F32.PACK_AB R34, R34, R31 ;  /* 0x0000001f2222723e */ /* 0x000fe200000000ff */
[----:B------:R-:W2:Y:S01]  /*6520*/  MUFU.EX2 R35, R35 ;  /* 0x0000002300237308 */ /* 0x000ea20000000800 */
[----:B0-----:R-:W-:Y:S01]  /*6530*/  FMUL.FTZ R33, R12, R33 ;  /* 0x000000210c217220 */ /* 0x001fe20000410000 */
[----:B------:R-:W-:Y:S01]  /*6540*/  F2FP.F16.F32.PACK_AB R12, R15, R12 ;  /* 0x0000000c0f0c723e */ /* 0x000fe200000000ff */
[----:B-1----:R-:W-:-:S03]  /*6550*/  VIADD R6, R24, 0x10 ;  /* 0x0000001018067836 */ /* 0x002fc60000000000 */
[----:B------:R-:W-:Y:S02]  /*6560*/  F2FP.F16.F32.PACK_AB R20, R36, R33 ;  /* 0x000000212414723e */ /* 0x000fe400000000ff */
[----:B------:R-:W0:Y:S01]  /*6570*/  MUFU.EX2 R28, R28 ;  /* 0x0000001c001c7308 */ /* 0x000e220000000800 */
[C---:B---3--:R-:W-:Y:S01]  /*6580*/  F2FP.F16.F32.PACK_AB R9, R30.reuse, R23 ;  /* 0x000000171e09723e */ /* 0x048fe200000000ff */
[----:B------:R-:W-:Y:S01]  /*6590*/  FMUL.FTZ R55, R30, R55 ;  /* 0x000000371e377220 */ /* 0x000fe20000410000 */
[----:B------:R-:W-:Y:S01]  /*65a0*/  LOP3.LUT R23, R5, 0x3fff, RZ, 0xc0, !PT ;  /* 0x00003fff05177812 */ /* 0x000fe200078ec0ff */
[----:B------:R-:W-:Y:S01]  /*65b0*/  VIADD R5, R24, 0x200 ;  /* 0x0000020018057836 */ /* 0x000fe20000000000 */
[----:B------:R-:W-:Y:S01]  /*65c0*/  F2FP.F16.F32.PACK_AB R33, R38, R37 ;  /* 0x000000252621723e */ /* 0x000fe200000000ff */
[----:B------:R1:W-:Y:S01]  /*65d0*/  STSM.16.M88.2 [R0+0x2d500], R8 ;  /* 0x02d5000800007844 */ /* 0x0003e20000000100 */
[----:B------:R-:W-:Y:S01]  /*65e0*/  R2UR UR56, R23 ;  /* 0x00000000173872ca */ /* 0x000fe200000e0000 */
[----:B------:R3:W4:Y:S01]  /*65f0*/  MUFU.EX2 R39, R26 ;  /* 0x0000001a00277308 */ /* 0x0007220000000800 */
[----:B--2---:R-:W-:Y:S01]  /*6600*/  FMUL.FTZ R21, R35, R218 ;  /* 0x000000da23157220 */ /* 0x004fe20000410000 */
[----:B------:R-:W-:Y:S01]  /*6610*/  R2UR UR7, R5 ;  /* 0x00000000050772ca */ /* 0x000fe200000e0000 */
[----:B------:R-:W-:Y:S01]  /*6620*/  VIADD R5, R23, 0x80 ;  /* 0x0000008017057836 */ /* 0x000fe20000000000 */
[----:B------:R-:W-:Y:S01]  /*6630*/  R2UR UR50, R6 ;  /* 0x00000000063272ca */ /* 0x000fe200000e0000 */
[----:B------:R-:W-:-:S03]  /*6640*/  VIADD R6, R24, 0x110 ;  /* 0x0000011018067836 */ /* 0x000fc60000000000 */
[----:B------:R-:W2:Y:S01]  /*6650*/  MUFU.EX2 R40, R25 ;  /* 0x0000001900287308 */ /* 0x000ea20000000800 */
[C---:B0-----:R-:W-:Y:S01]  /*6660*/  F2FP.F16.F32.PACK_AB R13, R28.reuse, R35 ;  /* 0x000000231c0d723e */ /* 0x041fe200000000ff */
[----:B------:R-:W-:Y:S01]  /*6670*/  FMUL.FTZ R30, R28, R219 ;  /* 0x000000db1c1e7220 */ /* 0x000fe20000410000 */
[----:B---3--:R-:W-:Y:S01]  /*6680*/  F2FP.F16.F32.PACK_AB R26, R45, R44 ;  /* 0x0000002c2d1a723e */ /* 0x008fe200000000ff */
[----:B------:R-:W-:Y:S01]  /*6690*/  UMOV UR8, UR56 ;  /* 0x0000003800087c82 */ /* 0x000fe20008000000 */
[----:B------:R-:W-:Y:S01]  /*66a0*/  F2FP.F16.F32.PACK_AB R35, R55, R54 ;  /* 0x000000363723723e */ /* 0x000fe200000000ff */
[----:B------:R-:W-:Y:S01]  /*66b0*/  STSM.16.M88.2 [R0+0x2dd00], R12 ;  /* 0x02dd000c00007844 */ /* 0x000fe20000000100 */
[----:B------:R-:W-:Y:S01]  /*66c0*/  F2FP.F16.F32.PACK_AB R21, R30, R21 ;  /* 0x000000151e15723e */ /* 0x000fe200000000ff */
[----:B------:R-:W-:Y:S01]  /*66d0*/  UMOV UR16, UR56 ;  /* 0x0000003800107c82 */ /* 0x000fe20008000000 */
[----:B----4-:R-:W-:Y:S01]  /*66e0*/  FMUL.FTZ R222, R39, R222 ;  /* 0x000000de27de7220 */ /* 0x010fe20000410000 */
[----:B------:R-:W-:Y:S01]  /*66f0*/  R2UR UR48, R5 ;  /* 0x00000000053072ca */ /* 0x000fe200000e0000 */
[----:B------:R-:W-:Y:S01]  /*6700*/  VIADD R5, R24, 0x90 ;  /* 0x0000009018057836 */ /* 0x000fe20000000000 */
[----:B-1----:R-:W-:-:S02]  /*6710*/  MOV R9, UR58 ;  /* 0x0000003a00097c02 */ /* 0x002fc40008000f00 */
[----:B------:R-:W-:Y:S02]  /*6720*/  MOV R8, UR59 ;  /* 0x0000003b00087c02 */ /* 0x000fe40008000f00 */
[----:B------:R-:W-:Y:S01]  /*6730*/  R2UR UR4, R5 ;  /* 0x00000000050472ca */ /* 0x000fe200000e0000 */
[C---:B--2---:R-:W-:Y:S01]  /*6740*/  FMUL.FTZ R223, R40.reuse, R223 ;  /* 0x000000df28df7220 */ /* 0x044fe20000410000 */
[----:B------:R-:W-:Y:S01]  /*6750*/  F2FP.F16.F32.PACK_AB R15, R40, R39 ;  /* 0x00000027280f723e */ /* 0x000fe200000000ff */
[----:B------:R-:W-:-:S03]  /*6760*/  VIADD R5, R24, 0x190 ;  /* 0x0000019018057836 */ /* 0x000fc60000000000 */
[----:B------:R-:W-:Y:S01]  /*6770*/  F2FP.F16.F32.PACK_AB R221, R223, R222 ;  /* 0x000000dedfdd723e */ /* 0x000fe200000000ff */
[----:B------:R0:W-:Y:S01]  /*6780*/  STSM.16.M88.2 [R0+0x2e500], R14 ;  /* 0x02e5000e00007844 */ /* 0x0001e20000000100 */
[----:B------:R-:W-:Y:S01]  /*6790*/  R2UR UR54, R5 ;  /* 0x00000000053672ca */ /* 0x000fe200000e0000 */
[----:B------:R-:W-:Y:S01]  /*67a0*/  VIADD R5, R24, 0x210 ;  /* 0x0000021018057836 */ /* 0x000fe20000000000 */
[----:B------:R-:W-:Y:S01]  /*67b0*/  UMOV UR52, UR48 ;  /* 0x0000003000347c82 */ /* 0x000fe20008000000 */
[----:B------:R1:W-:Y:S06]  /*67c0*/  MEMBAR.ALL.CTA ;  /* 0x0000000000007992 */ /* 0x0003ec0000008000 */
[----:B-1----:R-:W1:Y:S01]  /*67d0*/  FENCE.VIEW.ASYNC.S ;  /* 0x00000000000073c6 */ /* 0x002e620000000000 */
[----:B------:R-:W-:Y:S01]  /*67e0*/  UMOV UR44, UR48 ;  /* 0x00000030002c7c82 */ /* 0x000fe20008000000 */
[----:B------:R-:W-:Y:S01]  /*67f0*/  R2UR UR46, R5 ;  /* 0x00000000052e72ca */ /* 0x000fe200000e0000 */
[----:B------:R-:W-:-:S02]  /*6800*/  VIADD R5, R23, 0x100 ;  /* 0x0000010017057836 */ /* 0x000fc40000000000 */
[----:B0-----:R-:W-:-:S03]  /*6810*/  VIADD R14, R23, 0x180 ;  /* 0x00000180170e7836 */ /* 0x001fc60000000000 */
[----:B------:R-:W-:Y:S01]  /*6820*/  R2UR UR28, R5 ;  /* 0x00000000051c72ca */ /* 0x000fe200000e0000 */
[C---:B------:R-:W-:Y:S02]  /*6830*/  VIADD R5, R24.reuse, 0xa0 ;  /* 0x000000a018057836 */ /* 0x040fe40000000000 */
[----:B------:R-:W-:-:S03]  /*6840*/  VIADD R15, R24, 0x30 ;  /* 0x00000030180f7836 */ /* 0x000fc60000000000 */
[----:B------:R-:W-:Y:S01]  /*6850*/  R2UR UR42, R5 ;  /* 0x00000000052a72ca */ /* 0x000fe200000e0000 */
[----:B------:R-:W-:-:S05]  /*6860*/  VIADD R5, R24, 0x1a0 ;  /* 0x000001a018057836 */ /* 0x000fca0000000000 */
[----:B------:R-:W-:Y:S01]  /*6870*/  R2UR UR34, R5 ;  /* 0x00000000052272ca */ /* 0x000fe200000e0000 */
[----:B------:R-:W-:Y:S01]  /*6880*/  VIADD R5, R24, 0x220 ;  /* 0x0000022018057836 */ /* 0x000fe20000000000 */
[----:B------:R-:W-:Y:S01]  /*6890*/  UMOV UR40, UR28 ;  /* 0x0000001c00287c82 */ /* 0x000fe20008000000 */
[----:B-1----:R-:W-:Y:S03]  /*68a0*/  BAR.SYNC.DEFER_BLOCKING 0x9, 0x100 ;  /* 0x0244000000007b1d */ /* 0x002fe60000010000 */
[----:B------:R-:W-:Y:S01]  /*68b0*/  R2UR UR26, R5 ;  /* 0x00000000051a72ca */ /* 0x000fe200000e0000 */
[----:B------:R-:W-:Y:S02]  /*68c0*/  IMAD R5, R4, 0x2800, R17 ;  /* 0x0000280004057824 */ /* 0x000fe400078e0211 */
[----:B------:R-:W-:Y:S01]  /*68d0*/  UMOV UR36, UR28 ;  /* 0x0000001c00247c82 */ /* 0x000fe20008000000 */
[----:B------:R-:W-:Y:S01]  /*68e0*/  UMOV UR32, UR28 ;  /* 0x0000001c00207c82 */ /* 0x000fe20008000000 */
[----:B------:R-:W-:Y:S01]  /*68f0*/  UMOV UR24, UR28 ;  /* 0x0000001c00187c82 */ /* 0x000fe20008000000 */
        /* <DEDUP_REMOVED lines=85> */
[----:B-1----:R-:W-:Y:S01]  /*6e50*/  MOV R220, UR58 ;  /* 0x0000003a00dc7c02 */ /* 0x002fe20008000f00 */
        /* <DEDUP_REMOVED lines=35> */
[----:B------:R-:W-:Y:S02]  /*7090*/  R2UR UR4, R14 ;  /* 0x000000000e0472ca */ /* 0x000fe400000e0000 */
[----:B------:R-:W-:Y:S01]  /*70a0*/  R2UR UR5, R15 ;  /* 0x000000000f0572ca */ /* 0x000fe200000e0000 */
[----:B0-----:R-:W-:Y:S06]  /*70b0*/  BAR.SYNC.DEFER_BLOCKING 0x9, 0x100 ;  /* 0x0244000000007b1d */ /* 0x001fec0000010000 */
[----:B------:R-:W-:-:S06]  /*70c0*/  WARPGROUP.ARRIVE ;  /* 0x00000000000079c5 */ /* 0x000fcc0000000000 */
        /* <DEDUP_REMOVED lines=291> */
.L_x_1556:
        /* <DEDUP_REMOVED lines=113> */
.L_x_1557:
        /* <DEDUP_REMOVED lines=94> */
.L_x_1537:
        /* <DEDUP_REMOVED lines=167> */
.L_x_1560:
        /* <DEDUP_REMOVED lines=59> */
.L_x_1562:
[----:B------:R-:W-:Y:S05]  /*9e10*/  BSYNC B1 ;  /* 0x0000000000017941 */ /* 0x000fea0003800000 */
.L_x_1561:
        /* <DEDUP_REMOVED lines=16> */
.L_x_1564:
[----:B------:R-:W-:Y:S05]  /*9f20*/  BSYNC B1 ;  /* 0x0000000000017941 */ /* 0x000fea0003800000 */
.L_x_1563:
        /* <DEDUP_REMOVED lines=19> */
.L_x_1566:
[----:B------:R-:W-:Y:S05]  /*a060*/  BSYNC B1 ;  /* 0x0000000000017941 */ /* 0x000fea0003800000 */
.L_x_1565:
        /* <DEDUP_REMOVED lines=18> */
.L_x_1568:
[----:B------:R-:W-:Y:S05]  /*a190*/  BSYNC B1 ;  /* 0x0000000000017941 */ /* 0x000fea0003800000 */
.L_x_1567:
        /* <DEDUP_REMOVED lines=19> */
.L_x_1570:
[----:B------:R-:W-:Y:S05]  /*a2d0*/  BSYNC B1 ;  /* 0x0000000000017941 */ /* 0x000fea0003800000 */
.L_x_1569:
        /* <DEDUP_REMOVED lines=19> */
.L_x_1572:
[----:B------:R-:W-:Y:S05]  /*a410*/  BSYNC B1 ;  /* 0x0000000000017941 */ /* 0x000fea0003800000 */
.L_x_1571:
        /* <DEDUP_REMOVED lines=20> */
.L_x_1574:
[----:B------:R-:W-:Y:S05]  /*a560*/  BSYNC B1 ;  /* 0x0000000000017941 */ /* 0x000fea0003800000 */
.L_x_1573:
        /* <DEDUP_REMOVED lines=20> */
.L_x_1576:
[----:B------:R-:W-:Y:S05]  /*a6b0*/  BSYNC B1 ;  /* 0x0000000000017941 */ /* 0x000fea0003800000 */
.L_x_1575:
        /* <DEDUP_REMOVED lines=20> */
.L_x_1578:
[----:B------:R-:W-:Y:S05]  /*a800*/  BSYNC B1 ;  /* 0x0000000000017941 */ /* 0x000fea0003800000 */
.L_x_1577:
        /* <DEDUP_REMOVED lines=23> */
.L_x_1580:
[----:B------:R-:W-:Y:S05]  /*a980*/  BSYNC B1 ;  /* 0x0000000000017941 */ /* 0x000fea0003800000 */
.L_x_1579:
        /* <DEDUP_REMOVED lines=44> */
.L_x_1582:
[----:B------:R-:W-:Y:S05]  /*ac50*/  BSYNC B1 ;  /* 0x0000000000017941 */ /* 0x000fea0003800000 */
.L_x_1581:
        /* <DEDUP_REMOVED lines=18> */
.L_x_1584:
[----:B------:R-:W-:Y:S05]  /*ad80*/  BSYNC B1 ;  /* 0x0000000000017941 */ /* 0x000fea0003800000 */
.L_x_1583:
        /* <DEDUP_REMOVED lines=18> */
.L_x_1586:
[----:B------:R-:W-:Y:S05]  /*aeb0*/  BSYNC B1 ;  /* 0x0000000000017941 */ /* 0x000fea0003800000 */
.L_x_1585:
        /* <DEDUP_REMOVED lines=18> */
.L_x_1588:
[----:B------:R-:W-:Y:S05]  /*afe0*/  BSYNC B1 ;  /* 0x0000000000017941 */ /* 0x000fea0003800000 */
.L_x_1587:
        /* <DEDUP_REMOVED lines=16> */
.L_x_1590:
[----:B------:R-:W-:Y:S05]  /*b0f0*/  BSYNC B1 ;  /* 0x0000000000017941 */ /* 0x000fea0003800000 */
.L_x_1589:
        /* <DEDUP_REMOVED lines=16> */
.L_x_1592:
[----:B------:R-:W-:Y:S05]  /*b200*/  BSYNC B1 ;  /* 0x0000000000017941 */ /* 0x000fea0003800000 */
.L_x_1591:
        /* <DEDUP_REMOVED lines=16> */
.L_x_1594:
[----:B------:R-:W-:Y:S05]  /*b310*/  BSYNC B1 ;  /* 0x0000000000017941 */ /* 0x000fea0003800000 */
.L_x_1593:
        /* <DEDUP_REMOVED lines=16> */
.L_x_1596:
[----:B------:R-:W-:Y:S05]  /*b420*/  BSYNC B1 ;  /* 0x0000000000017941 */ /* 0x000fea0003800000 */
.L_x_1595:
        /* <DEDUP_REMOVED lines=16> */
.L_x_1598:
[----:B------:R-:W-:Y:S05]  /*b530*/  BSYNC B1 ;  /* 0x0000000000017941 */ /* 0x000fea0003800000 */
.L_x_1597:
        /* <DEDUP_REMOVED lines=16> */
.L_x_1559:
        /* <DEDUP_REMOVED lines=32> */
.L_x_1599:
        /* <DEDUP_REMOVED lines=51> */
.L_x_1601:
[----:B------:R-:W-:Y:S05]  /*bb70*/  BSYNC B1 ;  /* 0x0000000000017941 */ /* 0x000fea0003800000 */
.L_x_1600:
        /* <DEDUP_REMOVED lines=17> */
.L_x_1603:
[----:B------:R-:W-:Y:S05]  /*bc90*/  BSYNC B1 ;  /* 0x0000000000017941 */ /* 0x000fea0003800000 */
.L_x_1602:
        /* <DEDUP_REMOVED lines=17> */
.L_x_1605:
[----:B------:R-:W-:Y:S05]  /*bdb0*/  BSYNC B1 ;  /* 0x0000000000017941 */ /* 0x000fea0003800000 */
.L_x_1604:
        /* <DEDUP_REMOVED lines=18> */
.L_x_1607:
[----:B------:R-:W-:Y:S05]  /*bee0*/  BSYNC B1 ;  /* 0x0000000000017941 */ /* 0x000fea0003800000 */
.L_x_1606:
        /* <DEDUP_REMOVED lines=17> */
.L_x_1609:
[----:B------:R-:W-:Y:S05]  /*c000*/  BSYNC B1 ;  /* 0x0000000000017941 */ /* 0x000fea0003800000 */
.L_x_1608:
        /* <DEDUP_REMOVED lines=20> */
.L_x_1611:
[----:B------:R-:W-:Y:S05]  /*c150*/  BSYNC B1 ;  /* 0x0000000000017941 */ /* 0x000fea0003800000 */
.L_x_1610:
        /* <DEDUP_REMOVED lines=22> */
.L_x_1613:
[----:B------:R-:W-:Y:S05]  /*c2c0*/  BSYNC B1 ;  /* 0x0000000000017941 */ /* 0x000fea0003800000 */
.L_x_1612:
        /* <DEDUP_REMOVED lines=18> */
.L_x_1615:
[----:B------:R-:W-:Y:S05]  /*c3f0*/  BSYNC B1 ;  /* 0x0000000000017941 */ /* 0x000fea0003800000 */
.L_x_1614:
        /* <DEDUP_REMOVED lines=18> */
.L_x_1617:
[----:B------:R-:W-:Y:S05]  /*c520*/  BSYNC B1 ;  /* 0x0000000000017941 */ /* 0x000fea0003800000 */
.L_x_1616:
        /* <DEDUP_REMOVED lines=18> */
.L_x_1619:
[----:B------:R-:W-:Y:S05]  /*c650*/  BSYNC B1 ;  /* 0x0000000000017941 */ /* 0x000fea0003800000 */
.L_x_1618:
        /* <DEDUP_REMOVED lines=43> */
.L_x_1621:
[----:B------:R-:W-:Y:S05]  /*c910*/  BSYNC B1 ;  /* 0x0000000000017941 */ /* 0x000fea0003800000 */
.L_x_1620:
        /* <DEDUP_REMOVED lines=17> */
.L_x_1623:
[----:B------:R-:W-:Y:S05]  /*ca30*/  BSYNC B1 ;  /* 0x0000000000017941 */ /* 0x000fea0003800000 */
.L_x_1622:
        /* <DEDUP_REMOVED lines=17> */
.L_x_1625:
[----:B------:R-:W-:Y:S05]  /*cb50*/  BSYNC B1 ;  /* 0x0000000000017941 */ /* 0x000fea0003800000 */
.L_x_1624:
        /* <DEDUP_REMOVED lines=17> */
.L_x_1627:
[----:B------:R-:W-:Y:S05]  /*cc70*/  BSYNC B1 ;  /* 0x0000000000017941 */ /* 0x000fea0003800000 */
.L_x_1626:
        /* <DEDUP_REMOVED lines=16> */
.L_x_1629:
[----:B------:R-:W-:Y:S05]  /*cd80*/  BSYNC B1 ;  /* 0x0000000000017941 */ /* 0x000fea0003800000 */
.L_x_1628:
        /* <DEDUP_REMOVED lines=16> */
.L_x_1631:
[----:B------:R-:W-:Y:S05]  /*ce90*/  BSYNC B1 ;  /* 0x0000000000017941 */ /* 0x000fea0003800000 */
.L_x_1630:
        /* <DEDUP_REMOVED lines=16> */
.L_x_1633:
[----:B------:R-:W-:Y:S05]  /*cfa0*/  BSYNC B1 ;  /* 0x0000000000017941 */ /* 0x000fea0003800000 */
.L_x_1632:
        /* <DEDUP_REMOVED lines=16> */
.L_x_1635:
[----:B------:R-:W-:Y:S05]  /*d0b0*/  BSYNC B1 ;  /* 0x0000000000017941 */ /* 0x000fea0003800000 */
.L_x_1634:
        /* <DEDUP_REMOVED lines=16> */
.L_x_1637:
[----:B------:R-:W-:Y:S05]  /*d1c0*/  BSYNC B1 ;  /* 0x0000000000017941 */ /* 0x000fea0003800000 */
.L_x_1636:
        /* <DEDUP_REMOVED lines=16> */
.L_x_1527:
        /* <DEDUP_REMOVED lines=21> */
.L_x_1638:
        /* <DEDUP_REMOVED lines=15> */
.L_x_1640:
[----:B------:R-:W-:-:S05]  /*d510*/  ULDC UR5, c[0x0][0x8bc] ;  /* 0x00022f0000057ab9 */ /* 0x000fca0000000800 */
.L_x_1639:
        /* <DEDUP_REMOVED lines=62> */
.L_x_1642:
        /* <DEDUP_REMOVED lines=14> */
.L_x_1643:
        /* <DEDUP_REMOVED lines=9> */
.L_x_1644:
        /* <DEDUP_REMOVED lines=22> */
.L_x_1645:
        /* <DEDUP_REMOVED lines=32> */
.L_x_1661:
        /* <DEDUP_REMOVED lines=8> */
.L_x_1647:
        /* <DEDUP_REMOVED lines=153> */
.L_x_1653:
[----:B------:R-:W-:-:S04]  /*e7e0*/  SHF.L.U32 R5, R13, 0x1f, RZ ;  /* 0x0000001f0d057819 */ /* 0x000fc800000006ff */
[----:B------:R-:W0:Y:S02]  /*e7f0*/  SYNCS.PHASECHK.TRANS64.TRYWAIT P1, [R6+URZ+0x31638], R5 ;  /* 0x03163805060075a7 */ /* 0x000e24000802017f */
[----:B0-----:R-:W-:Y:S05]  /*e800*/  @!P1 BRA `(.L_x_1649) ;  /* 0x0000000c00d89947 */ /* 0x001fea0003800000 */
.L_x_1662:
[----:B------:R-:W-:Y:S05]  /*e810*/  @P0 BRA `(.L_x_1650) ;  /* 0x0000000000140947 */ /* 0x000fea0003800000 */
[----:B------:R-:W-:Y:S01]  /*e820*/  ISETP.NE.AND P1, PT, R16, RZ, PT ;  /* 0x000000ff1000720c */ /* 0x000fe20003f25270 */
[----:B0-----:R-:W-:-:S04]  /*e830*/  IMAD.MOV.U32 R5, RZ, RZ, 0x8100 ;  /* 0x00008100ff057424 */ /* 0x001fc800078e00ff */
[----:B------:R1:W-:Y:S08]  /*e840*/  SYNCS.ARRIVE.TRANS64 RZ, [R6+URZ+0x31630], R5 ;  /* 0x0316300506ff79a7 */ /* 0x0003f0000800003f */
[----:B------:R-:W-:Y:S05]  /*e850*/  @!P1 BRA `(.L_x_1650) ;  /* 0x0000000000049947 */ /* 0x000fea0003800000 */
[----:B------:R-:W-:Y:S01]  /*e860*/  BPT.TRAP 0x1 ;  /* 0x000000040000795c */ /* 0x000fe20000300000 */
.L_x_1650:
        /* <DEDUP_REMOVED lines=47> */
.L_x_1664:
[----:B------:R-:W-:Y:S01]  /*eb60*/  LOP3.LUT R13, R13, 0x1, RZ, 0x3c, !PT ;  /* 0x000000010d0d7812 */ /* 0x000fe200078e3cff */
[----:B------:R-:W-:Y:S06]  /*eb70*/  @P2 BRA `(.L_x_1652) ;  /* 0x0000000000142947 */ /* 0x000fec0003800000 */
[----:B------:R-:W-:Y:S01]  /*eb80*/  ISETP.NE.AND P1, PT, R16, RZ, PT ;  /* 0x000000ff1000720c */ /* 0x000fe20003f25270 */
[----:B0-----:R-:W-:-:S04]  /*eb90*/  IMAD.MOV.U32 R2, RZ, RZ, 0x8100 ;  /* 0x00008100ff027424 */ /* 0x001fc800078e00ff */
[----:B------:R1:W-:Y:S08]  /*eba0*/  SYNCS.ARRIVE.TRANS64 RZ, [R20+URZ+0x31610], R2 ;  /* 0x0316100214ff79a7 */ /* 0x0003f0000800003f */
[----:B------:R-:W-:Y:S05]  /*ebb0*/  @!P1 BRA `(.L_x_1652) ;  /* 0x0000000000049947 */ /* 0x000fea0003800000 */
[----:B------:R-:W-:Y:S01]  /*ebc0*/  BPT.TRAP 0x1 ;  /* 0x000000040000795c */ /* 0x000fe20000300000 */
.L_x_1652:
        /* <DEDUP_REMOVED lines=53> */
.L_x_1648:
        /* <DEDUP_REMOVED lines=17> */
.L_x_1665:
[----:B------:R-:W-:Y:S01]  /*f030*/  IMAD.IADD R8, R9, 0x1, R3 ;  /* 0x0000000109087824 */ /* 0x000fe200078e0203 */
[----:B------:R-:W-:Y:S06]  /*f040*/  @P0 BRA `(.L_x_1655) ;  /* 0x0000000000140947 */ /* 0x000fec0003800000 */
[----:B------:R-:W-:Y:S01]  /*f050*/  LOP3.LUT P0, RZ, R21, 0x1f, RZ, 0xc0, !PT ;  /* 0x0000001f15ff7812 */ /* 0x000fe2000780c0ff */
[----:B------:R-:W-:-:S04]  /*f060*/  IMAD.MOV.U32 R9, RZ, RZ, 0x8100 ;  /* 0x00008100ff097424 */ /* 0x000fc800078e00ff */
[----:B------:R1:W-:Y:S08]  /*f070*/  SYNCS.ARRIVE.TRANS64 RZ, [R6+URZ+0x31630], R9 ;  /* 0x0316300906ff79a7 */ /* 0x0003f0000800003f */
[----:B------:R-:W-:Y:S05]  /*f080*/  @!P0 BRA `(.L_x_1655) ;  /* 0x0000000000048947 */ /* 0x000fea0003800000 */
[----:B------:R-:W-:Y:S01]  /*f090*/  BPT.TRAP 0x1 ;  /* 0x000000040000795c */ /* 0x000fe20000300000 */
.L_x_1655:
        /* <DEDUP_REMOVED lines=53> */
.L_x_1641:
        /* <DEDUP_REMOVED lines=10> */
.L_x_1656:
        /* <DEDUP_REMOVED lines=8> */
.L_x_1666:
        /* <DEDUP_REMOVED lines=9> */
.L_x_1667:
[----:B------:R-:W-:Y:S05]  /*f5a0*/  @!P1 BRA `(.L_x_1659) ;  /* 0x0000000000049947 */ /* 0x000fea0003800000 */
[----:B--2---:R-:W-:Y:S01]  /*f5b0*/  BPT.TRAP 0x1 ;  /* 0x000000040000795c */ /* 0x004fe20000300000 */
.L_x_1659:
[----:B------:R-:W-:-:S07]  /*f5c0*/  SHF.L.U32 R13, R13, 0x1f, RZ ;  /* 0x0000001f0d0d7819 */ /* 0x000fce00000006ff */
.L_x_1660:
[----:B----4-:R4:W0:Y:S02]  /*f5d0*/  SYNCS.PHASECHK.TRANS64.TRYWAIT P0, [R2+URZ+0x31638], R13 ;  /* 0x0316380d020075a7 */ /* 0x010824000800017f */
[----:B0-----:R-:W-:Y:S05]  /*f5e0*/  @!P0 NANOSLEEP.SYNCS 0x989680 ;  /* 0x009896800000895d */ /* 0x001fea0003900000 */
[----:B------:R-:W0:Y:S02]  /*f5f0*/  @!P0 SYNCS.PHASECHK.TRANS64 P0, [R2+URZ+0x31638], R13 ;  /* 0x0316380d020085a7 */ /* 0x000e24000800007f */
[----:B0-----:R-:W-:Y:S05]  /*f600*/  @!P0 BRA `(.L_x_1660) ;  /* 0xfffffffc00f08947 */ /* 0x001fea000383ffff */
.L_x_1532:
[----:B--2---:R-:W-:Y:S05]  /*f610*/  BSYNC B0 ;  /* 0x0000000000007941 */ /* 0x004fea0003800000 */
.L_x_1526:
[----:B------:R-:W-:Y:S05]  /*f620*/  EXIT ;  /* 0x000000000000794d */ /* 0x000fea0003800000 */
.L_x_1539:
[----:B0-----:R0:W1:Y:S02]  /*f630*/  SYNCS.PHASECHK.TRANS64.TRYWAIT P0, [R17+URZ+0x31600], R12 ;  /* 0x0316000c110075a7 */ /* 0x001064000800017f */
[----:B-1----:R-:W-:Y:S05]  /*f640*/  @!P0 NANOSLEEP.SYNCS 0x989680 ;  /* 0x009896800000895d */ /* 0x002fea0003900000 */
[----:B------:R-:W1:Y:S02]  /*f650*/  @!P0 SYNCS.PHASECHK.TRANS64 P0, [R17+URZ+0x31600], R12 ;  /* 0x0316000c110085a7 */ /* 0x000e64000800007f */
[----:B-1----:R-:W-:Y:S05]  /*f660*/  @!P0 BRA `(.L_x_1539) ;  /* 0xfffffffc00f08947 */ /* 0x002fea000383ffff */
[----:B------:R-:W-:Y:S05]  /*f670*/  BRA `(.L_x_1538) ;  /* 0xffffff1800e87947 */ /* 0x000fea000383ffff */
.L_x_1543:
[----:B-1----:R1:W2:Y:S02]  /*f680*/  SYNCS.PHASECHK.TRANS64.TRYWAIT P0, [R16+URZ+0x31610], R9 ;  /* 0x03161009100075a7 */ /* 0x0022a4000800017f */
[----:B--2---:R-:W-:Y:S05]  /*f690*/  @!P0 NANOSLEEP.SYNCS 0x989680 ;  /* 0x009896800000895d */ /* 0x004fea0003900000 */
[----:B------:R-:W2:Y:S02]  /*f6a0*/  @!P0 SYNCS.PHASECHK.TRANS64 P0, [R16+URZ+0x31610], R9 ;  /* 0x03161009100085a7 */ /* 0x000ea4000800007f */
[----:B--2---:R-:W-:Y:S05]  /*f6b0*/  @!P0 BRA `(.L_x_1543) ;  /* 0xfffffffc00f08947 */ /* 0x004fea000383ffff */
[----:B------:R-:W-:Y:S05]  /*f6c0*/  BRA `(.L_x_1542) ;  /* 0xffffff24007c7947 */ /* 0x000fea000383ffff */
.L_x_1547:
[----:B---3--:R3:W4:Y:S02]  /*f6d0*/  SYNCS.PHASECHK.TRANS64.TRYWAIT P0, [R17+URZ+0x31630], R8 ;  /* 0x03163008110075a7 */ /* 0x008724000800017f */
[----:B----4-:R-:W-:Y:S05]  /*f6e0*/  @!P0 NANOSLEEP.SYNCS 0x989680 ;  /* 0x009896800000895d */ /* 0x010fea0003900000 */
[----:B------:R-:W4:Y:S02]  /*f6f0*/  @!P0 SYNCS.PHASECHK.TRANS64 P0, [R17+URZ+0x31630], R8 ;  /* 0x03163008110085a7 */ /* 0x000f24000800007f */
[----:B----4-:R-:W-:Y:S05]  /*f700*/  @!P0 BRA `(.L_x_1547) ;  /* 0xfffffffc00f08947 */ /* 0x010fea000383ffff */
[----:B------:R-:W-:Y:S05]  /*f710*/  BRA `(.L_x_1546) ;  /* 0xffffff4000887947 */ /* 0x000fea000383ffff */
.L_x_1646:
[----:B0-----:R0:W1:Y:S02]  /*f720*/  SYNCS.PHASECHK.TRANS64.TRYWAIT P1, [R6+URZ+0x31620], R3 ;  /* 0x03162003060075a7 */ /* 0x001064000802017f */
[----:B-1----:R-:W-:Y:S05]  /*f730*/  @!P1 NANOSLEEP.SYNCS 0x989680 ;  /* 0x009896800000995d */ /* 0x002fea0003900000 */
[----:B------:R-:W1:Y:S02]  /*f740*/  @!P1 SYNCS.PHASECHK.TRANS64 P1, [R6+URZ+0x31620], R3 ;  /* 0x03162003060095a7 */ /* 0x000e64000802007f */
[----:B-1----:R-:W-:Y:S05]  /*f750*/  @!P1 BRA `(.L_x_1646) ;  /* 0xfffffffc00f09947 */ /* 0x002fea000383ffff */
[----:B------:R-:W-:Y:S05]  /*f760*/  BRA `(.L_x_1661) ;  /* 0xffffffe400987947 */ /* 0x000fea000383ffff */
.L_x_1649:
[----:B0-----:R0:W1:Y:S02]  /*f770*/  SYNCS.PHASECHK.TRANS64.TRYWAIT P1, [R6+URZ+0x31638], R5 ;  /* 0x03163805060075a7 */ /* 0x001064000802017f */
[----:B-1----:R-:W-:Y:S05]  /*f780*/  @!P1 NANOSLEEP.SYNCS 0x989680 ;  /* 0x009896800000995d */ /* 0x002fea0003900000 */
[----:B------:R-:W1:Y:S02]  /*f790*/  @!P1 SYNCS.PHASECHK.TRANS64 P1, [R6+URZ+0x31638], R5 ;  /* 0x03163805060095a7 */ /* 0x000e64000802007f */
[----:B-1----:R-:W-:Y:S05]  /*f7a0*/  @!P1 BRA `(.L_x_1649) ;  /* 0xfffffffc00f09947 */ /* 0x002fea000383ffff */
[----:B------:R-:W-:Y:S05]  /*f7b0*/  BRA `(.L_x_1662) ;  /* 0xfffffff000147947 */ /* 0x000fea000383ffff */
.L_x_1651:
[----:B------:R-:W-:-:S07]  /*f7c0*/  SHF.L.U32 R2, R4, 0x1f, RZ ;  /* 0x0000001f04027819 */ /* 0x000fce00000006ff */
.L_x_1663:
[----:B0-----:R0:W1:Y:S02]  /*f7d0*/  SYNCS.PHASECHK.TRANS64.TRYWAIT P1, [R20+URZ+0x31620], R2 ;  /* 0x03162002140075a7 */ /* 0x001064000802017f */
[----:B-1----:R-:W-:Y:S05]  /*f7e0*/  @!P1 NANOSLEEP.SYNCS 0x989680 ;  /* 0x009896800000995d */ /* 0x002fea0003900000 */
[----:B------:R-:W1:Y:S02]  /*f7f0*/  @!P1 SYNCS.PHASECHK.TRANS64 P1, [R20+URZ+0x31620], R2 ;  /* 0x03162002140095a7 */ /* 0x000e64000802007f */
[----:B-1----:R-:W-:Y:S05]  /*f800*/  @!P1 BRA `(.L_x_1663) ;  /* 0xfffffffc00f09947 */ /* 0x002fea000383ffff */
[----:B------:R-:W-:Y:S05]  /*f810*/  BRA `(.L_x_1664) ;  /* 0xfffffff000d07947 */ /* 0x000fea000383ffff */
.L_x_1654:
[----:B0-----:R0:W1:Y:S02]  /*f820*/  SYNCS.PHASECHK.TRANS64.TRYWAIT P1, [R6+URZ+0x31638], R16 ;  /* 0x03163810060075a7 */ /* 0x001064000802017f */
[----:B-1----:R-:W-:Y:S05]  /*f830*/  @!P1 NANOSLEEP.SYNCS 0x989680 ;  /* 0x009896800000995d */ /* 0x002fea0003900000 */
[----:B------:R-:W1:Y:S02]  /*f840*/  @!P1 SYNCS.PHASECHK.TRANS64 P1, [R6+URZ+0x31638], R16 ;  /* 0x03163810060095a7 */ /* 0x000e64000802007f */
[----:B-1----:R-:W-:Y:S05]  /*f850*/  @!P1 BRA `(.L_x_1654) ;  /* 0xfffffffc00f09947 */ /* 0x002fea000383ffff */
[----:B------:R-:W-:Y:S05]  /*f860*/  BRA `(.L_x_1665) ;  /* 0xfffffff400f07947 */ /* 0x000fea000383ffff */
.L_x_1657:
[----:B---3--:R3:W4:Y:S02]  /*f870*/  SYNCS.PHASECHK.TRANS64.TRYWAIT P0, [R5+URZ], R0 ;  /* 0x00000000050075a7 */ /* 0x008724000800017f */
[----:B----4-:R-:W-:Y:S05]  /*f880*/  @!P0 NANOSLEEP.SYNCS 0x989680 ;  /* 0x009896800000895d */ /* 0x010fea0003900000 */
[----:B------:R-:W4:Y:S02]  /*f890*/  @!P0 SYNCS.PHASECHK.TRANS64 P0, [R5+URZ], R0 ;  /* 0x00000000050085a7 */ /* 0x000f24000800007f */
[----:B----4-:R-:W-:Y:S05]  /*f8a0*/  @!P0 BRA `(.L_x_1657) ;  /* 0xfffffffc00f08947 */ /* 0x010fea000383ffff */
[----:B------:R-:W-:Y:S05]  /*f8b0*/  BRA `(.L_x_1666) ;  /* 0xfffffffc00147947 */ /* 0x000fea000383ffff */
.L_x_1658:
[----:B---3--:R3:W4:Y:S02]  /*f8c0*/  SYNCS.PHASECHK.TRANS64.TRYWAIT P0, [R3+URZ], R0 ;  /* 0x00000000030075a7 */ /* 0x008724000800017f */
[----:B----4-:R-:W-:Y:S05]  /*f8d0*/  @!P0 NANOSLEEP.SYNCS 0x989680 ;  /* 0x009896800000895d */ /* 0x010fea0003900000 */
[----:B------:R-:W4:Y:S02]  /*f8e0*/  @!P0 SYNCS.PHASECHK.TRANS64 P0, [R3+URZ], R0 ;  /* 0x00000000030085a7 */ /* 0x000f24000800007f */
[----:B----4-:R-:W-:Y:S05]  /*f8f0*/  @!P0 BRA `(.L_x_1658) ;  /* 0xfffffffc00f08947 */ /* 0x010fea000383ffff */
[----:B------:R-:W-:Y:S05]  /*f900*/  BRA `(.L_x_1667) ;  /* 0xfffffffc00247947 */ /* 0x000fea000383ffff */
.L_x_1668:
        /* <DEDUP_REMOVED lines=15> */
.L_x_2215:


//--------------------- .text._ZN7cutlass13device_kernelIN5flash11enable_sm90INS1_16FlashAttnBwdSm90INS1_25CollectiveMainloopBwdSm90ILi2ELi1ELi1EN4cute5tupleIJNS5_1CILi1EEES8_S8_EEENS6_IJNS7_ILi64EEENS7_ILi80EEENS7_ILi256EEEEEENS_6half_tEfNS_4arch4Sm90ELb0ELb1ELb0ELb1ELb0ELb0ELb1ELb1ELi2ELi1ELi1ELi1ELb0EEENS1_24CollectiveEpilogueBwdGQAISD_fSG_Li256ELb1ELb0EEENS1_19SingleTileSchedulerILb1ELb0ELb0ELi80EEEEEEEEEvNT_6ParamsE --------------------------
	.section	.text._ZN7cutlass13device_kernelIN5flash11enable_sm90INS1_16FlashAttnBwdSm90INS1_25CollectiveMainloopBwdSm90ILi2ELi1ELi1EN4cute5tupleIJNS5_1CILi1EEES8_S8_EEENS6_IJNS7_ILi64EEENS7_ILi80EEENS7_ILi256EEEEEENS_6half_tEfNS_4arch4Sm90ELb0ELb1ELb0ELb1ELb0ELb0ELb1ELb1ELi2ELi1ELi1ELi1ELb0EEENS1_24CollectiveEpilogueBwdGQAISD_fSG_Li256ELb1ELb0EEENS1_19SingleTileSchedulerILb1ELb0ELb0ELi80EEEEEEEEEvNT_6ParamsE,"ax",@progbits
	.align	128
.text._ZN7cutlass13device_kernelIN5flash11enable_sm90INS1_16FlashAttnBwdSm90INS1_25CollectiveMainloopBwdSm90ILi2ELi1ELi1EN4cute5tupleIJNS5_1CILi1EEES8_S8_EEENS6_IJNS7_ILi64EEENS7_ILi80EEENS7_ILi256EEEEEENS_6half_tEfNS_4arch4Sm90ELb0ELb1ELb0ELb1ELb0ELb0ELb1ELb1ELi2ELi1ELi1ELi1ELb0EEENS1_24CollectiveEpilogueBwdGQAISD_fSG_Li256ELb1ELb0EEENS1_19SingleTileSchedulerILb1ELb0ELb0ELi80EEEEEEEEEvNT_6ParamsE:
        .type           _ZN7cutlass13device_kernelIN5flash11enable_sm90INS1_16FlashAttnBwdSm90INS1_25CollectiveMainloopBwdSm90ILi2ELi1ELi1EN4cute5tupleIJNS5_1CILi1EEES8_S8_EEENS6_IJNS7_ILi64EEENS7_ILi80EEENS7_ILi256EEEEEENS_6half_tEfNS_4arch4Sm90ELb0ELb1ELb0ELb1ELb0ELb0ELb1ELb1ELi2ELi1ELi1ELi1ELb0EEENS1_24CollectiveEpilogueBwdGQAISD_fSG_Li256ELb1ELb0EEENS1_19SingleTileSchedulerILb1ELb0ELb0ELi80EEEEEEEEEvNT_6ParamsE,@function
        .size           _ZN7cutlass13device_kernelIN5flash11enable_sm90INS1_16FlashAttnBwdSm90INS1_25CollectiveMainloopBwdSm90ILi2ELi1ELi1EN4cute5tupleIJNS5_1CILi1EEES8_S8_EEENS6_IJNS7_ILi64EEENS7_ILi80EEENS7_ILi256EEEEEENS_6half_tEfNS_4arch4Sm90ELb0ELb1ELb0ELb1ELb0ELb0ELb1ELb1ELi2ELi1ELi1ELi1ELb0EEENS1_24CollectiveEpilogueBwdGQAISD_fSG_Li256ELb1ELb0EEENS1_19SingleTileSchedulerILb1ELb0ELb0ELi80EEEEEEEEEvNT_6ParamsE,(.L_x_2216 - _ZN7cutlass13device_kernelIN5flash11enable_sm90INS1_16FlashAttnBwdSm90INS1_25CollectiveMainloopBwdSm90ILi2ELi1ELi1EN4cute5tupleIJNS5_1CILi1EEES8_S8_EEENS6_IJNS7_ILi64EEENS7_ILi80EEENS7_ILi256EEEEEENS_6half_tEfNS_4arch4Sm90ELb0ELb1ELb0ELb1ELb0ELb0ELb1ELb1ELi2ELi1ELi1ELi1ELb0EEENS1_24CollectiveEpilogueBwdGQAISD_fSG_Li256ELb1ELb0EEENS1_19SingleTileSchedulerILb1ELb0ELb0ELi80EEEEEEEEEvNT_6ParamsE)
        .other          _ZN7cutlass13device_kernelIN5flash11enable_sm90INS1_16FlashAttnBwdSm90INS1_25CollectiveMainloopBwdSm90ILi2ELi1ELi1EN4cute5tupleIJNS5_1CILi1EEES8_S8_EEENS6_IJNS7_ILi64EEENS7_ILi80EEENS7_ILi256EEEEEENS_6half_tEfNS_4arch4Sm90ELb0ELb1ELb0ELb1ELb0ELb0ELb1ELb1ELi2ELi1ELi1ELi1ELb0EEENS1_24CollectiveEpilogueBwdGQAISD_fSG_Li256ELb1ELb0EEENS1_19SingleTileSchedulerILb1ELb0ELb0ELi80EEEEEEEEEvNT_6ParamsE,@"STO_CUDA_ENTRY STV_DEFAULT"
_ZN7cutlass13device_kernelIN5flash11enable_sm90INS1_16FlashAttnBwdSm90INS1_25CollectiveMainloopBwdSm90ILi2ELi1ELi1EN4cute5tupleIJNS5_1CILi1EEES8_S8_EEENS6_IJNS7_ILi64EEENS7_ILi80EEENS7_ILi256EEEEEENS_6half_tEfNS_4arch4Sm90ELb0ELb1ELb0ELb1ELb0ELb0ELb1ELb1ELi2ELi1ELi1ELi1ELb0EEENS1_24CollectiveEpilogueBwdGQAISD_fSG_Li256ELb1ELb0EEENS1_19SingleTileSchedulerILb1ELb0ELb0ELi80EEEEEEEEEvNT_6ParamsE:
        /* <DEDUP_REMOVED lines=24> */
.L_x_1670:
[----:B------:R-:W-:Y:S05]  /*0180*/  BSYNC B0 ;  /* 0x0000000000007941 */ /* 0x000fea0003800000 */
.L_x_1669:
        /* <DEDUP_REMOVED lines=39> */
.L_x_1671:
        /* <DEDUP_REMOVED lines=20> */
.L_x_1672:
[----:B------:R-:W-:Y:S01]  /*0540*/  PLOP3.LUT P0, PT, PT, PT, UP0, 0x80, 0x0 ;  /* 0x000000000000781c */ /* 0x000fe20003f0f008 */
[----:B------:R-:W-:Y:S01]  /*0550*/  NOP ;  /* 0x0000000000007918 */ /* 0x000fe20000000000 */
[----:B------:R-:W-:Y:S01]  /*0560*/  BSSY B0, `(.L_x_1673) ;  /* 0x0000b76000007945 */ /* 0x000fe20003800000 */
[----:B------:R-:W-:Y:S01]  /*0570*/  LOP3.LUT R11, R18, 0x7f, RZ, 0xc0, !PT ;  /* 0x0000007f120b7812 */ /* 0x000fe200078ec0ff */
[----:B-1234-:R-:W-:Y:S09]  /*0580*/  BAR.SYNC.DEFER_BLOCKING 0x0 ;  /* 0x0000000000007b1d */ /* 0x01eff20000010000 */
[----:B------:R-:W-:Y:S05]  /*0590*/  @!P0 BRA `(.L_x_1674) ;  /* 0x0000009000f88947 */ /* 0x000fea0003800000 */
.L_x_1675:
        /* <DEDUP_REMOVED lines=15> */
.L_x_1676:
        /* <DEDUP_REMOVED lines=11> */
.L_x_1678:
[----:B------:R-:W3:Y:S02]  /*0740*/  LDC R0, c[0x0][0x8c4] ;  /* 0x00023100ff007b82 */ /* 0x000ee40000000800 */
.L_x_1677:
[----:B-1----:R-:W-:-:S05]  /*0750*/  IMAD R11, R236, 0x50, RZ ;  /* 0x00000050ec0b7824 */ /* 0x002fca00078e02ff */
[----:B---3-5:R-:W-:-:S04]  /*0760*/  ISETP.GE.AND P0, PT, R11, R0, PT ;  /* 0x000000000b00720c */ /* 0x028fc80003f06270 */
[----:B--2---:R-:W-:-:S04]  /*0770*/  SEL R10, R7, 0xffffffff, !P0 ;  /* 0xffffffff070a7807 */ /* 0x004fc80004000000 */
        /* <DEDUP_REMOVED lines=35> */
.L_x_1680:
        /* <DEDUP_REMOVED lines=8> */
.L_x_1681:
        /* <DEDUP_REMOVED lines=10> */
.L_x_1682:
        /* <DEDUP_REMOVED lines=22> */
.L_x_1683:
        /* <DEDUP_REMOVED lines=99> */
.L_x_1685:
[----:B------:R-:W2:Y:S04]  /*1260*/  LDL R7, [R1+0x4] ;  /* 0x0000040001077983 */ /* 0x000ea80000100800 */
[----:B------:R-:W3:Y:S01]  /*1270*/  LDL R16, [R1] ;  /* 0x0000000001107983 */ /* 0x000ee20000100800 */
[----:B------:R-:W4:Y:S01]  /*1280*/  S2UR UR4, SR_CTAID.Y ;  /* 0x00000000000479c3 */ /* 0x000f220000002600 */
[----:B------:R-:W-:-:S07]  /*1290*/  LOP3.LUT R15, R11, 0xffffff0, RZ, 0xc0, !PT ;  /* 0x0ffffff00b0f7812 */ /* 0x000fce00078ec0ff */
[----:B------:R-:W5:Y:S01]  /*12a0*/  LDC.64 R20, c[0x0][0x2d8] ;  /* 0x0000b600ff147b82 */ /* 0x000f620000000a00 */
[----:B------:R-:W-:Y:S01]  /*12b0*/  IMAD.IADD R15, R18, 0x1, -R15 ;  /* 0x00000001120f7824 */ /* 0x000fe200078e0a0f */
[--C-:B-1----:R-:W-:Y:S02]  /*12c0*/  SHF.R.S32.HI R12, RZ, 0x5, R10.reuse ;  /* 0x00000005ff0c7819 */ /* 0x102fe4000001140a */
[----:B------:R-:W-:Y:S01]  /*12d0*/  SHF.R.S32.HI R13, RZ, 0x1f, R10 ;  /* 0x0000001fff0d7819 */ /* 0x000fe2000001140a */
[----:B------:R-:W-:-:S03]  /*12e0*/  IMAD R14, R6, 0x40, R15 ;  /* 0x00000040060e7824 */ /* 0x000fc600078e020f */
[----:B------:R-:W-:-:S04]  /*12f0*/  LEA.HI R13, R13, R12, RZ, 0x2 ;  /* 0x0000000c0d0d7211 */ /* 0x000fc800078f10ff */
[----:B------:R-:W-:Y:S01]  /*1300*/  LOP3.LUT R13, R13, 0xfffffc, RZ, 0xc0, !PT ;  /* 0x00fffffc0d0d7812 */ /* 0x000fe200078ec0ff */
[----:B----4-:R-:W-:-:S04]  /*1310*/  USHF.R.S32.HI UR5, URZ, 0x1f, UR4 ;  /* 0x0000001f3f057899 */ /* 0x010fc80008011404 */
[----:B------:R-:W-:Y:S02]  /*1320*/  IMAD.IADD R13, R12, 0x1, -R13 ;  /* 0x000000010c0d7824 */ /* 0x000fe400078e0a0d */
[----:B------:R-:W-:Y:S02]  /*1330*/  IMAD R236, R236, -0x50, RZ ;  /* 0xffffffb0ecec7824 */ /* 0x000fe400078e02ff */
[----:B-----5:R-:W-:Y:S02]  /*1340*/  IMAD R12, R20, UR5, RZ ;  /* 0x00000005140c7c24 */ /* 0x020fe4000f8e02ff */
[----:B------:R-:W-:Y:S02]  /*1350*/  IMAD.IADD R230, R5, 0x1, -R0 ;  /* 0x0000000105e67824 */ /* 0x000fe400078e0a00 */
[----:B------:R-:W-:Y:S02]  /*1360*/  IMAD.IADD R5, R236, 0x1, R5 ;  /* 0x00000001ec057824 */ /* 0x000fe400078e0205 */
[----:B------:R-:W-:Y:S01]  /*1370*/  IMAD R13, R13, 0x10, R14 ;  /* 0x000000100d0d7824 */ /* 0x000fe200078e020e */
        /* <DEDUP_REMOVED lines=80> */
[----:B------:R-:W-:Y:S01]  /*1880*/  UMOV UR60, URZ ;  /* 0x0000003f003c7c82 */ /* 0x000fe20008000000 */
[----:B--2---:R-:W-:Y:S02]  /*1890*/  R2UR UR6, R7 ;  /* 0x00000000070672ca */ /* 0x004fe400000e0000 */
[----:B------:R-:W-:Y:S02]  /*18a0*/  LOP3.LUT R7, R4, 0xffffff80, RZ, 0xc0, !PT ;  /* 0xffffff8004077812 */ /* 0x000fe400078ec0ff */
[----:B------:R-:W-:-:S03]  /*18b0*/  LEA.HI R4, R6, R6, RZ, 0x1 ;  /* 0x0000000606047211 */ /* 0x000fc600078f08ff */
[----:B------:R-:W-:Y:S01]  /*18c0*/  IMAD.IADD R11, R18, 0x1, -R7 ;  /* 0x00000001120b7824 */ /* 0x000fe200078e0a07 */
[----:B------:R-:W-:Y:S02]  /*18d0*/  LOP3.LUT R7, R4, 0x1ffffffe, RZ, 0xc0, !PT ;  /* 0x1ffffffe04077812 */ /* 0x000fe400078ec0ff */
[----:B------:R-:W-:Y:S02]  /*18e0*/  LEA.HI R4, R8, R8, RZ, 0x1 ;  /* 0x0000000808047211 */ /* 0x000fe400078f08ff */
[----:B------:R-:W-:Y:S01]  /*18f0*/  SHF.R.S32.HI R10, RZ, 0x1f, R11 ;  /* 0x0000001fff0a7819 */ /* 0x000fe2000001140b */
[----:B------:R-:W-:Y:S01]  /*1900*/  IMAD.IADD R15, R6, 0x1, -R7 ;  /* 0x00000001060f7824 */ /* 0x000fe200078e0a07 */
[----:B------:R-:W-:Y:S01]  /*1910*/  LOP3.LUT R7, R4, 0xfffffffe, RZ, 0xc0, !PT ;  /* 0xfffffffe04077812 */ /* 0x000fe200078ec0ff */
[----:B------:R-:W-:Y:S01]  /*1920*/  IMAD R19, R6, 0x800, R11 ;  /* 0x0000080006137824 */ /* 0x000fe200078e020b */
[----:B------:R-:W-:-:S03]  /*1930*/  LEA.HI R6, R10, R11, RZ, 0x2 ;  /* 0x0000000b0a067211 */ /* 0x000fc600078f10ff */
[----:B------:R-:W-:Y:S02]  /*1940*/  IMAD.SHL.U32 R19, R19, 0x4, RZ ;  /* 0x0000000413137824 */ /* 0x000fe400078e00ff */
[----:B------:R-:W-:Y:S01]  /*1950*/  IMAD.IADD R4, R8, 0x1, -R7 ;  /* 0x0000000108047824 */ /* 0x000fe200078e0a07 */
[--C-:B------:R-:W-:Y:S02]  /*1960*/  SHF.R.S32.HI R7, RZ, 0x2, R6.reuse ;  /* 0x00000002ff077819 */ /* 0x100fe40000011406 */
[----:B------:R-:W-:Y:S02]  /*1970*/  SHF.R.S32.HI R8, RZ, 0x1f, R6 ;  /* 0x0000001fff087819 */ /* 0x000fe40000011406 */
[----:B------:R-:W-:Y:S02]  /*1980*/  LOP3.LUT R6, R6, 0x7ffffffc, RZ, 0xc0, !PT ;  /* 0x7ffffffc06067812 */ /* 0x000fe400078ec0ff */
[----:B------:R-:W-:Y:S02]  /*1990*/  IADD3 R2, P0, R19, R2, RZ ;  /* 0x0000000213027210 */ /* 0x000fe40007f1e0ff */
[----:B------:R-:W-:Y:S01]  /*19a0*/  LEA.HI R10, R10, R11, RZ, 0x5 ;  /* 0x0000000b0a0a7211 */ /* 0x000fe200078f28ff */
[----:B------:R-:W-:Y:S01]  /*19b0*/  IMAD.IADD R6, R11, 0x1, -R6 ;  /* 0x000000010b067824 */ /* 0x000fe200078e0a06 */
[----:B------:R-:W-:-:S02]  /*19c0*/  LEA.HI R8, R8, R7, RZ, 0x3 ;  /* 0x0000000708087211 */ /* 0x000fc400078f18ff */
[----:B---3--:R-:W-:Y:S02]  /*19d0*/  SHF.R.S32.HI R11, RZ, 0x1f, R16 ;  /* 0x0000001fff0b7819 */ /* 0x008fe40000011410 */
[----:B------:R-:W-:Y:S02]  /*19e0*/  LEA.HI.X.SX32 R3, R19, R3, 0x1, P0 ;  /* 0x0000000313037211 */ /* 0x000fe400000f0eff */
[----:B------:R-:W-:Y:S02]  /*19f0*/  LOP3.LUT R8, R8, 0xfffffff8, RZ, 0xc0, !PT ;  /* 0xfffffff808087812 */ /* 0x000fe400078ec0ff */
[----:B------:R-:W-:Y:S01]  /*1a00*/  SEL R11, R11, RZ, !P1 ;  /* 0x000000ff0b0b7207 */ /* 0x000fe20004800000 */
[----:B------:R-:W-:Y:S01]  /*1a10*/  IMAD.WIDE.U32 R2, R20, UR4, R2 ;  /* 0x0000000414027c25 */ /* 0x000fe2000f8e0002 */
[----:B------:R-:W-:-:S03]  /*1a20*/  SHF.R.S32.HI R10, RZ, 0x5, R10 ;  /* 0x00000005ff0a7819 */ /* 0x000fc6000001140a */
[----:B------:R-:W-:Y:S01]  /*1a30*/  IMAD R19, R21, UR4, R12 ;  /* 0x0000000415137c24 */ /* 0x000fe2000f8e020c */
[----:B------:R-:W-:Y:S01]  /*1a40*/  ULDC.64 UR4, c[0x0][0x2e0] ;  /* 0x0000b80000047ab9 */ /* 0x000fe20000000a00 */
[----:B------:R-:W-:Y:S01]  /*1a50*/  IMAD.IADD R7, R7, 0x1, -R8 ;  /* 0x0000000107077824 */ /* 0x000fe200078e0a08 */
[----:B------:R-:W-:Y:S01]  /*1a60*/  SEL R229, R16, RZ, !P1 ;  /* 0x000000ff10e57207 */ /* 0x000fe20004800000 */
[----:B------:R-:W-:Y:S02]  /*1a70*/  IMAD R8, R11, UR4, RZ ;  /* 0x000000040b087c24 */ /* 0x000fe4000f8e02ff */
[----:B------:R-:W-:Y:S02]  /*1a80*/  IMAD.IADD R3, R3, 0x1, R19 ;  /* 0x0000000103037824 */ /* 0x000fe400078e0213 */
[----:B------:R-:W-:Y:S02]  /*1a90*/  IMAD R15, R15, 0x4, R6 ;  /* 0x000000040f0f7824 */ /* 0x000fe400078e0206 */
[----:B------:R-:W-:-:S02]  /*1aa0*/  IMAD R18, R10, 0x10, R7 ;  /* 0x000000100a127824 */ /* 0x000fc400078e0207 */
[C---:B------:R-:W-:Y:S01]  /*1ab0*/  IMAD R7, R229.reuse, UR5, R8 ;  /* 0x00000005e5077c24 */ /* 0x040fe2000f8e0208 */
[----:B------:R-:W-:Y:S01]  /*1ac0*/  IADD3 R8, -R0, 0x1, R5 ;  /* 0x0000000100087810 */ /* 0x000fe20007ffe105 */
[----:B------:R-:W-:Y:S01]  /*1ad0*/  IMAD.WIDE.U32 R228, R229, UR4, R2 ;  /* 0x00000004e5e47c25 */ /* 0x000fe2000f8e0002 */
[----:B------:R-:W-:-:S03]  /*1ae0*/  ULOP3.LUT UR4, UR6, 0x1, URZ, 0xfc, !UPT ;  /* 0x0000000106047892 */ /* 0x000fc6000f8efc3f */
[----:B------:R-:W-:Y:S02]  /*1af0*/  IMAD.SHL.U32 R233, R15, 0x2, RZ ;  /* 0x000000020fe97824 */ /* 0x000fe400078e00ff */
[----:B------:R-:W-:Y:S02]  /*1b00*/  IMAD.SHL.U32 R6, R13, 0x8, RZ ;  /* 0x000000080d067824 */ /* 0x000fe400078e00ff */
        /* <DEDUP_REMOVED lines=9> */
.L_x_1705:
[----:B------:R-:W-:-:S13]  /*1ba0*/  R2UR UR4, R235 ;  /* 0x00000000eb0472ca */ /* 0x000fda00000e0000 */
[----:B------:R-:W-:-:S06]  /*1bb0*/  UISETP.NE.AND UP0, UPT, UR4, 0x3, UPT ;  /* 0x000000030400788c */ /* 0x000fcc000bf05270 */
[----:B------:R-:W-:-:S13]  /*1bc0*/  PLOP3.LUT P0, PT, PT, PT, UP0, 0x40, 0x0 ;  /* 0x000000000000781c */ /* 0x000fda0003f0e808 */
[----:B-1----:R-:W-:Y:S05]  /*1bd0*/  @P0 BRA `(.L_x_1687) ;  /* 0x0000000000040947 */ /* 0x002fea0003800000 */
[----:B------:R-:W-:Y:S01]  /*1be0*/  BPT.TRAP 0x1 ;  /* 0x000000040000795c */ /* 0x000fe20000300000 */
.L_x_1687:
[----:B------:R-:W-:Y:S01]  /*1bf0*/  PLOP3.LUT P1, PT, PT, PT, UP0, 0x40, 0x0 ;  /* 0x000000000000781c */ /* 0x000fe20003f2e808 */
[----:B------:R-:W-:Y:S01]  /*1c00*/  IMAD R16, R2, 0x8, R17 ;  /* 0x0000000802107824 */ /* 0x000fe200078e0211 */
[----:B------:R-:W-:-:S04]  /*1c10*/  SHF.L.U32 R9, R19, 0x1f, RZ ;  /* 0x0000001f13097819 */ /* 0x000fc800000006ff */
[----:B------:R1:W2:Y:S07]  /*1c20*/  SYNCS.PHASECHK.TRANS64.TRYWAIT P0, [R16+URZ+0x31810], R9 ;  /* 0x03181009100075a7 */ /* 0x0002ae000800017f */
[----:B------:R-:W-:Y:S05]  /*1c30*/  @P1 BRA `(.L_x_1688) ;  /* 0x0000000000041947 */ /* 0x000fea0003800000 */
[----:B------:R-:W-:Y:S01]  /*1c40*/  BPT.TRAP 0x1 ;  /* 0x000000040000795c */ /* 0x000fe20000300000 */
.L_x_1688:
        /* <DEDUP_REMOVED lines=11> */
.L_x_1689:
        /* <DEDUP_REMOVED lines=439> */
.L_x_1691:
[----:B------:R-:W-:Y:S01]  /*3870*/  PLOP3.LUT P1, PT, PT, PT, UP0, 0x40, 0x0 ;  /* 0x000000000000781c */ /* 0x000fe20003f2e808 */
[----:B------:R-:W-:-:S05]  /*3880*/  IMAD.U32 R8, RZ, RZ, UR60 ;  /* 0x0000003cff087e24 */ /* 0x000fca000f8e00ff */
[----:B------:R-:W-:-:S04]  /*3890*/  SHF.L.U32 R8, R8, 0x1f, RZ ;  /* 0x0000001f08087819 */ /* 0x000fc800000006ff */
[----:B------:R1:W4:Y:S03]  /*38a0*/  SYNCS.PHASECHK.TRANS64.TRYWAIT P0, [R17+URZ+0x31830], R8 ;  /* 0x03183008110075a7 */ /* 0x000326000800017f */
[----:B------:R-:W-:Y:S05]  /*38b0*/  @P1 BRA `(.L_x_1692) ;  /* 0x0000000000041947 */ /* 0x000fea0003800000 */
[----:B------:R-:W-:Y:S01]  /*38c0*/  BPT.TRAP 0x1 ;  /* 0x000000040000795c */ /* 0x000fe20000300000 */
.L_x_1692:
        /* <DEDUP_REMOVED lines=11> */
.L_x_1693:
        /* <DEDUP_REMOVED lines=456> */
.L_x_1697:
[----:B------:R-:W-:-:S06]  /*5600*/  UISETP.NE.AND UP1, UPT, UR6, 0x1, UPT ;  /* 0x000000010600788c */ /* 0x000fcc000bf25270 */
[----:B------:R-:W-:-:S05]  /*5610*/  PLOP3.LUT P0, PT, PT, PT, UP1, 0x80, 0x0 ;  /* 0x000000000000781c */ /* 0x000fca0003f0f018 */
[----:B------:R-:W-:-:S08]  /*5620*/  @UP1 ULDC UR4, c[0x0][0x754] ;  /* 0x0001d50000041ab9 */ /* 0x000fd00000000800 */
[----:B------:R-:W-:Y:S01]  /*5630*/  @P0 IMAD.HI.U32 R8, R6, UR4, RZ ;  /* 0x0000000406080c27 */ /* 0x000fe2000f8e00ff */
[----:B------:R-:W-:-:S04]  /*5640*/  @UP1 ULDC UR4, c[0x0][0x758] ;  /* 0x0001d60000041ab9 */ /* 0x000fc80000000800 */
[----:B------:R-:W-:-:S07]  /*5650*/  @P0 SHF.R.U32.HI R6, RZ, UR4, R8 ;  /* 0x00000004ff060c19 */ /* 0x000fce0008011608 */
.L_x_1698:
[----:B------:R-:W-:Y:S05]  /*5660*/  BSYNC B1 ;  /* 0x0000000000017941 */ /* 0x000fea0003800000 */
.L_x_1696:
[----:B------:R-:W-:-:S05]  /*5670*/  IMAD R6, R6, UR6, R233 ;  /* 0x0000000606067c24 */ /* 0x000fca000f8e02e9 */
[----:B------:R-:W-:Y:S02]  /*5680*/  VIMNMX R11, R11, R6, !PT ;  /* 0x000000060b0b7248 */ /* 0x000fe40007fe0100 */
[----:B------:R-:W-:-:S07]  /*5690*/  VIADDMNMX R15, R6, UR6, R15, PT ;  /* 0x00000006060f7c46 */ /* 0x000fce000b80010f */
.L_x_1695:
[----:B------:R-:W-:Y:S01]  /*56a0*/  ISETP.GE.AND P0, PT, R236, 0x1, PT ;  /* 0x00000001ec00780c */ /* 0x000fe20003f06270 */
[----:B------:R-:W-:Y:S01]  /*56b0*/  VIADD R10, R10, 0x8 ;  /* 0x000000080a0a7836 */ /* 0x000fe20000000000 */
[C---:B------:R-:W-:Y:S02]  /*56c0*/  ISETP.GE.AND P1, PT, R236.reuse, 0x2, PT ;  /* 0x00000002ec00780c */ /* 0x040fe40003f26270 */
[C---:B------:R-:W-:Y:S02]  /*56d0*/  ISETP.GT.AND P4, PT, R11.reuse, RZ, !P0 ;  /* 0x000000ff0b00720c */ /* 0x040fe40004784270 */
[----:B------:R-:W-:Y:S02]  /*56e0*/  ISETP.GE.AND P2, PT, R236, 0x11, PT ;  /* 0x00000011ec00780c */ /* 0x000fe40003f46270 */
[----:B------:R-:W-:Y:S02]  /*56f0*/  ISETP.GT.AND P5, PT, R11, 0x1, !P1 ;  /* 0x000000010b00780c */ /* 0x000fe40004fa4270 */
[----:B------:R-:W-:-:S02]  /*5700*/  ISETP.LT.OR P4, PT, R15, 0x1, P4 ;  /* 0x000000010f00780c */ /* 0x000fc40002781670 */
[----:B------:R-:W-:Y:S02]  /*5710*/  ISETP.GT.AND P6, PT, R11, 0x10, !P2 ;  /* 0x000000100b00780c */ /* 0x000fe400057c4270 */
[C---:B------:R-:W-:Y:S02]  /*5720*/  ISETP.LT.OR P5, PT, R15.reuse, 0x2, P5 ;  /* 0x000000020f00780c */ /* 0x040fe40002fa1670 */
        /* <DEDUP_REMOVED lines=13> */
[----:B------:R-:W-:Y:S02]  /*5800*/  ISETP.GT.AND P6, PT, R11, 0x21, !P5 ;  /* 0x000000210b00780c */ /* 0x000fe40006fc4270 */
[----:B------:R-:W-:Y:S02]  /*5810*/  VIADDMNMX R20, R10, R9, R232, PT ;  /* 0x000000090a147246 */ /* 0x000fe400038001e8 */
        /* <DEDUP_REMOVED lines=35> */
.L_x_1701:
[----:B------:R-:W-:-:S06]  /*5a50*/  UISETP.NE.AND UP1, UPT, UR6, 0x1, UPT ;  /* 0x000000010600788c */ /* 0x000fcc000bf25270 */
[----:B------:R-:W-:-:S05]  /*5a60*/  PLOP3.LUT P6, PT, PT, PT, UP1, 0x80, 0x0 ;  /* 0x000000000000781c */ /* 0x000fca0003fcf018 */
[----:B------:R-:W-:-:S08]  /*5a70*/  @UP1 ULDC UR4, c[0x0][0x754] ;  /* 0x0001d50000041ab9 */ /* 0x000fd00000000800 */
[----:B------:R-:W-:Y:S01]  /*5a80*/  @P6 IMAD.HI.U32 R7, R10, UR4, RZ ;  /* 0x000000040a076c27 */ /* 0x000fe2000f8e00ff */
[----:B------:R-:W-:Y:S01]  /*5a90*/  PLOP3.LUT P6, PT, PT, PT, UP1, 0x80, 0x0 ;  /* 0x000000000000781c */ /* 0x000fe20003fcf018 */
[----:B------:R-:W-:-:S12]  /*5aa0*/  @UP1 ULDC UR4, c[0x0][0x758] ;  /* 0x0001d60000041ab9 */ /* 0x000fd80000000800 */
[----:B------:R-:W-:-:S07]  /*5ab0*/  @P6 SHF.R.U32.HI R10, RZ, UR4, R7 ;  /* 0x00000004ff0a6c19 */ /* 0x000fce0008011607 */
.L_x_1702:
[----:B------:R-:W-:Y:S05]  /*5ac0*/  BSYNC B1 ;  /* 0x0000000000017941 */ /* 0x000fea0003800000 */
.L_x_1700:
[----:B------:R-:W-:-:S05]  /*5ad0*/  IMAD R10, R10, UR6, R233 ;  /* 0x000000060a0a7c24 */ /* 0x000fca000f8e02e9 */
[----:B------:R-:W-:Y:S02]  /*5ae0*/  VIMNMX R15, R15, R10, !PT ;  /* 0x0000000a0f0f7248 */ /* 0x000fe40007fe0100 */
[----:B------:R-:W-:-:S07]  /*5af0*/  VIADDMNMX R20, R10, UR6, R20, PT ;  /* 0x000000060a147c46 */ /* 0x000fce000b800114 */
.L_x_1699:
[C---:B------:R-:W-:Y:S01]  /*5b00*/  ISETP.GT.AND P3, PT, R15.reuse, 0x11, !P3 ;  /* 0x000000110f00780c */ /* 0x040fe20005f64270 */
[----:B------:R-:W-:Y:S01]  /*5b10*/  IMAD R29, R18, 0x4, R17 ;  /* 0x00000004121d7824 */ /* 0x000fe200078e0211 */
[C---:B------:R-:W-:Y:S01]  /*5b20*/  ISETP.GT.AND P2, PT, R15.reuse, 0x10, !P2 ;  /* 0x000000100f00780c */ /* 0x040fe20005744270 */
[----:B------:R-:W-:Y:S01]  /*5b30*/  ULDC UR4, c[0x0][0x744] ;  /* 0x0001d10000047ab9 */ /* 0x000fe20000000800 */
[----:B------:R-:W-:Y:S01]  /*5b40*/  ISETP.GT.AND P4, PT, R15, 0x20, !P4 ;  /* 0x000000200f00780c */ /* 0x000fe20006784270 */
[--C-:B--2---:R-:W-:Y:S01]  /*5b50*/  FFMA.FTZ R10, R6, UR4, -R13.reuse ;  /* 0x00000004060a7c23 */ /* 0x104fe2000801080d */
[C---:B------:R-:W-:Y:S01]  /*5b60*/  ISETP.LT.OR P3, PT, R20.reuse, 0x12, P3 ;  /* 0x000000121400780c */ /* 0x040fe20001f61670 */
[----:B------:R-:W1:Y:S01]  /*5b70*/  LDS R21, [R29+0x2c300] ;  /* 0x02c300001d157984 */ /* 0x000e620000000800 */
        /* <DEDUP_REMOVED lines=11> */
[----:B------:R-:W-:Y:S01]  /*5c30*/  FFMA.FTZ R14, R14, UR4, -R13 ;  /* 0x000000040e0e7c23 */ /* 0x000fe2000801080d */
[C---:B------:R-:W-:Y:S01]  /*5c40*/  ISETP.GT.AND P3, PT, R15.reuse, 0x31, !P6 ;  /* 0x000000310f00780c */ /* 0x040fe20007764270 */
[--C-:B---3--:R-:W-:Y:S01]  /*5c50*/  FFMA.FTZ R31, R30, UR4, -R5.reuse ;  /* 0x000000041e1f7c23 */ /* 0x108fe20008010805 */
[----:B------:R-:W-:Y:S01]  /*5c60*/  ISETP.GE.AND P2, PT, R236, 0x31, PT ;  /* 0x00000031ec00780c */ /* 0x000fe20003f46270 */
[--C-:B------:R-:W-:Y:S01]  /*5c70*/  FFMA.FTZ R224, R224, UR4, -R5.reuse ;  /* 0x00000004e0e07c23 */ /* 0x100fe20008010805 */
[----:B------:R-:W-:Y:S01]  /*5c80*/  ISETP.GE.AND P4, PT, R236, 0x41, PT ;  /* 0x00000041ec00780c */ /* 0x000fe20003f86270 */
[----:B------:R-:W-:Y:S01]  /*5c90*/  FFMA.FTZ R37, R34, UR4, -R5 ;  /* 0x0000000422257c23 */ /* 0x000fe20008010805 */
[----:B------:R-:W-:Y:S01]  /*5ca0*/  ISETP.GE.AND P6, PT, R236, 0x42, PT ;  /* 0x00000042ec00780c */ /* 0x000fe20003fc6270 */
[--C-:B------:R-:W-:Y:S01]  /*5cb0*/  FFMA.FTZ R40, R40, UR4, -R13.reuse ;  /* 0x0000000428287c23 */ /* 0x100fe2000801080d */
[C---:B------:R-:W-:Y:S01]  /*5cc0*/  ISETP.GT.AND P1, PT, R15.reuse, 0x1, !P1 ;  /* 0x000000010f00780c */ /* 0x040fe20004f24270 */
[--C-:B------:R-:W-:Y:S01]  /*5cd0*/  FFMA.FTZ R11, R12, UR4, -R13.reuse ;  /* 0x000000040c0b7c23 */ /* 0x100fe2000801080d */
        /* <DEDUP_REMOVED lines=27> */
[----:B------:R-:W3:Y:S01]  /*5e90*/  MUFU.EX2 R10, R10 ;  /* 0x0000000a000a7308 */ /* 0x000ee20000000800 */
[----:B------:R-:W-:Y:S01]  /*5ea0*/  FSEL R24, R35, -INF , !P5 ;  /* 0xff80000023187808 */ /* 0x000fe20006800000 */
[--C-:B------:R-:W-:Y:S01]  /*5eb0*/  FFMA.FTZ R27, R20, UR4, -R5.reuse ;  /* 0x00000004141b7c23 */ /* 0x100fe20008010805 */
[----:B------:R-:W-:Y:S01]  /*5ec0*/  FSEL R38, R38, -INF , !P2 ;  /* 0xff80000026267808 */ /* 0x000fe20005000000 */
[----:B------:R4:W5:Y:S01]  /*5ed0*/  LDS R20, [R29+0x2c320] ;  /* 0x02c320001d147984 */ /* 0x0009620000000800 */
        /* <DEDUP_REMOVED lines=8> */
[----:B------:R-:W3:Y:S01]  /*5f60*/  MUFU.EX2 R13, R40 ;  /* 0x00000028000d7308 */ /* 0x000ee20000000800 */
[----:B------:R-:W-:Y:S01]  /*5f70*/  FFMA.FTZ R25, R32, UR4, -R5 ;  /* 0x0000000420197c23 */ /* 0x000fe20008010805 */
[----:B------:R-:W-:Y:S01]  /*5f80*/  VIADD R5, R17, 0x2c500 ;  /* 0x0002c50011057836 */ /* 0x000fe20000000000 */
[----:B------:R-:W-:-:S02]  /*5f90*/  WARPGROUP.DEPBAR.LE gsb0, 0x0 ;  /* 0x00008000000079c5 */ /* 0x000fc40000010000 */
[--C-:B-1----:R-:W-:Y:S01]  /*5fa0*/  FADD.FTZ R44, R44, -R21.reuse ;  /* 0x800000152c2c7221 */ /* 0x102fe20000010000 */
[----:B------:R-:W-:Y:S01]  /*5fb0*/  FADD.FTZ R45, R45, -R21 ;  /* 0x800000152d2d7221 */ /* 0x000fe20000010000 */
[----:B--2---:R-:W-:Y:S01]  /*5fc0*/  SHF.R.U32.HI R23, RZ, 0x4, R5 ;  /* 0x00000004ff177819 */ /* 0x004fe20000011605 */
[----:B------:R-:W-:Y:S01]  /*5fd0*/  MUFU.EX2 R27, R27 ;  /* 0x0000001b001b7308 */ /* 0x000fe20000000800 */
[--C-:B----4-:R-:W-:Y:S01]  /*5fe0*/  FADD.FTZ R29, R48, -R21.reuse ;  /* 0x80000015301d7221 */ /* 0x110fe20000010000 */
        /* <DEDUP_REMOVED lines=9> */
[----:B---3--:R-:W-:Y:S01]  /*6080*/  FMUL.FTZ R45, R10, R45 ;  /* 0x0000002d0a2d7220 */ /* 0x008fe20000410000 */
[----:B------:R-:W-:Y:S01]  /*6090*/  FMUL.FTZ R44, R7, R44 ;  /* 0x0000002c072c7220 */ /* 0x000fe20000410000 */
[----:B------:R-:W-:Y:S01]  /*60a0*/  FMUL.FTZ R220, R13, R220 ;  /* 0x000000dc0ddc7220 */ /* 0x000fe20000410000 */
        /* <DEDUP_REMOVED lines=9> */
[----:B-----5:R-:W-:Y:S01]  /*6140*/  FADD.FTZ R41, R46, -R20 ;  /* 0x800000142e297221 */ /* 0x020fe20000010000 */
[----:B------:R2:W3:Y:S01]  /*6150*/  MUFU.EX2 R23, R37 ;  /* 0x0000002500177308 */ /* 0x0004e20000000800 */
[----:B-1----:R-:W-:Y:S01]  /*6160*/  FADD.FTZ R31, R52, -R21 ;  /* 0x80000015341f7221 */ /* 0x002fe20000010000 */
[----:B------:R-:W-:-:S02]  /*6170*/  VIADD R21, R24, 0x80 ;  /* 0x0000008018157836 */ /* 0x000fc40000000000 */
[--C-:B------:R-:W-:Y:S01]  /*6180*/  FADD.FTZ R42, R47, -R20.reuse ;  /* 0x800000142f2a7221 */ /* 0x100fe20000010000 */
[--C-:B------:R-:W-:Y:S01]  /*6190*/  FADD.FTZ R38, R51, -R20.reuse ;  /* 0x8000001433267221 */ /* 0x100fe20000010000 */
[--C-:B------:R-:W-:Y:S01]  /*61a0*/  FADD.FTZ R54, R54, -R20.reuse ;  /* 0x8000001436367221 */ /* 0x100fe20000010000 */
[--C-:B------:R-:W-:Y:S01]  /*61b0*/  FADD.FTZ R55, R55, -R20.reuse ;  /* 0x8000001437377221 */ /* 0x100fe20000010000 */
[----:B------:R-:W-:Y:S01]  /*61c0*/  R2UR UR4, R21 ;  /* 0x00000000150472ca */ /* 0x000fe200000e0000 */
[C---:B------:R-:W-:Y:S01]  /*61d0*/  VIADD R21, R24.reuse, 0x100 ;  /* 0x0000010018157836 */ /* 0x040fe20000000000 */
[----:B------:R-:W1:Y:S01]  /*61e0*/  MUFU.EX2 R6, R6 ;  /* 0x0000000600067308 */ /* 0x000e620000000800 */
[----:B--2---:R-:W-:Y:S02]  /*61f0*/  VIADD R37, R24, 0x180 ;  /* 0x0000018018257836 */ /* 0x004fe40000000000 */
[--C-:B------:R-:W-:Y:S01]  /*6200*/  FADD.FTZ R218, R218, -R20.reuse ;  /* 0x80000014dada7221 */ /* 0x100fe20000010000 */
[--C-:B------:R-:W-:Y:S01]  /*6210*/  FADD.FTZ R219, R219, -R20.reuse ;  /* 0x80000014dbdb7221 */ /* 0x100fe20000010000 */
[--C-:B------:R-:W-:Y:S01]  /*6220*/  FADD.FTZ R222, R222, -R20.reuse ;  /* 0x80000014dede7221 */ /* 0x100fe20000010000 */
[--C-:B------:R-:W-:Y:S01]  /*6230*/  FADD.FTZ R223, R223, -R20.reuse ;  /* 0x80000014dfdf7221 */ /* 0x100fe20000010000 */
[----:B------:R-:W-:Y:S01]  /*6240*/  R2UR UR6, R37 ;  /* 0x00000000250672ca */ /* 0x000fe200000e0000 */
[----:B------:R-:W-:Y:S01]  /*6250*/  FADD.FTZ R37, R50, -R20 ;  /* 0x8000001432257221 */ /* 0x000fe20000010000 */
[----:B------:R-:W2:Y:S01]  /*6260*/  MUFU.EX2 R9, R9 ;  /* 0x0000000900097308 */ /* 0x000ea20000000800 */
[----:B------:R-:W-:Y:S01]  /*6270*/  R2UR UR5, R21 ;  /* 0x00000000150572ca */ /* 0x000fe200000e0000 */
[----:B---3--:R-:W-:Y:S01]  /*6280*/  FMUL.FTZ R54, R23, R54 ;  /* 0x0000003617367220 */ /* 0x008fe20000410000 */
[----:B------:R-:W-:Y:S01]  /*6290*/  F2FP.F16.F32.PACK_AB R20, R10, R7 ;  /* 0x000000070a14723e */ /* 0x000fe200000000ff */
[----:B------:R-:W-:Y:S01]  /*62a0*/  FMUL.FTZ R10, R40, R41 ;  /* 0x00000029280a7220 */ /* 0x000fe20000410000 */
[C---:B------:R-:W-:Y:S01]  /*62b0*/  F2FP.F16.F32.PACK_AB R21, R27.reuse, R40 ;  /* 0x000000281b15723e */ /* 0x040fe200000000ff */
[----:B------:R-:W-:Y:S01]  /*62c0*/  BAR.SYNC.DEFER_BLOCKING 0x9, 0x100 ;  /* 0x0244000000007b1d */ /* 0x000fe20000010000 */
[----:B------:R-:W-:Y:S01]  /*62d0*/  FMUL.FTZ R37, R22, R37 ;  /* 0x0000002516257220 */ /* 0x000fe20000410000 */
[----:B------:R-:W-:Y:S01]  /*62e0*/  FMUL.FTZ R27, R27, R42 ;  /* 0x0000002a1b1b7220 */ /* 0x000fe20000410000 */
[----:B-1----:R-:W-:-:S03]  /*62f0*/  FMUL.FTZ R29, R6, R29 ;  /* 0x0000001d061d7220 */ /* 0x002fc60000410000 */
[----:B------:R-:W1:Y:S01]  /*6300*/  MUFU.EX2 R8, R8 ;  /* 0x0000000800087308 */ /* 0x000e620000000800 */
[----:B------:R-:W-:Y:S01]  /*6310*/  F2FP.F16.F32.PACK_AB R27, R27, R10 ;  /* 0x0000000a1b1b723e */ /* 0x000fe200000000ff */
[----:B------:R-:W-:Y:S01]  /*6320*/  UMOV UR10, UR4 ;  /* 0x00000004000a7c82 */ /* 0x000fe20008000000 */
[----:B------:R-:W-:Y:S01]  /*6330*/  UMOV UR18, UR6 ;  /* 0x0000000600127c82 */ /* 0x000fe20008000000 */
[----:B------:R-:W-:Y:S01]  /*6340*/  UMOV UR12, UR10 ;  /* 0x0000000a000c7c82 */ /* 0x000fe20008000000 */
[C---:B--2---:R-:W-:Y:S01]  /*6350*/  FMUL.FTZ R32, R9.reuse, R32 ;  /* 0x0000002009207220 */ /* 0x044fe20000410000 */
[----:B------:R-:W-:Y:S01]  /*6360*/  F2FP.F16.F32.PACK_AB R6, R9, R6 ;  /* 0x000000060906723e */ /* 0x000fe200000000ff */
[----:B------:R-:W-:Y:S01]  /*6370*/  UMOV UR47, 0x40 ;  /* 0x00000040002f7882 */ /* 0x000fe20000000000 */
[----:B------:R-:W2:Y:S01]  /*6380*/  MUFU.EX2 R5, R224 ;  /* 0x000000e000057308 */ /* 0x000ea20000000800 */
[----:B------:R-:W-:Y:S01]  /*6390*/  UMOV UR29, 0x40000040 ;  /* 0x40000040001d7882 */ /* 0x000fe20000000000 */
[----:B------:R-:W-:Y:S01]  /*63a0*/  F2FP.F16.F32.PACK_AB R32, R32, R29 ;  /* 0x0000001d2020723e */ /* 0x000fe200000000ff */
[----:B------:R-:W-:Y:S01]  /*63b0*/  UMOV UR31, 0x40 ;  /* 0x00000040001f7882 */ /* 0x000fe20000000000 */
[----:B------:R-:W-:Y:S01]  /*63c0*/  UMOV UR41, UR29 ;  /* 0x0000001d00297c82 */ /* 0x000fe20008000000 */
[----:B------:R-:W-:Y:S01]  /*63d0*/  UMOV UR43, 0x40 ;  /* 0x00000040002b7882 */ /* 0x000fe20000000000 */
[----:B------:R-:W-:Y:S01]  /*63e0*/  UMOV UR37, UR29 ;  /* 0x0000001d00257c82 */ /* 0x000fe20008000000 */
[----:B------:R-:W-:Y:S01]  /*63f0*/  UMOV UR39, 0x40 ;  /* 0x0000004000277882 */ /* 0x000fe20000000000 */
[----:B------:R-:W3:Y:S01]  /*6400*/  MUFU.EX2 R11, R11 ;  /* 0x0000000b000b7308 */ /* 0x000ee20000000800 */
[----:B-1----:R-:W-:Y:S01]  /*6410*/  FMUL.FTZ R31, R8, R31 ;  /* 0x0000001f081f7220 */ /* 0x002fe20000410000 */
[----:B------:R-:W-:Y:S01]  /*6420*/  STSM.16.M88.2 [R0+0x2c500], R20 ;  /* 0x02c5001400007844 */ /* 0x000fe20000000100 */
[----:B------:R-:W-:Y:S01]  /*6430*/  UMOV UR33, UR29 ;  /* 0x0000001d00217c82 */ /* 0x000fe20008000000 */
[----:B------:R-:W-:Y:S01]  /*6440*/  UMOV UR35, 0x40 ;  /* 0x0000004000237882 */ /* 0x000fe20000000000 */
[----:B------:R-:W-:Y:S01]  /*6450*/  UMOV UR25, UR29 ;  /* 0x0000001d00197c82 */ /* 0x000fe20008000000 */
[----:B------:R-:W-:Y:S01]  /*6460*/  UMOV UR27, 0x40 ;  /* 0x00000040001b7882 */ /* 0x000fe20000000000 */
[----:B------:R-:W-:Y:S01]  /*6470*/  UMOV UR23, 0x40 ;  /* 0x0000004000177882 */ /* 0x000fe20000000000 */
[----:B------:R-:W1:Y:S01]  /*6480*/  MUFU.EX2 R12, R12 ;  /* 0x0000000c000c7308 */ /* 0x000e620000000800 */
[----:B--2---:R-:W-:Y:S01]  /*6490*/  F2FP.F16.F32.PACK_AB R7, R5, R22 ;  /* 0x000000160507723e */ /* 0x004fe200000000ff */
[----:B------:R-:W-:-:S02]  /*64a0*/  IMAD R22, R4, 0x2000, R17 ;  /* 0x0000200004167824 */ /* 0x000fc400078e0211 */
[----:B------:R-:W-:Y:S01]  /*64b0*/  FMUL.FTZ R38, R5, R38 ;  /* 0x0000002605267220 */ /* 0x000fe20000410000 */
[----:B------:R-:W-:Y:S01]  /*64c0*/  UMOV UR15, 0x40 ;  /* 0x00000040000f7882 */ /* 0x000fe20000000000 */
[----:B------:R2:W-:Y:S01]  /*64d0*/  STSM.16.M88.2 [R0+0x2cd00], R6 ;  /* 0x02cd000600007844 */ /* 0x0005e20000000100 */
[----:B------:R-:W-:Y:S01]  /*64e0*/  VIADD R5, R22, 0x24100 ;  /* 0x0002410016057836 */ /* 0x000fe20000000000 */
[----:B------:R-:W4:Y:S01]  /*64f0*/  MUFU.EX2 R30, R30 ;  /* 0x0000001e001e7308 */ /* 0x000f220000000800 */
[C---:B---3--:R-:W-:Y:S01]  /*6500*/  F2FP.F16.F32.PACK_AB R8, R11.reuse, R8 ;  /* 0x000000080b08723e */ /* 0x048fe200000000ff */
[----:B------:R-:W-:Y:S02]  /*6510*/  FMUL.FTZ R34, R11, R34 ;  /* 0x000000220b227220 */ /* 0x000fe40000410000 */
[----:B------:R-:W-:-:S03]  /*6520*/  SHF.R.U32.HI R5, RZ, 0x4, R5 ;  /* 0x00000004ff057819 */ /* 0x000fc60000011605 */
[----:B------:R-:W-:Y:S01]  /*6530*/  F2FP.F16.F32.PACK_AB R34, R34, R31 ;  /* 0x0000001f2222723e */ /* 0x000fe200000000ff */
[----:B------:R-:W3:Y:S01]  /*6540*/  MUFU.EX2 R35, R35 ;  /* 0x0000002300237308 */ /* 0x000ee20000000800 */
[----:B-1----:R-:W-:Y:S01]  /*6550*/  FMUL.FTZ R33, R12, R33 ;  /* 0x000000210c217220 */ /* 0x002fe20000410000 */
[----:B------:R-:W-:Y:S01]  /*6560*/  F2FP.F16.F32.PACK_AB R12, R15, R12 ;  /* 0x0000000c0f0c723e */ /* 0x000fe200000000ff */
[----:B--2---:R-:W-:-:S03]  /*6570*/  VIADD R6, R24, 0x10 ;  /* 0x0000001018067836 */ /* 0x004fc60000000000 */
[----:B------:R-:W-:Y:S02]  /*6580*/  F2FP.F16.F32.PACK_AB R20, R36, R33 ;  /* 0x000000212414723e */ /* 0x000fe400000000ff */
[----:B------:R-:W1:Y:S01]  /*6590*/  MUFU.EX2 R28, R28 ;  /* 0x0000001c001c7308 */ /* 0x000e620000000800 */
[C---:B----4-:R-:W-:Y:S01]  /*65a0*/  F2FP.F16.F32.PACK_AB R9, R30.reuse, R23 ;  /* 0x000000171e09723e */ /* 0x050fe200000000ff */
[----:B------:R-:W-:Y:S01]  /*65b0*/  FMUL.FTZ R55, R30, R55 ;  /* 0x000000371e377220 */ /* 0x000fe20000410000 */
[----:B------:R-:W-:Y:S01]  /*65c0*/  LOP3.LUT R23, R5, 0x3fff, RZ, 0xc0, !PT ;  /* 0x00003fff05177812 */ /* 0x000fe200078ec0ff */
[----:B------:R-:W-:Y:S01]  /*65d0*/  VIADD R5, R24, 0x200 ;  /* 0x0000020018057836 */ /* 0x000fe20000000000 */
[----:B------:R-:W-:Y:S01]  /*65e0*/  F2FP.F16.F32.PACK_AB R33, R38, R37 ;  /* 0x000000252621723e */ /* 0x000fe200000000ff */
[----:B------:R2:W-:Y:S01]  /*65f0*/  STSM.16.M88.2 [R0+0x2d500], R8 ;  /* 0x02d5000800007844 */ /* 0x0005e20000000100 */
[----:B------:R-:W-:Y:S01]  /*6600*/  R2UR UR56, R23 ;  /* 0x00000000173872ca */ /* 0x000fe200000e0000 */
[----:B------:R4:W5:Y:S01]  /*6610*/  MUFU.EX2 R39, R26 ;  /* 0x0000001a00277308 */ /* 0x0009620000000800 */
[----:B---3--:R-:W-:Y:S01]  /*6620*/  FMUL.FTZ R21, R35, R218 ;  /* 0x000000da23157220 */ /* 0x008fe20000410000 */
[----:B------:R-:W-:Y:S01]  /*6630*/  R2UR UR7, R5 ;  /* 0x00000000050772ca */ /* 0x000fe200000e0000 */
[----:B------:R-:W-:Y:S01]  /*6640*/  VIADD R5, R23, 0x80 ;  /* 0x0000008017057836 */ /* 0x000fe20000000000 */
[----:B------:R-:W-:Y:S01]  /*6650*/  R2UR UR50, R6 ;  /* 0x00000000063272ca */ /* 0x000fe200000e0000 */
[----:B------:R-:W-:-:S03]  /*6660*/  VIADD R6, R24, 0x110 ;  /* 0x0000011018067836 */ /* 0x000fc60000000000 */
[----:B------:R-:W3:Y:S01]  /*6670*/  MUFU.EX2 R40, R25 ;  /* 0x0000001900287308 */ /* 0x000ee20000000800 */
[C---:B-1----:R-:W-:Y:S01]  /*6680*/  F2FP.F16.F32.PACK_AB R13, R28.reuse, R35 ;  /* 0x000000231c0d723e */ /* 0x042fe200000000ff */
[----:B------:R-:W-:Y:S01]  /*6690*/  FMUL.FTZ R30, R28, R219 ;  /* 0x000000db1c1e7220 */ /* 0x000fe20000410000 */
[----:B----4-:R-:W-:Y:S01]  /*66a0*/  F2FP.F16.F32.PACK_AB R26, R45, R44 ;  /* 0x0000002c2d1a723e */ /* 0x010fe200000000ff */
[----:B------:R-:W-:Y:S01]  /*66b0*/  UMOV UR8, UR56 ;  /* 0x0000003800087c82 */ /* 0x000fe20008000000 */
[----:B------:R-:W-:Y:S01]  /*66c0*/  F2FP.F16.F32.PACK_AB R35, R55, R54 ;  /* 0x000000363723723e */ /* 0x000fe200000000ff */
[----:B------:R-:W-:Y:S01]  /*66d0*/  STSM.16.M88.2 [R0+0x2dd00], R12 ;  /* 0x02dd000c00007844 */ /* 0x000fe20000000100 */
[----:B------:R-:W-:Y:S01]  /*66e0*/  F2FP.F16.F32.PACK_AB R21, R30, R21 ;  /* 0x000000151e15723e */ /* 0x000fe200000000ff */
[----:B------:R-:W-:Y:S01]  /*66f0*/  UMOV UR16, UR56 ;  /* 0x0000003800107c82 */ /* 0x000fe20008000000 */
[----:B-----5:R-:W-:Y:S01]  /*6700*/  FMUL.FTZ R222, R39, R222 ;  /* 0x000000de27de7220 */ /* 0x020fe20000410000 */
[----:B------:R-:W-:Y:S01]  /*6710*/  R2UR UR48, R5 ;  /* 0x00000000053072ca */ /* 0x000fe200000e0000 */
[----:B------:R-:W-:Y:S01]  /*6720*/  VIADD R5, R24, 0x90 ;  /* 0x0000009018057836 */ /* 0x000fe20000000000 */
[----:B--2---:R-:W-:-:S02]  /*6730*/  MOV R8, UR58 ;  /* 0x0000003a00087c02 */ /* 0x004fc40008000f00 */
[----:B------:R-:W-:Y:S02]  /*6740*/  MOV R9, UR59 ;  /* 0x0000003b00097c02 */ /* 0x000fe40008000f00 */
[----:B------:R-:W-:Y:S01]  /*6750*/  R2UR UR4, R5 ;  /* 0x00000000050472ca */ /* 0x000fe200000e0000 */
[C---:B---3--:R-:W-:Y:S01]  /*6760*/  FMUL.FTZ R223, R40.reuse, R223 ;  /* 0x000000df28df7220 */ /* 0x048fe20000410000 */
        /* <DEDUP_REMOVED lines=8> */
[----:B--2---:R-:W2:Y:S01]  /*67f0*/  FENCE.VIEW.ASYNC.S ;  /* 0x00000000000073c6 */ /* 0x004ea20000000000 */
[----:B------:R-:W-:Y:S01]  /*6800*/  UMOV UR44, UR48 ;  /* 0x00000030002c7c82 */ /* 0x000fe20008000000 */
[----:B------:R-:W-:Y:S01]  /*6810*/  R2UR UR46, R5 ;  /* 0x00000000052e72ca */ /* 0x000fe200000e0000 */
[----:B------:R-:W-:-:S02]  /*6820*/  VIADD R5, R23, 0x100 ;  /* 0x0000010017057836 */ /* 0x000fc40000000000 */
[----:B-1----:R-:W-:-:S03]  /*6830*/  VIADD R14, R23, 0x180 ;  /* 0x00000180170e7836 */ /* 0x002fc60000000000 */
        /* <DEDUP_REMOVED lines=8> */
[----:B--2---:R-:W-:Y:S03]  /*68c0*/  BAR.SYNC.DEFER_BLOCKING 0x9, 0x100 ;  /* 0x0244000000007b1d */ /* 0x004fe60000010000 */
        /* <DEDUP_REMOVED lines=90> */
[----:B--2---:R-:W-:Y:S01]  /*6e70*/  MOV R220, UR58 ;  /* 0x0000003a00dc7c02 */ /* 0x004fe20008000f00 */
        /* <DEDUP_REMOVED lines=330> */
.L_x_1703:
        /* <DEDUP_REMOVED lines=113> */
.L_x_1704:
        /* <DEDUP_REMOVED lines=94> */
.L_x_1684:
        /* <DEDUP_REMOVED lines=103> */
.L_x_1708:
[----:B------:R-:W-:Y:S01]  /*9680*/  @P0 ELECT P1, URZ, PT ;  /* 0x00000000003f082f */ /* 0x000fe20003820000 */
[----:B------:R1:W-:-:S12]  /*9690*/  UBLKRED.G.S.ADD.F32.RN [UR6], [UR4], UR5, desc[UR8] ;  /* 0x00000806040073bb */ /* 0x0003d800080a1405 */
[----:B------:R-:W-:Y:S02]  /*96a0*/  @P1 PLOP3.LUT P0, PT, P1, PT, PT, 0x8, 0x0 ;  /* 0x000000000000181c */ /* 0x000fe40000f0e170 */
[----:B------:R-:W-:-:S11]  /*96b0*/  PLOP3.LUT P1, PT, PT, PT, PT, 0x8, 0x0 ;  /* 0x000000000000781c */ /* 0x000fd60003f2e170 */
[----:B-1----:R-:W-:Y:S05]  /*96c0*/  @P0 BRA.U.ANY `(.L_x_1708) ;  /* 0xfffffffd00ec0947 */ /* 0x002fea000393ffff */
[----:B------:R0:W-:Y:S01]  /*96d0*/  UTMACMDFLUSH ;  /* 0x00000000000079b7 */ /* 0x0001e20000000000 */
[----:B------:R-:W-:-:S04]  /*96e0*/  DEPBAR.LE SB0, 0x0 ;  /* 0x000080000000791a */ /* 0x000fc80000000000 */
.L_x_1707:
[----:B------:R-:W-:Y:S05]  /*96f0*/  BSYNC B1 ;  /* 0x0000000000017941 */ /* 0x000fea0003800000 */
.L_x_1706:
        /* <DEDUP_REMOVED lines=32> */
.L_x_1709:
        /* <DEDUP_REMOVED lines=8> */
.L_x_1674:
        /* <DEDUP_REMOVED lines=21> */
.L_x_1710:
        /* <DEDUP_REMOVED lines=15> */
.L_x_1712:
[----:B------:R-:W-:-:S05]  /*9bc0*/  ULDC UR5, c[0x0][0x8c4] ;  /* 0x0002310000057ab9 */ /* 0x000fca0000000800 */
.L_x_1711:
        /* <DEDUP_REMOVED lines=62> */
.L_x_1714:
        /* <DEDUP_REMOVED lines=14> */
.L_x_1715:
        /* <DEDUP_REMOVED lines=9> */
.L_x_1716:
        /* <DEDUP_REMOVED lines=22> */
.L_x_1717:
        /* <DEDUP_REMOVED lines=32> */
.L_x_1733:
        /* <DEDUP_REMOVED lines=8> */
.L_x_1719:
        /* <DEDUP_REMOVED lines=153> */
.L_x_1725:
[----:B------:R-:W-:-:S04]  /*ae90*/  SHF.L.U32 R5, R13, 0x1f, RZ ;  /* 0x0000001f0d057819 */ /* 0x000fc800000006ff */
[----:B------:R-:W1:Y:S02]  /*aea0*/  SYNCS.PHASECHK.TRANS64.TRYWAIT P1, [R6+URZ+0x31838], R5 ;  /* 0x03183805060075a7 */ /* 0x000e64000802017f */
[----:B-1----:R-:W-:Y:S05]  /*aeb0*/  @!P1 BRA `(.L_x_1721) ;  /* 0x0000000c00d89947 */ /* 0x002fea0003800000 */
.L_x_1734:
[----:B------:R-:W-:Y:S05]  /*aec0*/  @P0 BRA `(.L_x_1722) ;  /* 0x0000000000140947 */ /* 0x000fea0003800000 */
[----:B------:R-:W-:Y:S01]  /*aed0*/  ISETP.NE.AND P1, PT, R16, RZ, PT ;  /* 0x000000ff1000720c */ /* 0x000fe20003f25270 */
[----:B-1----:R-:W-:-:S04]  /*aee0*/  IMAD.MOV.U32 R5, RZ, RZ, 0x8100 ;  /* 0x00008100ff057424 */ /* 0x002fc800078e00ff */
[----:B------:R2:W-:Y:S08]  /*aef0*/  SYNCS.ARRIVE.TRANS64 RZ, [R6+URZ+0x31830], R5 ;  /* 0x0318300506ff79a7 */ /* 0x0005f0000800003f */
[----:B------:R-:W-:Y:S05]  /*af00*/  @!P1 BRA `(.L_x_1722) ;  /* 0x0000000000049947 */ /* 0x000fea0003800000 */
[----:B------:R-:W-:Y:S01]  /*af10*/  BPT.TRAP 0x1 ;  /* 0x000000040000795c */ /* 0x000fe20000300000 */
.L_x_1722:
        /* <DEDUP_REMOVED lines=47> */
.L_x_1736:
[----:B------:R-:W-:Y:S01]  /*b210*/  LOP3.LUT R13, R13, 0x1, RZ, 0x3c, !PT ;  /* 0x000000010d0d7812 */ /* 0x000fe200078e3cff */
[----:B------:R-:W-:Y:S06]  /*b220*/  @P2 BRA `(.L_x_1724) ;  /* 0x0000000000142947 */ /* 0x000fec0003800000 */
[----:B------:R-:W-:Y:S01]  /*b230*/  ISETP.NE.AND P1, PT, R16, RZ, PT ;  /* 0x000000ff1000720c */ /* 0x000fe20003f25270 */
[----:B-1----:R-:W-:-:S04]  /*b240*/  IMAD.MOV.U32 R2, RZ, RZ, 0x8100 ;  /* 0x00008100ff027424 */ /* 0x002fc800078e00ff */
[----:B------:R2:W-:Y:S08]  /*b250*/  SYNCS.ARRIVE.TRANS64 RZ, [R20+URZ+0x31810], R2 ;  /* 0x0318100214ff79a7 */ /* 0x0005f0000800003f */
[----:B------:R-:W-:Y:S05]  /*b260*/  @!P1 BRA `(.L_x_1724) ;  /* 0x0000000000049947 */ /* 0x000fea0003800000 */
[----:B------:R-:W-:Y:S01]  /*b270*/  BPT.TRAP 0x1 ;  /* 0x000000040000795c */ /* 0x000fe20000300000 */
.L_x_1724:
        /* <DEDUP_REMOVED lines=53> */
.L_x_1720:
        /* <DEDUP_REMOVED lines=17> */
.L_x_1737:
[----:B------:R-:W-:Y:S01]  /*b6e0*/  IMAD.IADD R8, R9, 0x1, R3 ;  /* 0x0000000109087824 */ /* 0x000fe200078e0203 */
[----:B------:R-:W-:Y:S06]  /*b6f0*/  @P0 BRA `(.L_x_1727) ;  /* 0x0000000000140947 */ /* 0x000fec0003800000 */
[----:B------:R-:W-:Y:S01]  /*b700*/  LOP3.LUT P0, RZ, R18, 0x1f, RZ, 0xc0, !PT ;  /* 0x0000001f12ff7812 */ /* 0x000fe2000780c0ff */
[----:B------:R-:W-:-:S04]  /*b710*/  IMAD.MOV.U32 R9, RZ, RZ, 0x8100 ;  /* 0x00008100ff097424 */ /* 0x000fc800078e00ff */
[----:B------:R2:W-:Y:S08]  /*b720*/  SYNCS.ARRIVE.TRANS64 RZ, [R6+URZ+0x31830], R9 ;  /* 0x0318300906ff79a7 */ /* 0x0005f0000800003f */
[----:B------:R-:W-:Y:S05]  /*b730*/  @!P0 BRA `(.L_x_1727) ;  /* 0x0000000000048947 */ /* 0x000fea0003800000 */
[----:B------:R-:W-:Y:S01]  /*b740*/  BPT.TRAP 0x1 ;  /* 0x000000040000795c */ /* 0x000fe20000300000 */
.L_x_1727:
        /* <DEDUP_REMOVED lines=53> */
.L_x_1713:
[----:B------:R-:W-:Y:S05]  /*baa0*/  WARPSYNC.ALL ;  /* 0x0000000000007948 */ /* 0x000fea0003800000 */
[----:B------:R-:W-:-:S13]  /*bab0*/  ELECT P0, URZ, PT ;  /* 0x00000000003f782f */ /* 0x000fda0003800000 */
[----:B------:R-:W-:Y:S05]  /*bac0*/  @!P0 BRA `(.L_x_1679) ;  /* 0x00000000007c8947 */ /* 0x000fea0003800000 */
[----:B------:R-:W4:Y:S02]  /*bad0*/  LDL R0, [R1+0x4] ;  /* 0x0000040001007983 */ /* 0x000f240000100800 */
[----:B----4-:R-:W-:-:S13]  /*bae0*/  R2UR UR4, R0 ;  /* 0x00000000000472ca */ /* 0x010fda00000e0000 */
[----:B------:R-:W-:-:S06]  /*baf0*/  ULOP3.LUT UR4, UR4, 0x2, URZ, 0xfc, !UPT ;  /* 0x0000000204047892 */ /* 0x000fcc000f8efc3f */
[----:B------:R-:W-:-:S05]  /*bb00*/  IMAD.U32 R0, RZ, RZ, UR4 ;  /* 0x00000004ff007e24 */ /* 0x000fca000f8e00ff */
[----:B------:R-:W-:-:S13]  /*bb10*/  ISETP.NE.AND P1, PT, R0, 0x3, PT ;  /* 0x000000030000780c */ /* 0x000fda0003f25270 */
[----:B------:R-:W-:Y:S05]  /*bb20*/  @!P1 BRA `(.L_x_1728) ;  /* 0x0000000000049947 */ /* 0x000fea0003800000 */
[----:B---3--:R-:W-:Y:S01]  /*bb30*/  BPT.TRAP 0x1 ;  /* 0x000000040000795c */ /* 0x008fe20000300000 */
.L_x_1728:
        /* <DEDUP_REMOVED lines=8> */
.L_x_1738:
        /* <DEDUP_REMOVED lines=9> */
.L_x_1739:
[----:B------:R-:W-:Y:S05]  /*bc50*/  @!P1 BRA `(.L_x_1731) ;  /* 0x0000000000049947 */ /* 0x000fea0003800000 */
[----:B---3--:R-:W-:Y:S01]  /*bc60*/  BPT.TRAP 0x1 ;  /* 0x000000040000795c */ /* 0x008fe20000300000 */
.L_x_1731:
[----:B------:R-:W-:-:S07]  /*bc70*/  SHF.L.U32 R13, R13, 0x1f, RZ ;  /* 0x0000001f0d0d7819 */ /* 0x000fce00000006ff */
.L_x_1732:
[----:B------:R1:W1:Y:S02]  /*bc80*/  SYNCS.PHASECHK.TRANS64.TRYWAIT P0, [R2+URZ+0x31838], R13 ;  /* 0x0318380d020075a7 */ /* 0x000264000800017f */
[----:B-1----:R-:W-:Y:S05]  /*bc90*/  @!P0 NANOSLEEP.SYNCS 0x989680 ;  /* 0x009896800000895d */ /* 0x002fea0003900000 */
[----:B------:R-:W1:Y:S02]  /*bca0*/  @!P0 SYNCS.PHASECHK.TRANS64 P0, [R2+URZ+0x31838], R13 ;  /* 0x0318380d020085a7 */ /* 0x000e64000800007f */
[----:B-1----:R-:W-:Y:S05]  /*bcb0*/  @!P0 BRA `(.L_x_1732) ;  /* 0xfffffffc00f08947 */ /* 0x002fea000383ffff */
.L_x_1679:
[----:B---3--:R-:W-:Y:S05]  /*bcc0*/  BSYNC B0 ;  /* 0x0000000000007941 */ /* 0x008fea0003800000 */
.L_x_1673:
[----:B------:R-:W-:Y:S05]  /*bcd0*/  EXIT ;  /* 0x000000000000794d */ /* 0x000fea0003800000 */
.L_x_1686:
[----:B-1----:R1:W2:Y:S02]  /*bce0*/  SYNCS.PHASECHK.TRANS64.TRYWAIT P0, [R17+URZ+0x31800], R12 ;  /* 0x0318000c110075a7 */ /* 0x0022a4000800017f */
[----:B--2---:R-:W-:Y:S05]  /*bcf0*/  @!P0 NANOSLEEP.SYNCS 0x989680 ;  /* 0x009896800000895d */ /* 0x004fea0003900000 */
[----:B------:R-:W2:Y:S02]  /*bd00*/  @!P0 SYNCS.PHASECHK.TRANS64 P0, [R17+URZ+0x31800], R12 ;  /* 0x0318000c110085a7 */ /* 0x000ea4000800007f */
[----:B--2---:R-:W-:Y:S05]  /*bd10*/  @!P0 BRA `(.L_x_1686) ;  /* 0xfffffffc00f08947 */ /* 0x004fea000383ffff */
[----:B------:R-:W-:Y:S05]  /*bd20*/  BRA `(.L_x_1685) ;  /* 0xffffff54004c7947 */ /* 0x000fea000383ffff */
.L_x_1690:
[----:B--2---:R2:W3:Y:S02]  /*bd30*/  SYNCS.PHASECHK.TRANS64.TRYWAIT P0, [R16+URZ+0x31810], R9 ;  /* 0x03181009100075a7 */ /* 0x0044e4000800017f */
[----:B---3--:R-:W-:Y:S05]  /*bd40*/  @!P0 NANOSLEEP.SYNCS 0x989680 ;  /* 0x009896800000895d */ /* 0x008fea0003900000 */
[----:B------:R-:W3:Y:S02]  /*bd50*/  @!P0 SYNCS.PHASECHK.TRANS64 P0, [R16+URZ+0x31810], R9 ;  /* 0x03181009100085a7 */ /* 0x000ee4000800007f */
[----:B---3--:R-:W-:Y:S05]  /*bd60*/  @!P0 BRA `(.L_x_1690) ;  /* 0xfffffffc00f08947 */ /* 0x008fea000383ffff */
[----:B------:R-:W-:Y:S05]  /*bd70*/  BRA `(.L_x_1689) ;  /* 0xffffff5c00e07947 */ /* 0x000fea000383ffff */
.L_x_1694:
[----:B----4-:R4:W1:Y:S02]  /*bd80*/  SYNCS.PHASECHK.TRANS64.TRYWAIT P0, [R17+URZ+0x31830], R8 ;  /* 0x03183008110075a7 */ /* 0x010864000800017f */
[----:B-1----:R-:W-:Y:S05]  /*bd90*/  @!P0 NANOSLEEP.SYNCS 0x989680 ;  /* 0x009896800000895d */ /* 0x002fea0003900000 */
[----:B------:R-:W1:Y:S02]  /*bda0*/  @!P0 SYNCS.PHASECHK.TRANS64 P0, [R17+URZ+0x31830], R8 ;  /* 0x03183008110085a7 */ /* 0x000e64000800007f */
[----:B-1----:R-:W-:Y:S05]  /*bdb0*/  @!P0 BRA `(.L_x_1694) ;  /* 0xfffffffc00f08947 */ /* 0x002fea000383ffff */
[----:B------:R-:W-:Y:S05]  /*bdc0*/  BRA `(.L_x_1693) ;  /* 0xffffff7800ec7947 */ /* 0x000fea000383ffff */
.L_x_1718:
[----:B-1----:R1:W2:Y:S02]  /*bdd0*/  SYNCS.PHASECHK.TRANS64.TRYWAIT P1, [R6+URZ+0x31820], R3 ;  /* 0x03182003060075a7 */ /* 0x0022a4000802017f */
[----:B--2---:R-:W-:Y:S05]  /*bde0*/  @!P1 NANOSLEEP.SYNCS 0x989680 ;  /* 0x009896800000995d */ /* 0x004fea0003900000 */
[----:B------:R-:W2:Y:S02]  /*bdf0*/  @!P1 SYNCS.PHASECHK.TRANS64 P1, [R6+URZ+0x31820], R3 ;  /* 0x03182003060095a7 */ /* 0x000ea4000802007f */
[----:B--2---:R-:W-:Y:S05]  /*be00*/  @!P1 BRA `(.L_x_1718) ;  /* 0xfffffffc00f09947 */ /* 0x004fea000383ffff */
[----:B------:R-:W-:Y:S05]  /*be10*/  BRA `(.L_x_1733) ;  /* 0xffffffe400987947 */ /* 0x000fea000383ffff */
.L_x_1721:
[----:B-1----:R1:W2:Y:S02]  /*be20*/  SYNCS.PHASECHK.TRANS64.TRYWAIT P1, [R6+URZ+0x31838], R5 ;  /* 0x03183805060075a7 */ /* 0x0022a4000802017f */
[----:B--2---:R-:W-:Y:S05]  /*be30*/  @!P1 NANOSLEEP.SYNCS 0x989680 ;  /* 0x009896800000995d */ /* 0x004fea0003900000 */
[----:B------:R-:W2:Y:S02]  /*be40*/  @!P1 SYNCS.PHASECHK.TRANS64 P1, [R6+URZ+0x31838], R5 ;  /* 0x03183805060095a7 */ /* 0x000ea4000802007f */
[----:B--2---:R-:W-:Y:S05]  /*be50*/  @!P1 BRA `(.L_x_1721) ;  /* 0xfffffffc00f09947 */ /* 0x004fea000383ffff */
[----:B------:R-:W-:Y:S05]  /*be60*/  BRA `(.L_x_1734) ;  /* 0xfffffff000147947 */ /* 0x000fea000383ffff */
.L_x_1723:
[----:B------:R-:W-:-:S07]  /*be70*/  SHF.L.U32 R2, R4, 0x1f, RZ ;  /* 0x0000001f04027819 */ /* 0x000fce00000006ff */
.L_x_1735:
[----:B-1----:R1:W2:Y:S02]  /*be80*/  SYNCS.PHASECHK.TRANS64.TRYWAIT P1, [R20+URZ+0x31820], R2 ;  /* 0x03182002140075a7 */ /* 0x0022a4000802017f */
[----:B--2---:R-:W-:Y:S05]  /*be90*/  @!P1 NANOSLEEP.SYNCS 0x989680 ;  /* 0x009896800000995d */ /* 0x004fea0003900000 */
[----:B------:R-:W2:Y:S02]  /*bea0*/  @!P1 SYNCS.PHASECHK.TRANS64 P1, [R20+URZ+0x31820], R2 ;  /* 0x03182002140095a7 */ /* 0x000ea4000802007f */
[----:B--2---:R-:W-:Y:S05]  /*beb0*/  @!P1 BRA `(.L_x_1735) ;  /* 0xfffffffc00f09947 */ /* 0x004fea000383ffff */
[----:B------:R-:W-:Y:S05]  /*bec0*/  BRA `(.L_x_1736) ;  /* 0xfffffff000d07947 */ /* 0x000fea000383ffff */
.L_x_1726:
[----:B-1----:R1:W2:Y:S02]  /*bed0*/  SYNCS.PHASECHK.TRANS64.TRYWAIT P1, [R6+URZ+0x31838], R16 ;  /* 0x03183810060075a7 */ /* 0x0022a4000802017f */
[----:B--2---:R-:W-:Y:S05]  /*bee0*/  @!P1 NANOSLEEP.SYNCS 0x989680 ;  /* 0x009896800000995d */ /* 0x004fea0003900000 */
[----:B------:R-:W2:Y:S02]  /*bef0*/  @!P1 SYNCS.PHASECHK.TRANS64 P1, [R6+URZ+0x31838], R16 ;  /* 0x03183810060095a7 */ /* 0x000ea4000802007f */
[----:B--2---:R-:W-:Y:S05]  /*bf00*/  @!P1 BRA `(.L_x_1726) ;  /* 0xfffffffc00f09947 */ /* 0x004fea000383ffff */
[----:B------:R-:W-:Y:S05]  /*bf10*/  BRA `(.L_x_1737) ;  /* 0xfffffff400f07947 */ /* 0x000fea000383ffff */
.L_x_1729:
[----:B----4-:R4:W1:Y:S02]  /*bf20*/  SYNCS.PHASECHK.TRANS64.TRYWAIT P0, [R5+URZ], R0 ;  /* 0x00000000050075a7 */ /* 0x010864000800017f */
[----:B-1----:R-:W-:Y:S05]  /*bf30*/  @!P0 NANOSLEEP.SYNCS 0x989680 ;  /* 0x009896800000895d */ /* 0x002fea0003900000 */
[----:B------:R-:W1:Y:S02]  /*bf40*/  @!P0 SYNCS.PHASECHK.TRANS64 P0, [R5+URZ], R0 ;  /* 0x00000000050085a7 */ /* 0x000e64000800007f */
[----:B-1----:R-:W-:Y:S05]  /*bf50*/  @!P0 BRA `(.L_x_1729) ;  /* 0xfffffffc00f08947 */ /* 0x002fea000383ffff */
[----:B------:R-:W-:Y:S05]  /*bf60*/  BRA `(.L_x_1738) ;  /* 0xfffffffc00147947 */ /* 0x000fea000383ffff */
.L_x_1730:
[----:B----4-:R4:W1:Y:S02]  /*bf70*/  SYNCS.PHASECHK.TRANS64.TRYWAIT P0, [R3+URZ], R0 ;  /* 0x00000000030075a7 */ /* 0x010864000800017f */
[----:B-1----:R-:W-:Y:S05]  /*bf80*/  @!P0 NANOSLEEP.SYNCS 0x989680 ;  /* 0x009896800000895d */ /* 0x002fea0003900000 */
[----:B------:R-:W1:Y:S02]  /*bf90*/  @!P0 SYNCS.PHASECHK.TRANS64 P0, [R3+URZ], R0 ;  /* 0x00000000030085a7 */ /* 0x000e64000800007f */
[----:B-1----:R-:W-:Y:S05]  /*bfa0*/  @!P0 BRA `(.L_x_1730) ;  /* 0xfffffffc00f08947 */ /* 0x002fea000383ffff */
[----:B------:R-:W-:Y:S05]  /*bfb0*/  BRA `(.L_x_1739) ;  /* 0xfffffffc00247947 */ /* 0x000fea000383ffff */
.L_x_1740:
        /* <DEDUP_REMOVED lines=12> */
.L_x_2216:


//--------------------- .text._ZN7cutlass13device_kernelIN5flash11enable_sm90INS1_16FlashAttnBwdSm90INS1_25CollectiveMainloopBwdSm90ILi2ELi1ELi1EN4cute5tupleIJNS5_1CILi1EEES8_S8_EEENS6_IJNS7_ILi64EEENS7_ILi80EEENS7_ILi256EEEEEENS_6half_tEfNS_4arch4Sm90ELb1ELb0ELb0ELb0ELb0ELb0ELb1ELb1ELi2ELi1ELi1ELi1ELb0EEENS1_21CollectiveEpilogueBwdISD_SE_SG_Li256ELb0ELb1ELi2EEENS1_25SingleTileBwdLPTSchedulerILb0ELi80ELb0EEEEEEEEEvNT_6ParamsE --------------------------
	.section	.text._ZN7cutlass13device_kernelIN5flash11enable_sm90INS1_16FlashAttnBwdSm90INS1_25CollectiveMainloopBwdSm90ILi2ELi1ELi1EN4cute5tupleIJNS5_1CILi1EEES8_S8_EEENS6_IJNS7_ILi64EEENS7_ILi80EEENS7_ILi256EEEEEENS_6half_tEfNS_4arch4Sm90ELb1ELb0ELb0ELb0ELb0ELb0ELb1ELb1ELi2ELi1ELi1ELi1ELb0EEENS1_21CollectiveEpilogueBwdISD_SE_SG_Li256ELb0ELb1ELi2EEENS1_25SingleTileBwdLPTSchedulerILb0ELi80ELb0EEEEEEEEEvNT_6ParamsE,"ax",@progbits
	.align	128
.text._ZN7cutlass13device_kernelIN5flash11enable_sm90INS1_16FlashAttnBwdSm90INS1_25CollectiveMainloopBwdSm90ILi2ELi1ELi1EN4cute5tupleIJNS5_1CILi1EEES8_S8_EEENS6_IJNS7_ILi64EEENS7_ILi80EEENS7_ILi256EEEEEENS_6half_tEfNS_4arch4Sm90ELb1ELb0ELb0ELb0ELb0ELb0ELb1ELb1ELi2ELi1ELi1ELi1ELb0EEENS1_21CollectiveEpilogueBwdISD_SE_SG_Li256ELb0ELb1ELi2EEENS1_25SingleTileBwdLPTSchedulerILb0ELi80ELb0EEEEEEEEEvNT_6ParamsE:
        .type           _ZN7cutlass13device_kernelIN5flash11enable_sm90INS1_16FlashAttnBwdSm90INS1_25CollectiveMainloopBwdSm90ILi2ELi1ELi1EN4cute5tupleIJNS5_1CILi1EEES8_S8_EEENS6_IJNS7_ILi64EEENS7_ILi80EEENS7_ILi256EEEEEENS_6half_tEfNS_4arch4Sm90ELb1ELb0ELb0ELb0ELb0ELb0ELb1ELb1ELi2ELi1ELi1ELi1ELb0EEENS1_21CollectiveEpilogueBwdISD_SE_SG_Li256ELb0ELb1ELi2EEENS1_25SingleTileBwdLPTSchedulerILb0ELi80ELb0EEEEEEEEEvNT_6ParamsE,@function
        .size           _ZN7cutlass13device_kernelIN5flash11enable_sm90INS1_16FlashAttnBwdSm90INS1_25CollectiveMainloopBwdSm90ILi2ELi1ELi1EN4cute5tupleIJNS5_1CILi1EEES8_S8_EEENS6_IJNS7_ILi64EEENS7_ILi80EEENS7_ILi256EEEEEENS_6half_tEfNS_4arch4Sm90ELb1ELb0ELb0ELb0ELb0ELb0ELb1ELb1ELi2ELi1ELi1ELi1ELb0EEENS1_21CollectiveEpilogueBwdISD_SE_SG_Li256ELb0ELb1ELi2EEENS1_25SingleTileBwdLPTSchedulerILb0ELi80ELb0EEEEEEEEEvNT_6ParamsE,(.L_x_2217 - _ZN7cutlass13device_kernelIN5flash11enable_sm90INS1_16FlashAttnBwdSm90INS1_25CollectiveMainloopBwdSm90ILi2ELi1ELi1EN4cute5tupleIJNS5_1CILi1EEES8_S8_EEENS6_IJNS7_ILi64EEENS7_ILi80EEENS7_ILi256EEEEEENS_6half_tEfNS_4arch4Sm90ELb1ELb0ELb0ELb0ELb0ELb0ELb1ELb1ELi2ELi1ELi1ELi1ELb0EEENS1_21CollectiveEpilogueBwdISD_SE_SG_Li256ELb0ELb1ELi2EEENS1_25SingleTileBwdLPTSchedulerILb0ELi80ELb0EEEEEEEEEvNT_6ParamsE)
        .other          _ZN7cutlass13device_kernelIN5flash11enable_sm90INS1_16FlashAttnBwdSm90INS1_25CollectiveMainloopBwdSm90ILi2ELi1ELi1EN4cute5tupleIJNS5_1CILi1EEES8_S8_EEENS6_IJNS7_ILi64EEENS7_ILi80EEENS7_ILi256EEEEEENS_6half_tEfNS_4arch4Sm90ELb1ELb0ELb0ELb0ELb0ELb0ELb1ELb1ELi2ELi1ELi1ELi1ELb0EEENS1_21CollectiveEpilogueBwdISD_SE_SG_Li256ELb0ELb1ELi2EEENS1_25SingleTileBwdLPTSchedulerILb0ELi80ELb0EEEEEEEEEvNT_6ParamsE,@"STO_CUDA_ENTRY STV_DEFAULT"
_ZN7cutlass13device_kernelIN5flash11enable_sm90INS1_16FlashAttnBwdSm90INS1_25CollectiveMainloopBwdSm90ILi2ELi1ELi1EN4cute5tupleIJNS5_1CILi1EEES8_S8_EEENS6_IJNS7_ILi64EEENS7_ILi80EEENS7_ILi256EEEEEENS_6half_tEfNS_4arch4Sm90ELb1ELb0ELb0ELb0ELb0ELb0ELb1ELb1ELi2ELi1ELi1ELi1ELb0EEENS1_21CollectiveEpilogueBwdISD_SE_SG_Li256ELb0ELb1ELi2EEENS1_25SingleTileBwdLPTSchedulerILb0ELi80ELb0EEEEEEEEEvNT_6ParamsE:
        /* <DEDUP_REMOVED lines=29> */
.L_x_1742:
[----:B------:R-:W-:Y:S05]  /*01d0*/  BSYNC B0 ;  /* 0x0000000000007941 */ /* 0x000fea0003800000 */
.L_x_1741:
        /* <DEDUP_REMOVED lines=34> */
.L_x_1743:
        /* <DEDUP_REMOVED lines=20> */
.L_x_1744:
[----:B-1----:R-:W-:Y:S01]  /*0540*/  ISETP.NE.AND P0, PT, R0, RZ, PT ;  /* 0x000000ff0000720c */ /* 0x002fe20003f05270 */
[----:B------:R-:W-:Y:S01]  /*0550*/  IMAD.MOV.U32 R0, RZ, RZ, 0x1 ;  /* 0x00000001ff007424 */ /* 0x000fe200078e00ff */
[----:B------:R-:W-:Y:S01]  /*0560*/  NOP ;  /* 0x0000000000007918 */ /* 0x000fe20000000000 */
[----:B------:R-:W-:-:S03]  /*0570*/  LOP3.LUT R21, R4, 0x7f, RZ, 0xc0, !PT ;  /* 0x0000007f04157812 */ /* 0x000fc600078ec0ff */
[----:B------:R-:W-:Y:S01]  /*0580*/  SEL R0, R0, 0x2, !P0 ;  /* 0x0000000200007807 */ /* 0x000fe20004000000 */
[----:B--23--:R-:W-:Y:S06]  /*0590*/  BAR.SYNC.DEFER_BLOCKING 0x0 ;  /* 0x0000000000007b1d */ /* 0x00cfec0000010000 */
[----:B------:R-:W-:Y:S05]  /*05a0*/  @!P0 BRA `(.L_x_1745) ;  /* 0x000000c800cc8947 */ /* 0x000fea0003800000 */
.L_x_1746:
        /* <DEDUP_REMOVED lines=25> */
.L_x_1747:
[----:B------:R-:W-:Y:S01]  /*0740*/  ULDC UR7, c[0x0][0xb44] ;  /* 0x0002d10000077ab9 */ /* 0x000fe20000000800 */
[----:B------:R-:W-:Y:S01]  /*0750*/  UMOV UR45, UR10 ;  /* 0x0000000a002d7c82 */ /* 0x000fe20008000000 */
[----:B------:R-:W-:-:S11]  /*0760*/  UISETP.NE.AND UP0, UPT, UR7, 0x1, UPT ;  /* 0x000000010700788c */ /* 0x000fd6000bf05270 */
[----:B------:R-:W-:Y:S02]  /*0770*/  @UP0 ULDC.64 UR8, c[0x0][0xb48] ;  /* 0x0002d20000080ab9 */ /* 0x000fe40000000a00 */
[----:B------:R-:W-:-:S04]  /*0780*/  UIMAD.WIDE.U32 UR4, UR10, UR8, URZ ;  /* 0x000000080a0472a5 */ /* 0x000fc8000f8e003f */
[----:B------:R-:W-:-:S04]  /*0790*/  @UP0 USHF.R.U32.HI UR45, URZ, UR9, UR5 ;  /* 0x000000093f2d0299 */ /* 0x000fc80008011605 */
[----:B------:R-:W-:-:S12]  /*07a0*/  UIMAD UR4, UR45, UR7, URZ ;  /* 0x000000072d0472a4 */ /* 0x000fd8000f8e023f */
.L_x_1748:
        /* <DEDUP_REMOVED lines=135> */
.L_x_1750:
[----:B------:R-:W2:Y:S01]  /*1020*/  LDC.64 R234, c[0x0][0x2e0] ;  /* 0x0000b800ffea7b82 */ /* 0x000ea20000000a00 */
[----:B------:R-:W-:Y:S01]  /*1030*/  LOP3.LUT R13, R2, 0x1ffffffe, RZ, 0xc0, !PT ;  /* 0x1ffffffe020d7812 */ /* 0x000fe200078ec0ff */
[C---:B------:R-:W-:Y:S01]  /*1040*/  IMAD R14, R6.reuse, 0x40, R11 ;  /* 0x00000040060e7824 */ /* 0x040fe200078e020b */
[--C-:B------:R-:W-:Y:S01]  /*1050*/  SHF.R.S32.HI R8, RZ, 0x1f, R9.reuse ;  /* 0x0000001fff087819 */ /* 0x100fe20000011409 */
[C---:B-1----:R-:W-:Y:S01]  /*1060*/  IMAD R10, R6.reuse, 0x800, R9 ;  /* 0x00000800060a7824 */ /* 0x042fe200078e0209 */
[----:B----4-:R-:W-:Y:S01]  /*1070*/  LEA.HI R2, R7, R7, RZ, 0x1 ;  /* 0x0000000707027211 */ /* 0x010fe200078f08ff */
[----:B------:R-:W-:Y:S01]  /*1080*/  IMAD.IADD R15, R6, 0x1, -R13 ;  /* 0x00000001060f7824 */ /* 0x000fe200078e0a0d */
[----:B------:R-:W-:Y:S01]  /*1090*/  LEA.HI R6, R8, R9, RZ, 0x2 ;  /* 0x0000000908067211 */ /* 0x000fe200078f10ff */
[----:B------:R-:W-:Y:S01]  /*10a0*/  USHF.R.S32.HI UR4, URZ, 0x1f, UR43 ;  /* 0x0000001f3f047899 */ /* 0x000fe2000801142b */
[----:B------:R-:W-:Y:S01]  /*10b0*/  LEA.HI R3, R3, R12, RZ, 0x2 ;  /* 0x0000000c03037211 */ /* 0x000fe200078f10ff */
[----:B------:R-:W-:Y:S01]  /*10c0*/  IMAD.MOV.U32 R232, RZ, RZ, RZ ;  /* 0x000000ffffe87224 */ /* 0x000fe200078e00ff */
[----:B------:R-:W-:Y:S01]  /*10d0*/  LOP3.LUT R4, R2, 0xfffffffe, RZ, 0xc0, !PT ;  /* 0xfffffffe02047812 */ /* 0x000fe200078ec0ff */
[----:B------:R-:W-:Y:S01]  /*10e0*/  IMAD.SHL.U32 R2, R10, 0x4, RZ ;  /* 0x000000040a027824 */ /* 0x000fe200078e00ff */
[--C-:B------:R-:W-:Y:S01]  /*10f0*/  SHF.R.S32.HI R10, RZ, 0x2, R6.reuse ;  /* 0x00000002ff0a7819 */ /* 0x100fe20000011406 */
[----:B------:R-:W-:Y:S01]  /*1100*/  IMAD.MOV.U32 R230, RZ, RZ, RZ ;  /* 0x000000ffffe67224 */ /* 0x000fe200078e00ff */
[----:B------:R-:W-:Y:S01]  /*1110*/  SHF.R.S32.HI R11, RZ, 0x1f, R6 ;  /* 0x0000001fff0b7819 */ /* 0x000fe20000011406 */
[----:B------:R-:W-:Y:S01]  /*1120*/  IMAD.IADD R4, R7, 0x1, -R4 ;  /* 0x0000000107047824 */ /* 0x000fe200078e0a04 */
[----:B------:R-:W-:-:S02]  /*1130*/  LOP3.LUT R13, R3, 0xfffffc, RZ, 0xc0, !PT ;  /* 0x00fffffc030d7812 */ /* 0x000fc400078ec0ff */
[----:B------:R-:W-:Y:S02]  /*1140*/  CS2R R134, SRZ ;  /* 0x0000000000867805 */ /* 0x000fe4000001ff00 */
[----:B------:R-:W-:Y:S02]  /*1150*/  LEA.HI R11, R11, R10, RZ, 0x3 ;  /* 0x0000000a0b0b7211 */ /* 0x000fe400078f18ff */
[----:B------:R-:W-:Y:S02]  /*1160*/  CS2R R132, SRZ ;  /* 0x0000000000847805 */ /* 0x000fe4000001ff00 */
[----:B------:R-:W-:Y:S01]  /*1170*/  LOP3.LUT R6, R6, 0x7ffffffc, RZ, 0xc0, !PT ;  /* 0x7ffffffc06067812 */ /* 0x000fe200078ec0ff */
[----:B------:R-:W-:Y:S01]  /*1180*/  IMAD.IADD R13, R12, 0x1, -R13 ;  /* 0x000000010c0d7824 */ /* 0x000fe200078e0a0d */
[----:B------:R-:W-:Y:S01]  /*1190*/  SHF.R.S32.HI R3, RZ, 0x1f, R2 ;  /* 0x0000001fff037819 */ /* 0x000fe20000011402 */
[----:B------:R-:W-:Y:S01]  /*11a0*/  IMAD R12, R18, UR4, RZ ;  /* 0x00000004120c7c24 */ /* 0x000fe2000f8e02ff */
[----:B------:R-:W-:Y:S01]  /*11b0*/  LOP3.LUT R11, R11, 0xfffffff8, RZ, 0xc0, !PT ;  /* 0xfffffff80b0b7812 */ /* 0x000fe200078ec0ff */
[----:B------:R-:W-:Y:S01]  /*11c0*/  USHF.R.S32.HI UR4, URZ, 0x1f, UR44 ;  /* 0x0000001f3f047899 */ /* 0x000fe2000801142c */
[----:B------:R-:W-:Y:S01]  /*11d0*/  IMAD.IADD R6, R9, 0x1, -R6 ;  /* 0x0000000109067824 */ /* 0x000fe200078e0a06 */
[----:B------:R-:W-:Y:S01]  /*11e0*/  LEA.HI R8, R8, R9, RZ, 0x5 ;  /* 0x0000000908087211 */ /* 0x000fe200078f28ff */
[----:B------:R-:W-:Y:S01]  /*11f0*/  IMAD.WIDE.U32 R2, R18, UR43, R2 ;  /* 0x0000002b12027c25 */ /* 0x000fe2000f8e0002 */
[----:B------:R-:W-:-:S02]  /*1200*/  LOP3.LUT R233, R0, 0x1, RZ, 0xfc, !PT ;  /* 0x0000000100e97812 */ /* 0x000fc400078efcff */
[----:B------:R-:W-:Y:S02]  /*1210*/  CS2R R130, SRZ ;  /* 0x0000000000827805 */ /* 0x000fe4000001ff00 */
[----:B------:R-:W-:Y:S01]  /*1220*/  SHF.R.S32.HI R8, RZ, 0x5, R8 ;  /* 0x00000005ff087819 */ /* 0x000fe20000011408 */
[----:B------:R-:W-:Y:S01]  /*1230*/  IMAD R7, R19, UR43, R12 ;  /* 0x0000002b13077c24 */ /* 0x000fe2000f8e020c */
[----:B------:R-:W-:Y:S01]  /*1240*/  CS2R R128, SRZ ;  /* 0x0000000000807805 */ /* 0x000fe2000001ff00 */
[----:B------:R-:W-:Y:S01]  /*1250*/  IMAD.IADD R11, R10, 0x1, -R11 ;  /* 0x000000010a0b7824 */ /* 0x000fe200078e0a0b */
[----:B------:R-:W-:Y:S01]  /*1260*/  CS2R R126, SRZ ;  /* 0x00000000007e7805 */ /* 0x000fe2000001ff00 */
[----:B------:R-:W-:Y:S01]  /*1270*/  IMAD R6, R15, 0x4, R6 ;  /* 0x000000040f067824 */ /* 0x000fe200078e0206 */
[----:B------:R-:W-:Y:S01]  /*1280*/  CS2R R124, SRZ ;  /* 0x00000000007c7805 */ /* 0x000fe2000001ff00 */
[----:B--2---:R-:W-:Y:S01]  /*1290*/  IMAD R10, R234, UR4, RZ ;  /* 0x00000004ea0a7c24 */ /* 0x004fe2000f8e02ff */
[----:B------:R-:W-:Y:S01]  /*12a0*/  UIMAD UR4, UR45, -0x50, UR9 ;  /* 0xffffffb02d0478a4 */ /* 0x000fe2000f8e0209 */
[----:B------:R-:W-:Y:S01]  /*12b0*/  IMAD.IADD R3, R3, 0x1, R7 ;  /* 0x0000000103037824 */ /* 0x000fe200078e0207 */
[----:B------:R-:W-:Y:S01]  /*12c0*/  CS2R R122, SRZ ;  /* 0x00000000007a7805 */ /* 0x000fe2000001ff00 */
[----:B------:R-:W-:Y:S01]  /*12d0*/  IMAD.SHL.U32 R236, R6, 0x2, RZ ;  /* 0x0000000206ec7824 */ /* 0x000fe200078e00ff */
[----:B------:R-:W-:Y:S01]  /*12e0*/  UIADD3 UR5, UR4, 0x1, -UR8 ;  /* 0x0000000104057890 */ /* 0x000fe2000fffe808 */
[----:B------:R-:W-:Y:S01]  /*12f0*/  IMAD R7, R235, UR44, R10 ;  /* 0x0000002ceb077c24 */ /* 0x000fe2000f8e020a */
[----:B------:R-:W-:Y:S01]  /*1300*/  CS2R R120, SRZ ;  /* 0x0000000000787805 */ /* 0x000fe2000001ff00 */
[----:B------:R-:W-:Y:S01]  /*1310*/  IMAD.WIDE.U32 R234, R234, UR44, R2 ;  /* 0x0000002ceaea7c25 */ /* 0x000fe2000f8e0002 */
[----:B------:R-:W-:-:S02]  /*1320*/  IADD3 R6, -R236, UR4, RZ ;  /* 0x00000004ec067c10 */ /* 0x000fc4000fffe1ff */
[----:B------:R-:W-:Y:S02]  /*1330*/  CS2R R118, SRZ ;  /* 0x0000000000767805 */ /* 0x000fe4000001ff00 */
[----:B------:R-:W-:Y:S01]  /*1340*/  CS2R R116, SRZ ;  /* 0x0000000000747805 */ /* 0x000fe2000001ff00 */
[----:B------:R-:W-:Y:S01]  /*1350*/  IMAD.MOV.U32 R3, RZ, RZ, R5 ;  /* 0x000000ffff037224 */ /* 0x000fe200078e0005 */
[----:B------:R-:W-:Y:S01]  /*1360*/  CS2R R114, SRZ ;  /* 0x0000000000727805 */ /* 0x000fe2000001ff00 */
[----:B------:R-:W-:Y:S01]  /*1370*/  IMAD.IADD R5, R235, 0x1, R7 ;  /* 0x00000001eb057824 */ /* 0x000fe200078e0207 */
[----:B------:R1:W-:Y:S01]  /*1380*/  STL [R1], R6 ;  /* 0x0000000601007387 */ /* 0x0003e20000100800 */
[----:B------:R-:W-:Y:S01]  /*1390*/  IMAD R13, R13, 0x10, R14 ;  /* 0x000000100d0d7824 */ /* 0x000fe200078e020e */
[----:B------:R-:W-:Y:S01]  /*13a0*/  CS2R R112, SRZ ;  /* 0x0000000000707805 */ /* 0x000fe2000001ff00 */
[----:B------:R-:W-:Y:S01]  /*13b0*/  IMAD R231, R8, 0x10, R11 ;  /* 0x0000001008e77824 */ /* 0x000fe200078e020b */
[----:B------:R1:W-:Y:S01]  /*13c0*/  STL [R1+0x4], R5 ;  /* 0x0000040501007387 */ /* 0x0003e20000100800 */
[----:B------:R-:W-:Y:S01]  /*13d0*/  IMAD.SHL.U32 R0, R13, 0x8, RZ ;  /* 0x000000080d007824 */ /* 0x000fe200078e00ff */
        /* <DEDUP_REMOVED lines=69> */
[----:B------:R-:W-:Y:S01]  /*1830*/  IMAD R0, R0, 0x2, R17 ;  /* 0x0000000200007824 */ /* 0x000fe200078e0211 */
[----:B-1----:R-:W-:-:S07]  /*1840*/  IADD3 R236, -R236, UR5, RZ ;  /* 0x00000005ecec7c10 */ /* 0x002fce000fffe1ff */
.L_x_1762:
[----:B------:R-:W-:-:S13]  /*1850*/  ISETP.NE.AND P0, PT, R233, 0x3, PT ;  /* 0x00000003e900780c */ /* 0x000fda0003f05270 */
[----:B-1----:R-:W-:Y:S05]  /*1860*/  @!P0 BRA `(.L_x_1752) ;  /* 0x0000000000048947 */ /* 0x002fea0003800000 */
[----:B------:R-:W-:Y:S01]  /*1870*/  BPT.TRAP 0x1 ;  /* 0x000000040000795c */ /* 0x000fe20000300000 */
.L_x_1752:
[----:B------:R-:W-:Y:S01]  /*1880*/  IMAD R16, R2, 0x8, R17 ;  /* 0x0000000802107824 */ /* 0x000fe200078e0211 */
[----:B------:R-:W-:-:S04]  /*1890*/  SHF.L.U32 R9, R232, 0x1f, RZ ;  /* 0x0000001fe8097819 */ /* 0x000fc800000006ff */
[----:B------:R1:W2:Y:S01]  /*18a0*/  SYNCS.PHASECHK.TRANS64.TRYWAIT P1, [R16+URZ+0x31810], R9 ;  /* 0x03181009100075a7 */ /* 0x0002a2000802017f */
[----:B------:R-:W-:Y:S05]  /*18b0*/  @!P0 BRA `(.L_x_1753) ;  /* 0x0000000000048947 */ /* 0x000fea0003800000 */
[----:B------:R-:W-:Y:S01]  /*18c0*/  BPT.TRAP 0x1 ;  /* 0x000000040000795c */ /* 0x000fe20000300000 */
.L_x_1753:
        /* <DEDUP_REMOVED lines=12> */
.L_x_1754:
        /* <DEDUP_REMOVED lines=596> */
.L_x_1756:
[----:B------:R-:W-:-:S04]  /*3ed0*/  SHF.L.U32 R8, R230, 0x1f, RZ ;  /* 0x0000001fe6087819 */ /* 0x000fc800000006ff */
[----:B------:R4:W1:Y:S01]  /*3ee0*/  SYNCS.PHASECHK.TRANS64.TRYWAIT P1, [R17+URZ+0x31830], R8 ;  /* 0x03183008110075a7 */ /* 0x000862000802017f */
[----:B------:R-:W-:Y:S05]  /*3ef0*/  @!P0 BRA `(.L_x_1757) ;  /* 0x0000000000048947 */ /* 0x000fea0003800000 */
[----:B------:R-:W-:Y:S01]  /*3f00*/  BPT.TRAP 0x1 ;  /* 0x000000040000795c */ /* 0x000fe20000300000 */
.L_x_1757:
[----:B------:R-:W5:Y:S01]  /*3f10*/  LDL R7, [R1] ;  /* 0x0000000001077983 */ /* 0x000f620000100800 */
[----:B-1----:R-:W-:Y:S02]  /*3f20*/  VIADD R6, R5, 0xa000 ;  /* 0x0000a00005067836 */ /* 0x002fe40000000000 */
[----:B------:R-:W-:Y:S02]  /*3f30*/  VIADD R5, R17, 0x24100 ;  /* 0x0002410011057836 */ /* 0x000fe40000000000 */
[----:B------:R-:W-:Y:S01]  /*3f40*/  IMAD R11, R3, 0x40, R231 ;  /* 0x00000040030b7824 */ /* 0x000fe200078e02e7 */
[----:B------:R-:W-:Y:S02]  /*3f50*/  SHF.R.U32.HI R12, RZ, 0x4, R6 ;  /* 0x00000004ff0c7819 */ /* 0x000fe40000011606 */
[----:B------:R-:W-:Y:S02]  /*3f60*/  SHF.R.U32.HI R13, RZ, 0x4, R5 ;  /* 0x00000004ff0d7819 */ /* 0x000fe40000011605 */
[----:B-----5:R-:W-:Y:S01]  /*3f70*/  VIADDMNMX R14, R11, R236, R7, PT ;  /* 0x000000ec0b0e7246 */ /* 0x020fe20003800107 */
[----:B------:R-:W-:Y:S06]  /*3f80*/  @P1 BRA `(.L_x_1758) ;  /* 0x0000000000081947 */ /* 0x000fec0003800000 */
[----:B------:R-:W1:Y:S02]  /*3f90*/  SYNCS.PHASECHK.TRANS64.TRYWAIT P1, [R17+URZ+0x31830], R8 ;  /* 0x03183008110075a7 */ /* 0x000e64000802017f */
[----:B-1----:R-:W-:Y:S05]  /*3fa0*/  @!P1 BRA `(.L_x_1759) ;  /* 0x000000ac00a89947 */ /* 0x002fea0003800000 */
.L_x_1758:
[----:B------:R-:W-:Y:S01]  /*3fb0*/  LOP3.LUT R23, R12, 0x3fff, RZ, 0xc0, !PT ;  /* 0x00003fff0c177812 */ /* 0x000fe200078ec0ff */
[----:B------:R-:W5:Y:S01]  /*3fc0*/  LDL R224, [R1] ;  /* 0x0000000001e07983 */ /* 0x000f620000100800 */
[----:B------:R-:W-:Y:S01]  /*3fd0*/  LOP3.LUT R13, R13, 0x3fff, RZ, 0xc0, !PT ;  /* 0x00003fff0d0d7812 */ /* 0x000fe200078ec0ff */
[----:B------:R-:W-:Y:S01]  /*3fe0*/  WARPGROUP.ARRIVE ;  /* 0x00000000000079c5 */ /* 0x000fe20000000000 */
[----:B------:R-:W-:Y:S01]  /*3ff0*/  LOP3.LUT R23, R23, 0x10000, RZ, 0xfc, !PT ;  /* 0x0001000017177812 */ /* 0x000fe200078efcff */
[----:B------:R-:W-:Y:S01]  /*4000*/  UMOV UR5, 0x40000040 ;  /* 0x4000004000057882 */ /* 0x000fe20000000000 */
[----:B------:R-:W-:Y:S01]  /*4010*/  LOP3.LUT R18, R13, 0x10000, RZ, 0xfc, !PT ;  /* 0x000100000d127812 */ /* 0x000fe200078efcff */
[----:B------:R-:W-:Y:S01]  /*4020*/  UMOV UR7, 0x40000000 ;  /* 0x4000000000077882 */ /* 0x000fe20000000000 */
[C---:B------:R-:W-:Y:S01]  /*4030*/  R2UR UR6, R23.reuse ;  /* 0x00000000170672ca */ /* 0x040fe200000e0000 */
[C---:B------:R-:W-:Y:S01]  /*4040*/  VIADD R13, R23.reuse, 0x80 ;  /* 0x00000080170d7836 */ /* 0x040fe20000000000 */
[----:B------:R-:W-:Y:S01]  /*4050*/  R2UR UR4, R18 ;  /* 0x00000000120472ca */ /* 0x000fe200000e0000 */
[----:B------:R-:W-:Y:S01]  /*4060*/  VIADD R19, R23, 0x2 ;  /* 0x0000000217137836 */ /* 0x000fe20000000000 */
[----:B------:R-:W-:-:S02]  /*4070*/  ISETP.GT.AND P3, PT, R14, RZ, PT ;  /* 0x000000ff0e00720c */ /* 0x000fc40003f64270 */
[----:B------:R-:W-:Y:S01]  /*4080*/  R2UR UR8, R13 ;  /* 0x000000000d0872ca */ /* 0x000fe200000e0000 */
[----:B------:R-:W-:Y:S01]  /*4090*/  VIADD R13, R23, 0x180 ;  /* 0x00000180170d7836 */ /* 0x000fe20000000000 */
[C---:B------:R-:W-:Y:S02]  /*40a0*/  ISETP.GT.AND P2, PT, R14.reuse, 0x1, PT ;  /* 0x000000010e00780c */ /* 0x040fe40003f44270 */
[C---:B------:R-:W-:Y:S02]  /*40b0*/  ISETP.GT.AND P6, PT, R14.reuse, 0x10, PT ;  /* 0x000000100e00780c */ /* 0x040fe40003fc4270 */
[----:B------:R-:W-:Y:S02]  /*40c0*/  ISETP.GT.AND P5, PT, R14, 0x11, PT ;  /* 0x000000110e00780c */ /* 0x000fe40003fa4270 */
[----:B------:R-:W-:Y:S01]  /*40d0*/  FSEL R24, R24, -INF , P3 ;  /* 0xff80000018187808 */ /* 0x000fe20001800000 */
[----:B------:R-:W-:Y:S01]  /*40e0*/  HGMMA.64x8x16.F32 R44, gdesc[UR4], RZ, !UPT, gsb0 ;  /* 0x00000000042c79f0 */ /* 0x000fe2000c0008ff */
[----:B------:R-:W-:Y:S01]  /*40f0*/  UMOV UR7, 0x40000000 ;  /* 0x4000000000077882 */ /* 0x000fe20000000000 */
[----:B------:R-:W-:Y:S01]  /*4100*/  FSEL R12, R25, -INF , P2 ;  /* 0xff800000190c7808 */ /* 0x000fe20001000000 */
[----:B------:R-:W-:Y:S01]  /*4110*/  VIADD R25, R18, 0x2 ;  /* 0x0000000212197836 */ /* 0x000fe20000000000 */
[----:B------:R-:W-:Y:S01]  /*4120*/  UMOV UR6, UR8 ;  /* 0x0000000800067c82 */ /* 0x000fe20008000000 */
[----:B------:R-:W-:-:S02]  /*4130*/  FSEL R28, R28, -INF , P6 ;  /* 0xff8000001c1c7808 */ /* 0x000fc40003000000 */
[----:B------:R-:W-:Y:S02]  /*4140*/  FSEL R22, R29, -INF , P5 ;  /* 0xff8000001d167808 */ /* 0x000fe40002800000 */
[C---:B------:R-:W-:Y:S02]  /*4150*/  ISETP.GT.AND P1, PT, R14.reuse, 0x20, PT ;  /* 0x000000200e00780c */ /* 0x040fe40003f24270 */
[C---:B------:R-:W-:Y:S02]  /*4160*/  ISETP.GT.AND P4, PT, R14.reuse, 0x21, PT ;  /* 0x000000210e00780c */ /* 0x040fe40003f84270 */
[C---:B------:R-:W-:Y:S02]  /*4170*/  ISETP.GT.AND P3, PT, R14.reuse, 0x30, PT ;  /* 0x000000300e00780c */ /* 0x040fe40003f64270 */
[C---:B------:R-:W-:Y:S02]  /*4180*/  ISETP.GT.AND P2, PT, R14.reuse, 0x31, PT ;  /* 0x000000310e00780c */ /* 0x040fe40003f44270 */
[----:B------:R-:W-:-:S02]  /*4190*/  ISETP.GT.AND P6, PT, R14, 0x40, PT ;  /* 0x000000400e00780c */ /* 0x000fc40003fc4270 */
[----:B------:R-:W-:Y:S01]  /*41a0*/  ISETP.GT.AND P5, PT, R14, 0x41, PT ;  /* 0x000000410e00780c */ /* 0x000fe20003fa4270 */
[----:B------:R-:W-:Y:S01]  /*41b0*/  VIADD R14, R23, 0x100 ;  /* 0x00000100170e7836 */ /* 0x000fe20000000000 */
[----:B------:R-:W-:Y:S01]  /*41c0*/  R2UR UR10, R13 ;  /* 0x000000000d0a72ca */ /* 0x000fe200000e0000 */
[----:B------:R-:W-:Y:S01]  /*41d0*/  VIADD R13, R23, 0x82 ;  /* 0x00000082170d7836 */ /* 0x000fe20000000000 */
[----:B------:R-:W-:Y:S02]  /*41e0*/  R2UR UR12, R19 ;  /* 0x00000000130c72ca */ /* 0x000fe400000e0000 */
[----:B------:R-:W-:Y:S01]  /*41f0*/  R2UR UR9, R14 ;  /* 0x000000000e0972ca */ /* 0x000fe200000e0000 */
[----:B------:R-:W-:Y:S01]  /*4200*/  VIADD R14, R23, 0x200 ;  /* 0x00000200170e7836 */ /* 0x000fe20000000000 */
[----:B------:R-:W-:Y:S02]  /*4210*/  R2UR UR13, R25 ;  /* 0x00000000190d72ca */ /* 0x000fe400000e0000 */
[----:B------:R-:W-:Y:S01]  /*4220*/  R2UR UR14, R13 ;  /* 0x000000000d0e72ca */ /* 0x000fe200000e0000 */
[----:B------:R-:W-:Y:S01]  /*4230*/  VIADD R13, R23, 0x102 ;  /* 0x00000102170d7836 */ /* 0x000fe20000000000 */
[----:B------:R-:W-:-:S02]  /*4240*/  R2UR UR11, R14 ;  /* 0x000000000e0b72ca */ /* 0x000fc400000e0000 */
[----:B------:R-:W-:Y:S02]  /*4250*/  IADD3 R14, R236, 0x8, R11 ;  /* 0x00000008ec0e7810 */ /* 0x000fe40007ffe00b */
[----:B------:R-:W-:Y:S01]  /*4260*/  R2UR UR8, R13 ;  /* 0x000000000d0872ca */ /* 0x000fe200000e0000 */
[----:B------:R-:W-:Y:S01]  /*4270*/  VIADD R13, R23, 0x182 ;  /* 0x00000182170d7836 */ /* 0x000fe20000000000 */
[----:B------:R-:W-:Y:S02]  /*4280*/  MOV R7, UR45 ;  /* 0x0000002d00077c02 */ /* 0x000fe40008000f00 */
[----:B------:R-:W-:Y:S02]  /*4290*/  MOV R6, UR44 ;  /* 0x0000002c00067c02 */ /* 0x000fe40008000f00 */
[----:B------:R-:W-:Y:S02]  /*42a0*/  MOV R21, UR43 ;  /* 0x0000002b00157c02 */ /* 0x000fe40008000f00 */
[----:B------:R-:W-:-:S02]  /*42b0*/  MOV R20, UR40 ;  /* 0x0000002800147c02 */ /* 0x000fc40008000f00 */
[----:B----4-:R-:W-:Y:S02]  /*42c0*/  MOV R8, UR46 ;  /* 0x0000002e00087c02 */ /* 0x010fe40008000f00 */
[----:B------:R-:W-:Y:S01]  /*42d0*/  MOV R9, UR47 ;  /* 0x0000002f00097c02 */ /* 0x000fe20008000f00 */
        /* <DEDUP_REMOVED lines=35> */
[----:B------:R-:W-:Y:S01]  /*4510*/  WARPGROUP.ARRIVE ;  /* 0x00000000000079c5 */ /* 0x000fe20000000000 */
[----:B------:R-:W-:Y:S01]  /*4520*/  VIADD R11, R23, 0x904 ;  /* 0x00000904170b7836 */ /* 0x000fe20000000000 */
[----:B-----5:R-:W-:-:S04]  /*4530*/  VIMNMX R14, R224, R14, PT ;  /* 0x0000000ee00e7248 */ /* 0x020fc80003fe0100 */
[----:B------:R-:W-:Y:S01]  /*4540*/  HGMMA.64x8x16.F32 R44, gdesc[UR4], R44, gsb0 ;  /* 0x00000000042c79f0 */ /* 0x000fe2000800082c */
[----:B------:R-:W-:Y:S01]  /*4550*/  UMOV UR6, UR14 ;  /* 0x0000000e00067c82 */ /* 0x000fe20008000000 */
[----:B------:R-:W-:Y:S01]  /*4560*/  UMOV UR7, 0x40000000 ;  /* 0x4000000000077882 */ /* 0x000fe20000000000 */
[----:B------:R-:W-:Y:S01]  /*4570*/  FSEL R32, R32, -INF , P1 ;  /* 0xff80000020207808 */ /* 0x000fe20000800000 */
[----:B------:R-:W-:Y:S01]  /*4580*/  UMOV UR57, 0x40000040 ;  /* 0x4000004000397882 */ /* 0x000fe20000000000 */
[----:B------:R-:W-:Y:S01]  /*4590*/  FSEL R36, R36, -INF , P3 ;  /* 0xff80000024247808 */ /* 0x000fe20001800000 */
[----:B------:R-:W-:Y:S01]  /*45a0*/  UMOV UR59, 0x40 ;  /* 0x00000040003b7882 */ /* 0x000fe20000000000 */
[----:B------:R-:W-:Y:S01]  /*45b0*/  FSEL R40, R40, -INF , P6 ;  /* 0xff80000028287808 */ /* 0x000fe20003000000 */
        /* <DEDUP_REMOVED lines=10> */
[----:B------:R-:W4:Y:S01]  /*4660*/  LDL R224, [R1+0x4] ;  /* 0x0000040001e07983 */ /* 0x000f220000100800 */
[----:B------:R-:W-:-:S02]  /*4670*/  WARPGROUP.DEPBAR.LE gsb0, 0x0 ;  /* 0x00008000000079c5 */ /* 0x000fc40000010000 */
        /* <DEDUP_REMOVED lines=454> */
[----:B------:R-:W-:Y:S02]  /*62e0*/  WARPGROUP.DEPBAR.LE gsb0, 0x0 ;  /* 0x00008000000079c5 */ /* 0x000fe40000010000 */
[----:B------:R-:W-:-:S06]  /*62f0*/  WARPGROUP.ARRIVE ;  /* 0x00000000000079c5 */ /* 0x000fcc0000000000 */
[----:B------:R-:W-:Y:S01]  /*6300*/  HGMMA.64x8x16.F32 R220, gdesc[UR4], R220, gsb0 ;  /* 0x0000000004dc79f0 */ /* 0x000fe200080008dc */
[----:B------:R-:W-:Y:S01]  /*6310*/  UMOV UR6, UR10 ;  /* 0x0000000a00067c82 */ /* 0x000fe20008000000 */
[----:B------:R-:W-:Y:S01]  /*6320*/  UMOV UR7, 0x40000000 ;  /* 0x4000000000077882 */ /* 0x000fe20000000000 */
[----:B------:R-:W-:Y:S01]  /*6330*/  UMOV UR4, UR12 ;  /* 0x0000000c00047c82 */ /* 0x000fe20008000000 */
[----:B------:R-:W-:Y:S01]  /*6340*/  UMOV UR5, 0x40000040 ;  /* 0x4000004000057882 */ /* 0x000fe20000000000 */
[----:B------:R-:W-:Y:S01]  /*6350*/  VIADD R13, R23, 0x984 ;  /* 0x00000984170d7836 */ /* 0x000fe20000000000 */
[----:B------:R-:W-:Y:S01]  /*6360*/  ISETP.GT.AND P1, PT, R14, RZ, PT ;  /* 0x000000ff0e00720c */ /* 0x000fe20003f24270 */
[----:B------:R-:W-:Y:S01]  /*6370*/  VIADD R18, R18, 0x606 ;  /* 0x0000060612127836 */ /* 0x000fe20000000000 */
[----:B------:R-:W-:Y:S01]  /*6380*/  ULDC UR12, c[0x0][0x744] ;  /* 0x0001d100000c7ab9 */ /* 0x000fe20000000800 */
        /* <DEDUP_REMOVED lines=41> */
[----:B------:R-:W-:-:S12]  /*6620*/  UMOV UR7, 0x40000000 ;  /* 0x4000000000077882 */ /* 0x000fd80000000000 */
[----:B------:R-:W-:Y:S01]  /*6630*/  UMOV UR6, UR8 ;  /* 0x0000000800067c82 */ /* 0x000fe20008000000 */
        /* <DEDUP_REMOVED lines=10> */
[----:B------:R-:W-:-:S05]  /*66e0*/  VIADD R18, R23, 0x786 ;  /* 0x0000078617127836 */ /* 0x000fca0000000000 */
[----:B------:R-:W-:Y:S01]  /*66f0*/  R2UR UR6, R18 ;  /* 0x00000000120672ca */ /* 0x000fe200000e0000 */
[----:B------:R-:W-:Y:S01]  /*6700*/  UMOV UR5, 0x40000040 ;  /* 0x4000004000057882 */ /* 0x000fe20000000000 */
[----:B------:R-:W-:Y:S01]  /*6710*/  UMOV UR7, 0x40000000 ;  /* 0x4000000000077882 */ /* 0x000fe20000000000 */
[----:B------:R-:W-:Y:S01]  /*6720*/  FSEL R25, R26, -INF , P1 ;  /* 0xff8000001a197808 */ /* 0x000fe20000800000 */
[----:B--2---:R-:W-:Y:S01]  /*6730*/  FFMA.FTZ R11, R24, UR12, -R15 ;  /* 0x0000000c180b7c23 */ /* 0x004fe2000801080f */
[----:B------:R-:W-:Y:S01]  /*6740*/  ISETP.GT.AND P1, PT, R14, 0x1, PT ;  /* 0x000000010e00780c */ /* 0x000fe20003f24270 */
[----:B------:R-:W-:Y:S02]  /*6750*/  WARPGROUP.DEPBAR.LE gsb0, 0x0 ;  /* 0x00008000000079c5 */ /* 0x000fe40000010000 */
[----:B------:R-:W-:-:S06]  /*6760*/  WARPGROUP.ARRIVE ;  /* 0x00000000000079c5 */ /* 0x000fcc0000000000 */
[----:B------:R-:W-:Y:S01]  /*6770*/  HGMMA.64x8x16.F32 R44, gdesc[UR4], R44, gsb0 ;  /* 0x00000000042c79f0 */ /* 0x000fe2000800082c */
[----:B------:R-:W-:Y:S02]  /*6780*/  FSEL R24, R33, -INF , P4 ;  /* 0xff80000021187808 */ /* 0x000fe40002000000 */
[----:B------:R-:W-:-:S03]  /*6790*/  FSEL R29, R27, -INF , P1 ;  /* 0xff8000001b1d7808 */ /* 0x000fc60000800000 */
[----:B------:R-:W-:Y:S01]  /*67a0*/  FFMA.FTZ R27, R24, UR12, -R15 ;  /* 0x0000000c181b7c23 */ /* 0x000fe2000801080f */
[----:B------:R-:W-:-:S05]  /*67b0*/  VIADD R24, R23, 0x806 ;  /* 0x0000080617187836 */ /* 0x000fca0000000000 */
[----:B------:R-:W-:Y:S01]  /*67c0*/  R2UR UR8, R24 ;  /* 0x00000000180872ca */ /* 0x000fe200000e0000 */
[----:B------:R-:W-:-:S12]  /*67d0*/  UMOV UR7, 0x40000000 ;  /* 0x4000000000077882 */ /* 0x000fd80000000000 */
[----:B------:R-:W-:Y:S01]  /*67e0*/  UMOV UR6, UR8 ;  /* 0x0000000800067c82 */ /* 0x000fe20008000000 */
[----:B------:R-:W-:Y:S02]  /*67f0*/  WARPGROUP.DEPBAR.LE gsb0, 0x0 ;  /* 0x00008000000079c5 */ /* 0x000fe40000010000 */
[----:B------:R-:W-:-:S06]  /*6800*/  WARPGROUP.ARRIVE ;  /* 0x00000000000079c5 */ /* 0x000fcc0000000000 */
[----:B------:R-:W-:Y:S01]  /*6810*/  HGMMA.64x8x16.F32 R48, gdesc[UR4], R48, gsb0 ;  /* 0x00000000043079f0 */ /* 0x000fe20008000830 */
[----:B------:R-:W-:-:S05]  /*6820*/  VIADD R24, R23, 0x886 ;  /* 0x0000088617187836 */ /* 0x000fca0000000000 */
[----:B------:R-:W-:Y:S01]  /*6830*/  R2UR UR9, R24 ;  /* 0x00000000180972ca */ /* 0x000fe200000e0000 */
[----:B------:R-:W-:-:S12]  /*6840*/  UMOV UR7, 0x40000000 ;  /* 0x4000000000077882 */ /* 0x000fd80000000000 */
[----:B------:R-:W-:Y:S01]  /*6850*/  UMOV UR6, UR9 ;  /* 0x0000000900067c82 */ /* 0x000fe20008000000 */
[----:B------:R-:W-:Y:S02]  /*6860*/  WARPGROUP.DEPBAR.LE gsb0, 0x0 ;  /* 0x00008000000079c5 */ /* 0x000fe40000010000 */
[----:B------:R-:W-:-:S06]  /*6870*/  WARPGROUP.ARRIVE ;  /* 0x00000000000079c5 */ /* 0x000fcc0000000000 */
[----:B------:R-:W-:Y:S01]  /*6880*/  HGMMA.64x8x16.F32 R52, gdesc[UR4], R52, gsb0 ;  /* 0x00000000043479f0 */ /* 0x000fe20008000834 */
[----:B------:R-:W-:Y:S02]  /*6890*/  ISETP.GT.AND P1, PT, R14, 0x10, PT ;  /* 0x000000100e00780c */ /* 0x000fe40003f24270 */
        /* <DEDUP_REMOVED lines=17> */
[--C-:B------:R-:W-:Y:S01]  /*69b0*/  FFMA.FTZ R19, R28, UR12, -R15.reuse ;  /* 0x0000000c1c137c23 */ /* 0x100fe2000801080f */
[----:B------:R-:W-:Y:S01]  /*69c0*/  FSEL R28, R41, -INF , P5 ;  /* 0xff800000291c7808 */ /* 0x000fe20002800000 */
[----:B------:R-:W-:Y:S01]  /*69d0*/  FFMA.FTZ R13, R32, UR12, -R15 ;  /* 0x0000000c200d7c23 */ /* 0x000fe2000801080f */
[----:B------:R-:W-:Y:S01]  /*69e0*/  ISETP.GT.AND P1, PT, R14, 0x11, PT ;  /* 0x000000110e00780c */ /* 0x000fe20003f24270 */
[----:B------:R-:W-:Y:S02]  /*69f0*/  IMAD R32, R231, 0x4, R17 ;  /* 0x00000004e7207824 */ /* 0x000fe400078e0211 */
[----:B------:R-:W-:Y:S01]  /*6a00*/  FFMA.FTZ R28, R28, UR12, -R15 ;  /* 0x0000000c1c1c7c23 */ /* 0x000fe2000801080f */
[----:B------:R-:W-:Y:S02]  /*6a10*/  FSEL R31, R31, -INF , P1 ;  /* 0xff8000001f1f7808 */ /* 0x000fe40000800000 */
[C---:B------:R-:W-:Y:S01]  /*6a20*/  ISETP.GT.AND P1, PT, R14.reuse, 0x20, PT ;  /* 0x000000200e00780c */ /* 0x040fe20003f24270 */
[----:B------:R3:W-:Y:S01]  /*6a30*/  MUFU.EX2 R24, R28 ;  /* 0x0000001c00187308 */ /* 0x0007e20000000800 */
[----:B------:R-:W-:-:S02]  /*6a40*/  ISETP.GT.AND P2, PT, R14, 0x21, PT ;  /* 0x000000210e00780c */ /* 0x000fc40003f44270 */
[C---:B------:R-:W-:Y:S02]  /*6a50*/  ISETP.GT.AND P3, PT, R14.reuse, 0x30, PT ;  /* 0x000000300e00780c */ /* 0x040fe40003f64270 */
[C---:B------:R-:W-:Y:S02]  /*6a60*/  ISETP.GT.AND P4, PT, R14.reuse, 0x31, PT ;  /* 0x000000310e00780c */ /* 0x040fe40003f84270 */
[C---:B------:R-:W-:Y:S02]  /*6a70*/  ISETP.GT.AND P5, PT, R14.reuse, 0x40, PT ;  /* 0x000000400e00780c */ /* 0x040fe40003fa4270 */
[----:B------:R-:W-:Y:S01]  /*6a80*/  ISETP.GT.AND P6, PT, R14, 0x41, PT ;  /* 0x000000410e00780c */ /* 0x000fe20003fc4270 */
[----:B---3--:R-:W-:Y:S01]  /*6a90*/  FFMA.FTZ R28, R29, UR12, -R10 ;  /* 0x0000000c1d1c7c23 */ /* 0x008fe2000801080a */
[----:B------:R1:W-:Y:S01]  /*6aa0*/  MUFU.EX2 R14, R27 ;  /* 0x0000001b000e7308 */ /* 0x0003e20000000800 */
[----:B------:R-:W-:-:S05]  /*6ab0*/  VIADD R26, R17, 0x2c500 ;  /* 0x0002c500111a7836 */ /* 0x000fca0000000000 */
[----:B------:R-:W-:Y:S01]  /*6ac0*/  SHF.R.U32.HI R26, RZ, 0x4, R26 ;  /* 0x00000004ff1a7819 */ /* 0x000fe2000001161a */
[----:B------:R-:W-:Y:S02]  /*6ad0*/  WARPGROUP.DEPBAR.LE gsb0, 0x0 ;  /* 0x00008000000079c5 */ /* 0x000fe40000010000 */
[----:B-1----:R-:W1:Y:S04]  /*6ae0*/  LDS R27, [R32+0x2c300] ;  /* 0x02c30000201b7984 */ /* 0x002e680000000800 */
[----:B------:R-:W2:Y:S01]  /*6af0*/  LDS R29, [R32+0x2c320] ;  /* 0x02c32000201d7984 */ /* 0x000ea20000000800 */
[----:B------:R-:W-:Y:S01]  /*6b00*/  LOP3.LUT R26, R26, 0x3fff, RZ, 0xc0, !PT ;  /* 0x00003fff1a1a7812 */ /* 0x000fe200078ec0ff */
[--C-:B------:R-:W-:Y:S01]  /*6b10*/  FFMA.FTZ R36, R36, UR12, -R15.reuse ;  /* 0x0000000c24247c23 */ /* 0x100fe2000801080f */
[----:B------:R-:W-:Y:S01]  /*6b20*/  FSEL R35, R35, -INF , P2 ;  /* 0xff80000023237808 */ /* 0x000fe20001000000 */
[--C-:B------:R-:W-:Y:S01]  /*6b30*/  FFMA.FTZ R40, R40, UR12, -R15.reuse ;  /* 0x0000000c28287c23 */ /* 0x100fe2000801080f */
[----:B------:R-:W-:Y:S01]  /*6b40*/  FSEL R33, R34, -INF , P1 ;  /* 0xff80000022217808 */ /* 0x000fe20000800000 */
[----:B------:R-:W-:Y:S01]  /*6b50*/  FFMA.FTZ R12, R12, UR12, -R15 ;  /* 0x0000000c0c0c7c23 */ /* 0x000fe2000801080f */
[----:B------:R-:W-:-:S02]  /*6b60*/  FSEL R41, R38, -INF , P3 ;  /* 0xff80000026297808 */ /* 0x000fc40001800000 */
[----:B------:R-:W-:Y:S02]  /*6b70*/  FSEL R39, R39, -INF , P4 ;  /* 0xff80000027277808 */ /* 0x000fe40002000000 */
[----:B------:R-:W-:Y:S02]  /*6b80*/  FSEL R37, R42, -INF , P5 ;  /* 0xff8000002a257808 */ /* 0x000fe40002800000 */
[----:B------:R-:W-:Y:S01]  /*6b90*/  FSEL R43, R43, -INF , P6 ;  /* 0xff8000002b2b7808 */ /* 0x000fe20003000000 */
[--C-:B------:R-:W-:Y:S01]  /*6ba0*/  FFMA.FTZ R25, R25, UR12, -R10.reuse ;  /* 0x0000000c19197c23 */ /* 0x100fe2000801080a */
[----:B------:R-:W-:Y:S01]  /*6bb0*/  LOP3.LUT R26, R26, 0x80000, RZ, 0xfc, !PT ;  /* 0x000800001a1a7812 */ /* 0x000fe200078efcff */
[----:B------:R-:W-:Y:S01]  /*6bc0*/  FFMA.FTZ R22, R22, UR12, -R15 ;  /* 0x0000000c16167c23 */ /* 0x000fe2000801080f */
[--C-:B------:R-:W-:Y:S01]  /*6bd0*/  FFMA.FTZ R38, R31, UR12, -R10.reuse ;  /* 0x0000000c1f267c23 */ /* 0x100fe2000801080a */
[----:B------:R3:W-:Y:S01]  /*6be0*/  MUFU.EX2 R15, R36 ;  /* 0x00000024000f7308 */ /* 0x0007e20000000800 */
[--C-:B------:R-:W-:Y:S01]  /*6bf0*/  FFMA.FTZ R31, R35, UR12, -R10.reuse ;  /* 0x0000000c231f7c23 */ /* 0x100fe2000801080a */
[--C-:B------:R-:W-:Y:S01]  /*6c00*/  FFMA.FTZ R41, R41, UR12, -R10.reuse ;  /* 0x0000000c29297c23 */ /* 0x100fe2000801080a */
[--C-:B------:R-:W-:Y:S01]  /*6c10*/  FFMA.FTZ R35, R37, UR12, -R10.reuse ;  /* 0x0000000c25237c23 */ /* 0x100fe2000801080a */
[----:B------:R-:W-:-:S04]  /*6c20*/  FFMA.FTZ R34, R43, UR12, -R10 ;  /* 0x0000000c2b227c23 */ /* 0x000fc8000801080a */
[----:B------:R5:W-:Y:S01]  /*6c30*/  MUFU.EX2 R18, R30 ;  /* 0x0000001e00127308 */ /* 0x000be20000000800 */
[----:B---3--:R-:W-:-:S07]  /*6c40*/  FFMA.FTZ R36, R39, UR12, -R10 ;  /* 0x0000000c27247c23 */ /* 0x008fce000801080a */
[----:B------:R3:W-:Y:S01]  /*6c50*/  MUFU.EX2 R23, R40 ;  /* 0x0000002800177308 */ /* 0x0007e20000000800 */
[--C-:B-----5:R-:W-:Y:S01]  /*6c60*/  FFMA.FTZ R30, R225, UR12, -R10.reuse ;  /* 0x0000000ce11e7c23 */ /* 0x120fe2000801080a */
[----:B---3--:R-:W-:Y:S01]  /*6c70*/  FFMA.FTZ R40, R33, UR12, -R10 ;  /* 0x0000000c21287c23 */ /* 0x008fe2000801080a */
[----:B------:R-:W-:-:S05]  /*6c80*/  VIADD R10, R26, 0x80 ;  /* 0x000000801a0a7836 */ /* 0x000fca0000000000 */
[----:B------:R-:W3:Y:S01]  /*6c90*/  MUFU.EX2 R11, R11 ;  /* 0x0000000b000b7308 */ /* 0x000ee20000000800 */
[----:B------:R-:W-:-:S07]  /*6ca0*/  R2UR UR4, R10 ;  /* 0x000000000a0472ca */ /* 0x000fce00000e0000 */
[----:B------:R-:W5:Y:S01]  /*6cb0*/  MUFU.EX2 R12, R12 ;  /* 0x0000000c000c7308 */ /* 0x000f620000000800 */
[----:B------:R-:W-:-:S07]  /*6cc0*/  VIADD R10, R26, 0x100 ;  /* 0x000001001a0a7836 */ /* 0x000fce0000000000 */
[----:B------:R-:W-:Y:S08]  /*6cd0*/  MUFU.EX2 R25, R25 ;  /* 0x0000001900197308 */ /* 0x000ff00000000800 */
[----:B------:R-:W4:Y:S01]  /*6ce0*/  MUFU.EX2 R28, R28 ;  /* 0x0000001c001c7308 */ /* 0x000f220000000800 */
[----:B------:R-:W-:Y:S01]  /*6cf0*/  R2UR UR5, R10 ;  /* 0x000000000a0572ca */ /* 0x000fe200000e0000 */
[----:B------:R-:W-:-:S02]  /*6d00*/  VIADD R10, R26, 0x180 ;  /* 0x000001801a0a7836 */ /* 0x000fc40000000000 */
[----:B-1----:R-:W-:Y:S01]  /*6d10*/  FADD.FTZ R44, R44, -R27 ;  /* 0x8000001b2c2c7221 */ /* 0x002fe20000010000 */
[----:B--2---:R-:W-:Y:S01]  /*6d20*/  FADD.FTZ R46, R46, -R29 ;  /* 0x8000001d2e2e7221 */ /* 0x004fe20000010000 */
[--C-:B------:R-:W-:Y:S01]  /*6d30*/  FADD.FTZ R45, R45, -R27.reuse ;  /* 0x8000001b2d2d7221 */ /* 0x100fe20000010000 */
[--C-:B------:R-:W-:Y:S01]  /*6d40*/  FADD.FTZ R48, R48, -R27.reuse ;  /* 0x8000001b30307221 */ /* 0x100fe20000010000 */
[----:B------:R-:W-:Y:S01]  /*6d50*/  R2UR UR6, R10 ;  /* 0x000000000a0672ca */ /* 0x000fe200000e0000 */
[----:B------:R-:W1:Y:S01]  /*6d60*/  MUFU.EX2 R22, R22 ;  /* 0x0000001600167308 */ /* 0x000e620000000800 */
[--C-:B------:R-:W-:Y:S01]  /*6d70*/  FADD.FTZ R49, R49, -R27.reuse ;  /* 0x8000001b31317221 */ /* 0x100fe20000010000 */
[--C-:B------:R-:W-:Y:S01]  /*6d80*/  FADD.FTZ R52, R52, -R27.reuse ;  /* 0x8000001b34347221 */ /* 0x100fe20000010000 */
[--C-:B------:R-:W-:Y:S01]  /*6d90*/  FADD.FTZ R53, R53, -R27.reuse ;  /* 0x8000001b35357221 */ /* 0x100fe20000010000 */
[--C-:B------:R-:W-:Y:S01]  /*6da0*/  FADD.FTZ R216, R216, -R27.reuse ;  /* 0x8000001bd8d87221 */ /* 0x100fe20000010000 */
[--C-:B------:R-:W-:Y:S01]  /*6db0*/  FADD.FTZ R217, R217, -R27.reuse ;  /* 0x8000001bd9d97221 */ /* 0x100fe20000010000 */
[--C-:B------:R-:W-:Y:S01]  /*6dc0*/  FADD.FTZ R220, R220, -R27.reuse ;  /* 0x8000001bdcdc7221 */ /* 0x100fe20000010000 */
[----:B------:R-:W-:Y:S01]  /*6dd0*/  FADD.FTZ R221, R221, -R27 ;  /* 0x8000001bdddd7221 */ /* 0x000fe20000010000 */
[----:B------:R-:W2:Y:S01]  /*6de0*/  MUFU.EX2 R13, R13 ;  /* 0x0000000d000d7308 */ /* 0x000ea20000000800 */
[----:B---3--:R-:W-:Y:S01]  /*6df0*/  FMUL.FTZ R44, R11, R44 ;  /* 0x0000002c0b2c7220 */ /* 0x008fe20000410000 */
[----:B-----5:R-:W-:-:S02]  /*6e00*/  F2FP.F16.F32.PACK_AB R10, R12, R11 ;  /* 0x0000000b0c0a723e */ /* 0x020fc400000000ff */
[----:B----4-:R-:W-:Y:S01]  /*6e10*/  F2FP.F16.F32.PACK_AB R11, R28, R25 ;  /* 0x000000191c0b723e */ /* 0x010fe200000000ff */
[----:B------:R-:W-:Y:S06]  /*6e20*/  BAR.SYNC.DEFER_BLOCKING 0x9, 0x100 ;  /* 0x0244000000007b1d */ /* 0x000fec0000010000 */
[----:B------:R-:W3:Y:S08]  /*6e30*/  MUFU.EX2 R19, R19 ;  /* 0x0000001300137308 */ /* 0x000ef00000000800 */
[----:B------:R-:W-:Y:S08]  /*6e40*/  MUFU.EX2 R30, R30 ;  /* 0x0000001e001e7308 */ /* 0x000ff00000000800 */
[----:B------:R-:W4:Y:S08]  /*6e50*/  MUFU.EX2 R33, R38 ;  /* 0x0000002600217308 */ /* 0x000f300000000800 */
[----:B------:R5:W-:Y:S08]  /*6e60*/  MUFU.EX2 R27, R41 ;  /* 0x00000029001b7308 */ /* 0x000bf00000000800 */
[----:B------:R-:W-:Y:S01]  /*6e70*/  MUFU.EX2 R32, R40 ;  /* 0x0000002800207308 */ /* 0x000fe20000000800 */
[----:B-----5:R-:W-:-:S07]  /*6e80*/  FMUL.FTZ R41, R25, R46 ;  /* 0x0000002e19297220 */ /* 0x020fce0000410000 */
[----:B------:R-:W-:Y:S08]  /*6e90*/  MUFU.EX2 R31, R31 ;  /* 0x0000001f001f7308 */ /* 0x000ff00000000800 */
[----:B------:R-:W-:Y:S08]  /*6ea0*/  MUFU.EX2 R36, R36 ;  /* 0x0000002400247308 */ /* 0x000ff00000000800 */
[----:B------:R-:W5:Y:S08]  /*6eb0*/  MUFU.EX2 R25, R35 ;  /* 0x0000002300197308 */ /* 0x000f700000000800 */
[----:B------:R-:W5:Y:S01]  /*6ec0*/  MUFU.EX2 R34, R34 ;  /* 0x0000002200227308 */ /* 0x000f620000000800 */
[--C-:B------:R-:W-:Y:S01]  /*6ed0*/  FADD.FTZ R47, R47, -R29.reuse ;  /* 0x8000001d2f2f7221 */ /* 0x100fe20000010000 */
[----:B------:R-:W-:Y:S01]  /*6ee0*/  FMUL.FTZ R45, R12, R45 ;  /* 0x0000002d0c2d7220 */ /* 0x000fe20000410000 */
[----:B------:R-:W-:Y:S01]  /*6ef0*/  FADD.FTZ R222, R222, -R29 ;  /* 0x8000001ddede7221 */ /* 0x000fe20000010000 */
[----:B------:R-:W-:Y:S01]  /*6f00*/  FMUL.FTZ R53, R14, R53 ;  /* 0x000000350e357220 */ /* 0x000fe20000410000 */
[----:B------:R-:W-:Y:S01]  /*6f10*/  FMUL.FTZ R12, R28, R47 ;  /* 0x0000002f1c0c7220 */ /* 0x000fe20000410000 */
[----:B------:R-:W-:Y:S01]  /*6f20*/  FMUL.FTZ R221, R24, R221 ;  /* 0x000000dd18dd7220 */ /* 0x000fe20000410000 */
[----:B-1----:R-:W-:Y:S01]  /*6f30*/  FMUL.FTZ R49, R22, R49 ;  /* 0x0000003116317220 */ /* 0x002fe20000410000 */
[----:B--2---:R-:W-:Y:S01]  /*6f40*/  FMUL.FTZ R52, R13, R52 ;  /* 0x000000340d347220 */ /* 0x004fe20000410000 */
[----:B------:R-:W-:Y:S01]  /*6f50*/  F2FP.F16.F32.PACK_AB R14, R14, R13 ;  /* 0x0000000d0e0e723e */ /* 0x000fe200000000ff */
[----:B------:R-:W-:Y:S01]  /*6f60*/  FMUL.FTZ R28, R18, R217 ;  /* 0x000000d9121c7220 */ /* 0x000fe20000410000 */
[----:B------:R-:W-:Y:S01]  /*6f70*/  FMUL.FTZ R220, R23, R220 ;  /* 0x000000dc17dc7220 */ /* 0x000fe20000410000 */
[----:B------:R-:W-:Y:S01]  /*6f80*/  F2FP.F16.F32.PACK_AB R24, R24, R23 ;  /* 0x000000171818723e */ /* 0x000fe200000000ff */
[----:B------:R-:W-:Y:S01]  /*6f90*/  FMUL.FTZ R13, R15, R216 ;  /* 0x000000d80f0d7220 */ /* 0x000fe20000410000 */
[----:B---3--:R-:W-:Y:S01]  /*6fa0*/  F2FP.F16.F32.PACK_AB R22, R22, R19 ;  /* 0x000000131616723e */ /* 0x008fe200000000ff */
[----:B------:R-:W-:Y:S01]  /*6fb0*/  FMUL.FTZ R48, R19, R48 ;  /* 0x0000003013307220 */ /* 0x000fe20000410000 */
[----:B------:R-:W-:-:S02]  /*6fc0*/  F2FP.F16.F32.PACK_AB R18, R18, R15 ;  /* 0x0000000f1212723e */ /* 0x000fc400000000ff */
[----:B----4-:R-:W-:Y:S01]  /*6fd0*/  F2FP.F16.F32.PACK_AB R23, R33, R30 ;  /* 0x0000001e2117723e */ /* 0x010fe200000000ff */
[----:B-----5:R-:W-:Y:S01]  /*6fe0*/  FMUL.FTZ R222, R25, R222 ;  /* 0x000000de19de7220 */ /* 0x020fe20000410000 */
[----:B------:R-:W-:Y:S02]  /*6ff0*/  F2FP.F16.F32.PACK_AB R15, R31, R32 ;  /* 0x000000201f0f723e */ /* 0x000fe400000000ff */
[----:B------:R-:W-:Y:S01]  /*7000*/  F2FP.F16.F32.PACK_AB R19, R36, R27 ;  /* 0x0000001b2413723e */ /* 0x000fe200000000ff */
[----:B------:R1:W-:Y:S01]  /*7010*/  STSM.16.M88.2 [R0+0x2c500], R10 ;  /* 0x02c5000a00007844 */ /* 0x0003e20000000100 */
[----:B------:R-:W-:-:S03]  /*7020*/  F2FP.F16.F32.PACK_AB R25, R34, R25 ;  /* 0x000000192219723e */ /* 0x000fc600000000ff */
[----:B------:R-:W-:Y:S04]  /*7030*/  STSM.16.M88.2 [R0+0x2cd00], R22 ;  /* 0x02cd001600007844 */ /* 0x000fe80000000100 */
[----:B------:R2:W-:Y:S04]  /*7040*/  STSM.16.M88.2 [R0+0x2d500], R14 ;  /* 0x02d5000e00007844 */ /* 0x0005e80000000100 */
[----:B------:R-:W-:Y:S04]  /*7050*/  STSM.16.M88.2 [R0+0x2dd00], R18 ;  /* 0x02dd001200007844 */ /* 0x000fe80000000100 */
[----:B------:R-:W-:Y:S01]  /*7060*/  STSM.16.M88.2 [R0+0x2e500], R24 ;  /* 0x02e5001800007844 */ /* 0x000fe20000000100 */
[----:B------:R-:W-:Y:S01]  /*7070*/  @!PT LDS RZ, [RZ] ;  /* 0x00000000fffff984 */ /* 0x000fe20000000800 */
[----:B------:R-:W-:Y:S01]  /*7080*/  @!PT LDS RZ, [RZ] ;  /* 0x00000000fffff984 */ /* 0x000fe20000000800 */
[----:B------:R-:W-:Y:S01]  /*7090*/  @!PT LDS RZ, [RZ] ;  /* 0x00000000fffff984 */ /* 0x000fe20000000800 */
[----:B------:R-:W-:Y:S01]  /*70a0*/  @!PT LDS RZ, [RZ] ;  /* 0x00000000fffff984 */ /* 0x000fe20000000800 */
[----:B------:R3:W-:Y:S06]  /*70b0*/  MEMBAR.ALL.CTA ;  /* 0x0000000000007992 */ /* 0x0007ec0000008000 */
[----:B---3--:R-:W3:Y:S01]  /*70c0*/  FENCE.VIEW.ASYNC.S ;  /* 0x00000000000073c6 */ /* 0x008ee20000000000 */
[----:B------:R-:W-:-:S02]  /*70d0*/  VIADD R37, R26, 0x200 ;  /* 0x000002001a257836 */ /* 0x000fc40000000000 */
[----:B------:R-:W-:Y:S02]  /*70e0*/  IMAD R216, R4, 0x2000, R5 ;  /* 0x0000200004d87824 */ /* 0x000fe400078e0205 */
[--C-:B------:R-:W-:Y:S01]  /*70f0*/  FADD.FTZ R38, R51, -R29.reuse ;  /* 0x8000001d33267221 */ /* 0x100fe20000010000 */
[----:B------:R-:W-:Y:S01]  /*7100*/  R2UR UR7, R37 ;  /* 0x00000000250772ca */ /* 0x000fe200000e0000 */
[--C-:B------:R-:W-:Y:S01]  /*7110*/  FADD.FTZ R37, R50, -R29.reuse ;  /* 0x8000001d32257221 */ /* 0x100fe20000010000 */
[--C-:B------:R-:W-:Y:S01]  /*7120*/  FADD.FTZ R39, R54, -R29.reuse ;  /* 0x8000001d36277221 */ /* 0x100fe20000010000 */
[--C-:B------:R-:W-:Y:S01]  /*7130*/  FADD.FTZ R40, R55, -R29.reuse ;  /* 0x8000001d37287221 */ /* 0x100fe20000010000 */
[--C-:B------:R-:W-:Y:S01]  /*7140*/  FADD.FTZ R218, R218, -R29.reuse ;  /* 0x8000001ddada7221 */ /* 0x100fe20000010000 */
[--C-:B------:R-:W-:Y:S01]  /*7150*/  FADD.FTZ R219, R219, -R29.reuse ;  /* 0x8000001ddbdb7221 */ /* 0x100fe20000010000 */
[----:B------:R-:W-:Y:S01]  /*7160*/  FADD.FTZ R29, R223, -R29 ;  /* 0x8000001ddf1d7221 */ /* 0x000fe20000010000 */
[----:B------:R-:W-:Y:S01]  /*7170*/  SHF.R.U32.HI R217, RZ, 0x4, R216 ;  /* 0x00000004ffd97819 */ /* 0x000fe200000116d8 */
[----:B------:R-:W-:Y:S01]  /*7180*/  FMUL.FTZ R37, R30, R37 ;  /* 0x000000251e257220 */ /* 0x000fe20000410000 */
[----:B------:R-:W-:Y:S01]  /*7190*/  FMUL.FTZ R38, R33, R38 ;  /* 0x0000002621267220 */ /* 0x000fe20000410000 */
[----:B------:R-:W-:Y:S01]  /*71a0*/  FMUL.FTZ R39, R32, R39 ;  /* 0x0000002720277220 */ /* 0x000fe20000410000 */
[----:B-1----:R-:W-:Y:S01]  /*71b0*/  FMUL.FTZ R10, R31, R40 ;  /* 0x000000281f0a7220 */ /* 0x002fe20000410000 */
[----:B------:R-:W-:Y:S01]  /*71c0*/  FMUL.FTZ R218, R27, R218 ;  /* 0x000000da1bda7220 */ /* 0x000fe20000410000 */
[----:B------:R-:W-:Y:S01]  /*71d0*/  FMUL.FTZ R219, R36, R219 ;  /* 0x000000db24db7220 */ /* 0x000fe20000410000 */
[----:B------:R-:W-:Y:S01]  /*71e0*/  FMUL.FTZ R11, R34, R29 ;  /* 0x0000001d220b7220 */ /* 0x000fe20000410000 */
[----:B------:R-:W-:-:S02]  /*71f0*/  LOP3.LUT R217, R217, 0x3fff, RZ, 0xc0, !PT ;  /* 0x00003fffd9d97812 */ /* 0x000fc400078ec0ff */
[----:B------:R-:W-:Y:S02]  /*7200*/  F2FP.F16.F32.PACK_AB R40, R45, R44 ;  /* 0x0000002c2d28723e */ /* 0x000fe400000000ff */
[----:B------:R-:W-:Y:S02]  /*7210*/  F2FP.F16.F32.PACK_AB R48, R49, R48 ;  /* 0x000000303130723e */ /* 0x000fe400000000ff */
[----:B------:R-:W-:Y:S01]  /*7220*/  F2FP.F16.F32.PACK_AB R41, R12, R41 ;  /* 0x000000290c29723e */ /* 0x000fe200000000ff */
[----:B---3--:R-:W-:Y:S01]  /*7230*/  BAR.SYNC.DEFER_BLOCKING 0x9, 0x100 ;  /* 0x0244000000007b1d */ /* 0x008fe20000010000 */
[----:B------:R-:W-:Y:S02]  /*7240*/  F2FP.F16.F32.PACK_AB R52, R53, R52 ;  /* 0x000000343534723e */ /* 0x000fe400000000ff */
[----:B------:R-:W-:Y:S02]  /*7250*/  F2FP.F16.F32.PACK_AB R49, R38, R37 ;  /* 0x000000252631723e */ /* 0x000fe400000000ff */
[----:B------:R-:W-:-:S02]  /*7260*/  F2FP.F16.F32.PACK_AB R53, R10, R39 ;  /* 0x000000270a35723e */ /* 0x000fc400000000ff */
[----:B------:R-:W-:Y:S02]  /*7270*/  F2FP.F16.F32.PACK_AB R28, R28, R13 ;  /* 0x0000000d1c1c723e */ /* 0x000fe400000000ff */
[----:B------:R-:W-:Y:S02]  /*7280*/  F2FP.F16.F32.PACK_AB R220, R221, R220 ;  /* 0x000000dcdddc723e */ /* 0x000fe400000000ff */
[----:B------:R-:W-:Y:S02]  /*7290*/  R2UR UR56, R217 ;  /* 0x00000000d93872ca */ /* 0x000fe400000e0000 */
[----:B------:R-:W-:Y:S02]  /*72a0*/  R2UR UR58, R26 ;  /* 0x000000001a3a72ca */ /* 0x000fe400000e0000 */
[----:B------:R-:W-:Y:S02]  /*72b0*/  F2FP.F16.F32.PACK_AB R29, R219, R218 ;  /* 0x000000dadb1d723e */ /* 0x000fe400000000ff */
[----:B------:R-:W-:Y:S01]  /*72c0*/  F2FP.F16.F32.PACK_AB R221, R11, R222 ;  /* 0x000000de0bdd723e */ /* 0x000fe200000000ff */
[----:B------:R-:W-:Y:S04]  /*72d0*/  STSM.16.M88.2 [R0+0x2ed00], R40 ;  /* 0x02ed002800007844 */ /* 0x000fe80000000100 */
[----:B------:R-:W-:Y:S04]  /*72e0*/  STSM.16.M88.2 [R0+0x2f500], R48 ;  /* 0x02f5003000007844 */ /* 0x000fe80000000100 */
[----:B------:R-:W-:Y:S04]  /*72f0*/  STSM.16.M88.2 [R0+0x2fd00], R52 ;  /* 0x02fd003400007844 */ /* 0x000fe80000000100 */
[----:B------:R-:W-:Y:S04]  /*7300*/  STSM.16.M88.2 [R0+0x30500], R28 ;  /* 0x0305001c00007844 */ /* 0x000fe80000000100 */
[----:B------:R1:W-:Y:S01]  /*7310*/  STSM.16.M88.2 [R0+0x30d00], R220 ;  /* 0x030d00dc00007844 */ /* 0x0003e20000000100 */
[----:B------:R-:W-:-:S06]  /*7320*/  WARPGROUP.ARRIVE ;  /* 0x00000000000079c5 */ /* 0x000fcc0000000000 */
[----:B------:R-:W-:Y:S01]  /*7330*/  HGMMA.64x16x16.F32 R136, gdesc[UR56].tnspA.tnspB, R136, gsb0 ;  /* 0x60200000388879f0 */ /* 0x000fe20008000888 */
        /* <DEDUP_REMOVED lines=116> */
[----:B------:R-:W-:Y:S01]  /*7a80*/  VIADD R10, R26, 0x30 ;  /* 0x000000301a0a7836 */ /* 0x000fe20000000000 */
[----:B------:R-:W-:Y:S02]  /*7a90*/  UMOV UR46, UR22 ;  /* 0x00000016002e7c82 */ /* 0x000fe40008000000 */
[----:B------:R-:W-:Y:S02]  /*7aa0*/  R2UR UR20, R5 ;  /* 0x00000000051472ca */ /* 0x000fe400000e0000 */
[----:B------:R-:W-:Y:S01]  /*7ab0*/  R2UR UR22, R10 ;  /* 0x000000000a1672ca */ /* 0x000fe200000e0000 */
[----:B------:R-:W-:Y:S01]  /*7ac0*/  UMOV UR47, UR23 ;  /* 0x00000017002f7c82 */ /* 0x000fe20008000000 */
[----:B------:R-:W-:Y:S01]  /*7ad0*/  UMOV UR21, 0x40000040 ;  /* 0x4000004000157882 */ /* 0x000fe20000000000 */
[----:B------:R-:W-:Y:S01]  /*7ae0*/  UMOV UR23, 0x40 ;  /* 0x0000004000177882 */ /* 0x000fe20000000000 */
[----:B------:R-:W-:-:S02]  /*7af0*/  WARPGROUP.DEPBAR.LE gsb0, 0x0 ;  /* 0x00008000000079c5 */ /* 0x000fc40000010000 */
[----:B------:R-:W-:-:S07]  /*7b00*/  WARPGROUP.ARRIVE ;  /* 0x00000000000079c5 */ /* 0x000fce0000000000 */
[----:B------:R-:W-:Y:S01]  /*7b10*/  HGMMA.64x16x16.F32 R136, gdesc[UR20].tnspA.tnspB, R136, gsb0 ;  /* 0x60200000148879f0 */ /* 0x000fe20008000888 */
[----:B--2---:R-:W-:Y:S01]  /*7b20*/  VIADD R14, R26, 0xb0 ;  /* 0x000000b01a0e7836 */ /* 0x004fe20000000000 */
        /* <DEDUP_REMOVED lines=37> */
[----:B------:R-:W-:Y:S01]  /*7d80*/  MOV R219, UR40 ;  /* 0x0000002800db7c02 */ /* 0x000fe20008000f00 */
[----:B------:R-:W-:-:S08]  /*7d90*/  UMOV UR17, UR21 ;  /* 0x0000001500117c82 */ /* 0x000fd00008000000 */
        /* <DEDUP_REMOVED lines=15> */
[----:B--2---:R-:W2:Y:S01]  /*7e90*/  FENCE.VIEW.ASYNC.S ;  /* 0x00000000000073c6 */ /* 0x004ea20000000000 */
[----:B------:R-:W-:Y:S01]  /*7ea0*/  R2UR UR24, R23 ;  /* 0x00000000171872ca */ /* 0x000fe200000e0000 */
[----:B--2---:R-:W-:Y:S01]  /*7eb0*/  BAR.SYNC.DEFER_BLOCKING 0x9, 0x100 ;  /* 0x0244000000007b1d */ /* 0x004fe20000010000 */
[----:B------:R-:W-:-:S02]  /*7ec0*/  MOV R12, UR43 ;  /* 0x0000002b000c7c02 */ /* 0x000fc40008000f00 */
[----:B-1----:R-:W-:Y:S02]  /*7ed0*/  MOV R220, UR42 ;  /* 0x0000002a00dc7c02 */ /* 0x002fe40008000f00 */
[----:B------:R-:W-:Y:S01]  /*7ee0*/  MOV R13, UR41 ;  /* 0x00000029000d7c02 */ /* 0x000fe20008000f00 */
[----:B------:R-:W-:-:S06]  /*7ef0*/  UMOV UR41, 0x40000040 ;  /* 0x4000004000297882 */ /* 0x000fcc0000000000 */
[----:B------:R-:W-:Y:S01]  /*7f00*/  UMOV UR42, UR24 ;  /* 0x00000018002a7c82 */ /* 0x000fe20008000000 */
[----:B------:R-:W-:Y:S01]  /*7f10*/  UMOV UR43, 0x8 ;  /* 0x00000008002b7882 */ /* 0x000fe20000000000 */
[----:B------:R-:W-:-:S06]  /*7f20*/  WARPGROUP.ARRIVE ;  /* 0x00000000000079c5 */ /* 0x000fcc0000000000 */
        /* <DEDUP_REMOVED lines=14> */
[----:B------:R-:W-:Y:S01]  /*8010*/  IMAD.U32 R15, RZ, RZ, UR43 ;  /* 0x0000002bff0f7e24 */ /* 0x000fe2000f8e00ff */
[----:B------:R-:W-:Y:S01]  /*8020*/  R2UR UR43, R12 ;  /* 0x000000000c2b72ca */ /* 0x000fe200000e0000 */
        /* <DEDUP_REMOVED lines=15> */
[----:B------:R-:W-:Y:S01]  /*8120*/  R2UR UR45, R11 ;  /* 0x000000000b2d72ca */ /* 0x000fe200000e0000 */
[----:B------:R-:W-:Y:S02]  /*8130*/  VIADD R10, R5, 0x180 ;  /* 0x00000180050a7836 */ /* 0x000fe40000000000 */
[----:B------:R-:W-:Y:S01]  /*8140*/  VIADD R11, R23, 0x180 ;  /* 0x00000180170b7836 */ /* 0x000fe20000000000 */
[----:B------:R-:W-:Y:S02]  /*8150*/  R2UR UR44, R218 ;  /* 0x00000000da2c72ca */ /* 0x000fe400000e0000 */
[----:B------:R-:W-:Y:S02]  /*8160*/  R2UR UR4, R10 ;  /* 0x000000000a0472ca */ /* 0x000fe400000e0000 */
[----:B------:R-:W-:Y:S01]  /*8170*/  R2UR UR5, R11 ;  /* 0x000000000b0572ca */ /* 0x000fe200000e0000 */
[----:B------:R-:W-:Y:S01]  /*8180*/  UMOV UR28, UR52 ;  /* 0x00000034001c7c82 */ /* 0x000fe20008000000 */
[----:B------:R-:W-:Y:S01]  /*8190*/  R2UR UR41, R13 ;  /* 0x000000000d2972ca */ /* 0x000fe200000e0000 */
[----:B------:R-:W-:Y:S01]  /*81a0*/  UMOV UR29, UR53 ;  /* 0x00000035001d7c82 */ /* 0x000fe20008000000 */
[----:B------:R-:W-:Y:S01]  /*81b0*/  IMAD.U32 R12, RZ, RZ, UR46 ;  /* 0x0000002eff0c7e24 */ /* 0x000fe2000f8e00ff */
[----:B------:R-:W-:Y:S01]  /*81c0*/  UMOV UR53, UR45 ;  /* 0x0000002d00357c82 */ /* 0x000fe20008000000 */
[----:B------:R-:W-:Y:S01]  /*81d0*/  IMAD.U32 R13, RZ, RZ, UR47 ;  /* 0x0000002fff0d7e24 */ /* 0x000fe2000f8e00ff */
[----:B------:R-:W-:Y:S01]  /*81e0*/  UMOV UR45, 0x40000040 ;  /* 0x40000040002d7882 */ /* 0x000fe20000000000 */
[----:B------:R-:W-:Y:S01]  /*81f0*/  UMOV UR47, 0x8 ;  /* 0x00000008002f7882 */ /* 0x000fe20000000000 */
[----:B------:R-:W-:-:S02]  /*8200*/  UMOV UR52, UR44 ;  /* 0x0000002c00347c82 */ /* 0x000fc40008000000 */
        /* <DEDUP_REMOVED lines=12> */
[----:B------:R-:W-:Y:S01]  /*82d0*/  R2UR UR5, R23 ;  /* 0x00000000170572ca */ /* 0x000fe200000e0000 */
[----:B------:R-:W-:Y:S01]  /*82e0*/  UMOV UR33, UR43 ;  /* 0x0000002b00217c82 */ /* 0x000fe20008000000 */
[----:B------:R-:W-:Y:S01]  /*82f0*/  UMOV UR37, UR41 ;  /* 0x0000002900257c82 */ /* 0x000fe20008000000 */
[----:B------:R-:W-:Y:S01]  /*8300*/  UMOV UR41, 0x40000040 ;  /* 0x4000004000297882 */ /* 0x000fe20000000000 */
[----:B------:R-:W-:-:S03]  /*8310*/  UMOV UR43, 0x8 ;  /* 0x00000008002b7882 */ /* 0x000fc60000000000 */
[----:B------:R-:W-:Y:S02]  /*8320*/  UMOV UR36, UR40 ;  /* 0x0000002800247c82 */ /* 0x000fe40008000000 */
[----:B------:R-:W-:Y:S02]  /*8330*/  UMOV UR32, UR42 ;  /* 0x0000002a00207c82 */ /* 0x000fe40008000000 */
[----:B------:R-:W-:Y:S02]  /*8340*/  UMOV UR40, UR4 ;  /* 0x0000000400287c82 */ /* 0x000fe40008000000 */
[----:B------:R-:W-:Y:S01]  /*8350*/  UMOV UR42, UR5 ;  /* 0x00000005002a7c82 */ /* 0x000fe20008000000 */
[----:B------:R-:W-:Y:S01]  /*8360*/  IMAD.U32 R10, RZ, RZ, UR46 ;  /* 0x0000002eff0a7e24 */ /* 0x000fe2000f8e00ff */
[----:B------:R-:W-:Y:S02]  /*8370*/  WARPGROUP.DEPBAR.LE gsb0, 0x0 ;  /* 0x00008000000079c5 */ /* 0x000fe40000010000 */
        /* <DEDUP_REMOVED lines=93> */
[----:B------:R-:W-:Y:S01]  /*8950*/  R2UR UR47, R9 ;  /* 0x00000000092f72ca */ /* 0x000fe200000e0000 */
[----:B------:R-:W-:Y:S02]  /*8960*/  WARPGROUP.DEPBAR.LE gsb0, 0x0 ;  /* 0x00008000000079c5 */ /* 0x000fe40000010000 */
[----:B------:R-:W-:-:S06]  /*8970*/  WARPGROUP.ARRIVE ;  /* 0x00000000000079c5 */ /* 0x000fcc0000000000 */
[----:B------:R-:W-:Y:S01]  /*8980*/  HGMMA.64x16x16.F32 R160, gdesc[UR8].tnspA.tnspB, R160, gsb0 ;  /* 0x6020000008a079f0 */ /* 0x000fe200080008a0 */
[----:B------:R-:W-:Y:S01]  /*8990*/  IMAD.SHL.U32 R9, R3, 0x4000, RZ ;  /* 0x0000400003097824 */ /* 0x000fe200078e00ff */
[----:B------:R-:W-:-:S04]  /*89a0*/  R2UR UR40, R20 ;  /* 0x00000000142872ca */ /* 0x000fc800000e0000 */
[----:B------:R-:W-:-:S04]  /*89b0*/  IADD3 R20, P1, R9, R234, RZ ;  /* 0x000000ea09147210 */ /* 0x000fc80007f3e0ff */
[----:B------:R-:W-:Y:S02]  /*89c0*/  LEA.HI.X.SX32 R9, R9, R224, 0x1, P1 ;  /* 0x000000e009097211 */ /* 0x000fe400008f0eff */
        /* <DEDUP_REMOVED lines=9> */
[----:B------:R1:W-:Y:S01]  /*8a60*/  REDG.E.ADD.F32x4.FTZ.RN.STRONG.GPU desc[UR46][R8.64], R24 ;  /* 0x00000018080079a6 */ /* 0x0003e2000c10f7ae */
[----:B------:R-:W-:Y:S02]  /*8a70*/  WARPGROUP.DEPBAR.LE gsb0, 0x0 ;  /* 0x00008000000079c5 */ /* 0x000fe40000010000 */
[----:B------:R-:W-:Y:S01]  /*8a80*/  WARPGROUP.ARRIVE ;  /* 0x00000000000079c5 */ /* 0x000fe20000000000 */
[----:B------:R-:W-:Y:S01]  /*8a90*/  SHF.R.U32.HI R216, RZ, 0x4, R216 ;  /* 0x00000004ffd87819 */ /* 0x000fe200000116d8 */
[----:B------:R-:W-:Y:S01]  /*8aa0*/  UMOV UR55, 0x40 ;  /* 0x0000004000377882 */ /* 0x000fe20000000000 */
[----:B-1----:R-:W-:Y:S01]  /*8ab0*/  LOP3.LUT R24, R22, 0x80000, RZ, 0xfc, !PT ;  /* 0x0008000016187812 */ /* 0x002fe200078efcff */
[----:B------:R-:W-:Y:S01]  /*8ac0*/  UMOV UR53, 0x40000040 ;  /* 0x4000004000357882 */ /* 0x000fe20000000000 */
[----:B------:R-:W-:Y:S01]  /*8ad0*/  UMOV UR59, 0x40 ;  /* 0x00000040003b7882 */ /* 0x000fe20000000000 */
        /* <DEDUP_REMOVED lines=10> */
[----:B------:R1:W-:Y:S01]  /*8b80*/  REDG.E.ADD.F32x4.FTZ.RN.STRONG.GPU desc[UR46][R8.64+0x800], R28 ;  /* 0x0008001c080079a6 */ /* 0x0003e2000c10f7ae */
[----:B------:R-:W-:-:S02]  /*8b90*/  WARPGROUP.DEPBAR.LE gsb0, 0x0 ;  /* 0x00008000000079c5 */ /* 0x000fc40000010000 */
[----:B------:R-:W-:Y:S01]  /*8ba0*/  WARPGROUP.ARRIVE ;  /* 0x00000000000079c5 */ /* 0x000fe20000000000 */
[----:B------:R-:W-:Y:S02]  /*8bb0*/  LOP3.LUT R237, R216, 0x3fff, RZ, 0xc0, !PT ;  /* 0x00003fffd8ed7812 */ /* 0x000fe400078ec0ff */
[C---:B------:R-:W-:Y:S01]  /*8bc0*/  R2UR UR54, R24.reuse ;  /* 0x00000000183672ca */ /* 0x040fe200000e0000 */
[----:B------:R-:W-:Y:S01]  /*8bd0*/  VIADD R20, R24, 0x80 ;  /* 0x0000008018147836 */ /* 0x000fe20000000000 */
[----:B------:R-:W-:Y:S01]  /*8be0*/  UMOV UR57, UR53 ;  /* 0x0000003500397c82 */ /* 0x000fe20008000000 */
[----:B------:R-:W-:Y:S01]  /*8bf0*/  HGMMA.64x16x16.F32 R192, gdesc[UR12].tnspA.tnspB, R192, gsb0 ;  /* 0x602000000cc079f0 */ /* 0x000fe200080008c0 */
[----:B------:R-:W-:Y:S01]  /*8c00*/  IMAD R237, R2, 0x800, R237 ;  /* 0x0000080002ed7824 */ /* 0x000fe200078e02ed */
[----:B------:R-:W-:Y:S01]  /*8c10*/  UMOV UR9, UR53 ;  /* 0x0000003500097c82 */ /* 0x000fe20008000000 */
[----:B------:R-:W-:Y:S02]  /*8c20*/  VIADD R25, R24, 0x200 ;  /* 0x0000020018197836 */ /* 0x000fe40000000000 */
[----:B------:R-:W-:-:S02]  /*8c30*/  IMAD.U32 R217, RZ, RZ, UR11 ;  /* 0x0000000bffd97e24 */ /* 0x000fc4000f8e00ff */
[----:B------:R-:W-:Y:S01]  /*8c40*/  VIADD R26, R24, 0x10 ;  /* 0x00000010181a7836 */ /* 0x000fe20000000000 */
[----:B------:R-:W-:Y:S01]  /*8c50*/  UMOV UR37, UR25 ;  /* 0x0000001900257c82 */ /* 0x000fe20008000000 */
[----:B------:R-:W-:Y:S01]  /*8c60*/  UMOV UR33, UR25 ;  /* 0x0000001900217c82 */ /* 0x000fe20008000000 */
[----:B------:R-:W-:Y:S01]  /*8c70*/  UMOV UR29, UR25 ;  /* 0x00000019001d7c82 */ /* 0x000fe20008000000 */
[----:B------:R-:W-:Y:S01]  /*8c80*/  UMOV UR7, 0x40 ;  /* 0x0000004000077882 */ /* 0x000fe20000000000 */
[----:B------:R1:W-:Y:S01]  /*8c90*/  REDG.E.ADD.F32x4.FTZ.RN.STRONG.GPU desc[UR46][R8.64+0x1000], R32 ;  /* 0x00100020080079a6 */ /* 0x0003e2000c10f7ae */
[----:B------:R-:W-:Y:S02]  /*8ca0*/  WARPGROUP.DEPBAR.LE gsb0, 0x0 ;  /* 0x00008000000079c5 */ /* 0x000fe40000010000 */
[----:B------:R-:W-:Y:S01]  /*8cb0*/  WARPGROUP.ARRIVE ;  /* 0x00000000000079c5 */ /* 0x000fe20000000000 */
[----:B------:R-:W-:Y:S02]  /*8cc0*/  R2UR UR52, R237 ;  /* 0x00000000ed3472ca */ /* 0x000fe400000e0000 */
[----:B------:R-:W-:Y:S01]  /*8cd0*/  R2UR UR24, R20 ;  /* 0x00000000141872ca */ /* 0x000fe200000e0000 */
[----:B------:R-:W-:Y:S01]  /*8ce0*/  UMOV UR13, UR53 ;  /* 0x00000035000d7c82 */ /* 0x000fe20008000000 */
[----:B------:R-:W-:Y:S01]  /*8cf0*/  UMOV UR15, 0x40 ;  /* 0x00000040000f7882 */ /* 0x000fe20000000000 */
[----:B------:R-:W-:Y:S01]  /*8d00*/  HGMMA.64x16x16.F32 R208, gdesc[UR16].tnspA.tnspB, R208, gsb0 ;  /* 0x6020000010d079f0 */ /* 0x000fe200080008d0 */
[----:B------:R-:W-:Y:S01]  /*8d10*/  R2UR UR50, R26 ;  /* 0x000000001a3272ca */ /* 0x000fe200000e0000 */
[----:B------:R1:W-:Y:S01]  /*8d20*/  REDG.E.ADD.F32x4.FTZ.RN.STRONG.GPU desc[UR46][R8.64+0x1800], R36 ;  /* 0x00180024080079a6 */ /* 0x0003e2000c10f7ae */
[----:B------:R-:W-:-:S02]  /*8d30*/  WARPGROUP.DEPBAR.LE gsb0, 0x0 ;  /* 0x00008000000079c5 */ /* 0x000fc40000010000 */
[----:B------:R-:W-:-:S03]  /*8d40*/  WARPGROUP.ARRIVE ;  /* 0x00000000000079c5 */ /* 0x000fc60000000000 */
[----:B------:R-:W-:Y:S02]  /*8d50*/  UMOV UR56, UR52 ;  /* 0x0000003400387c82 */ /* 0x000fe40008000000 */
[----:B------:R-:W-:Y:S01]  /*8d60*/  UMOV UR58, UR24 ;  /* 0x00000018003a7c82 */ /* 0x000fe20008000000 */
[C---:B------:R-:W-:Y:S01]  /*8d70*/  VIADD R20, R24.reuse, 0x100 ;  /* 0x0000010018147836 */ /* 0x040fe20000000000 */
[----:B------:R-:W-:Y:S01]  /*8d80*/  UMOV UR12, UR52 ;  /* 0x00000034000c7c82 */ /* 0x000fe20008000000 */
[----:B------:R-:W-:Y:S01]  /*8d90*/  VIADD R26, R24, 0x90 ;  /* 0x00000090181a7836 */ /* 0x000fe20000000000 */
[----:B------:R-:W-:Y:S01]  /*8da0*/  HGMMA.64x16x16.F32 R56, gdesc[UR52].tnspA.tnspB, R56, gsb0 ;  /* 0x60200000343879f0 */ /* 0x000fe20008000838 */
[----:B------:R-:W-:Y:S01]  /*8db0*/  UMOV UR19, 0x40 ;  /* 0x0000004000137882 */ /* 0x000fe20000000000 */
[----:B------:R-:W-:Y:S01]  /*8dc0*/  IMAD.U32 R23, RZ, RZ, UR15 ;  /* 0x0000000fff177e24 */ /* 0x000fe2000f8e00ff */
[----:B------:R-:W-:Y:S01]  /*8dd0*/  R2UR UR45, R7 ;  /* 0x00000000072d72ca */ /* 0x000fe200000e0000 */
[----:B------:R1:W-:Y:S01]  /*8de0*/  REDG.E.ADD.F32x4.FTZ.RN.STRONG.GPU desc[UR46][R8.64+0x2000], R40 ;  /* 0x00200028080079a6 */ /* 0x0003e2000c10f7ae */
[----:B------:R-:W-:-:S02]  /*8df0*/  WARPGROUP.DEPBAR.LE gsb0, 0x0 ;  /* 0x00008000000079c5 */ /* 0x000fc40000010000 */
[----:B------:R-:W-:Y:S01]  /*8e00*/  WARPGROUP.ARRIVE ;  /* 0x00000000000079c5 */ /* 0x000fe20000000000 */
[----:B------:R-:W-:Y:S01]  /*8e10*/  R2UR UR8, R20 ;  /* 0x00000000140872ca */ /* 0x000fe200000e0000 */
[----:B------:R-:W-:Y:S01]  /*8e20*/  IMAD.U32 R7, RZ, RZ, UR43 ;  /* 0x0000002bff077e24 */ /* 0x000fe2000f8e00ff */
[----:B------:R1:W-:Y:S03]  /*8e30*/  REDG.E.ADD.F32x4.FTZ.RN.STRONG.GPU desc[UR46][R8.64+0x2800], R44 ;  /* 0x0028002c080079a6 */ /* 0x0003e6000c10f7ae */
[----:B------:R-:W-:Y:S08]  /*8e40*/  HGMMA.64x16x16.F32 R64, gdesc[UR56].tnspA.tnspB, R64, gsb0 ;  /* 0x60200000384079f0 */ /* 0x000ff00008000840 */
[----:B------:R-:W-:Y:S01]  /*8e50*/  UMOV UR14, UR8 ;  /* 0x00000008000e7c82 */ /* 0x000fe20008000000 */
[----:B------:R-:W-:Y:S01]  /*8e60*/  VIADD R20, R24, 0x180 ;  /* 0x0000018018147836 */ /* 0x000fe20000000000 */
[----:B------:R-:W-:Y:S01]  /*8e70*/  R2UR UR43, R21 ;  /* 0x00000000152b72ca */ /* 0x000fe200000e0000 */
[----:B------:R1:W-:Y:S01]  /*8e80*/  REDG.E.ADD.F32x4.FTZ.RN.STRONG.GPU desc[UR46][R8.64+0x3000], R48 ;  /* 0x00300030080079a6 */ /* 0x0003e2000c10f7ae */
[----:B------:R-:W-:-:S02]  /*8e90*/  WARPGROUP.DEPBAR.LE gsb0, 0x0 ;  /* 0x00008000000079c5 */ /* 0x000fc40000010000 */
[----:B------:R-:W-:Y:S01]  /*8ea0*/  WARPGROUP.ARRIVE ;  /* 0x00000000000079c5 */ /* 0x000fe20000000000 */
[----:B------:R-:W-:Y:S01]  /*8eb0*/  R2UR UR4, R20 ;  /* 0x00000000140472ca */ /* 0x000fe200000e0000 */
[----:B------:R-:W-:Y:S01]  /*8ec0*/  UMOV UR8, UR52 ;  /* 0x0000003400087c82 */ /* 0x000fe20008000000 */
[----:B------:R-:W-:Y:S01]  /*8ed0*/  IMAD.U32 R22, RZ, RZ, UR14 ;  /* 0x0000000eff167e24 */ /* 0x000fe2000f8e00ff */
[----:B------:R1:W-:Y:S02]  /*8ee0*/  REDG.E.ADD.F32x4.FTZ.RN.STRONG.GPU desc[UR46][R8.64+0x3800], R52 ;  /* 0x00380034080079a6 */ /* 0x0003e4000c10f7ae */
[----:B------:R-:W-:Y:S08]  /*8ef0*/  HGMMA.64x16x16.F32 R72, gdesc[UR12].tnspA.tnspB, R72, gsb0 ;  /* 0x602000000c4879f0 */ /* 0x000ff00008000848 */
[----:B------:R-:W-:Y:S01]  /*8f00*/  UMOV UR10, UR4 ;  /* 0x00000004000a7c82 */ /* 0x000fe20008000000 */
[----:B------:R-:W-:-:S02]  /*8f10*/  WARPGROUP.DEPBAR.LE gsb0, 0x0 ;  /* 0x00008000000079c5 */ /* 0x000fc40000010000 */
        /* <DEDUP_REMOVED lines=141> */
.L_x_1760:
        /* <DEDUP_REMOVED lines=157> */
.L_x_1761:
        /* <DEDUP_REMOVED lines=94> */
.L_x_1749:
        /* <DEDUP_REMOVED lines=23> */
.L_x_1764:
        /* <DEDUP_REMOVED lines=20> */
.L_x_1765:
        /* <DEDUP_REMOVED lines=18> */
.L_x_1766:
        /* <DEDUP_REMOVED lines=18> */
.L_x_1767:
        /* <DEDUP_REMOVED lines=178> */
.L_x_1769:
[----:B------:R-:W-:Y:S05]  /*b7b0*/  BSYNC B0 ;  /* 0x0000000000007941 */ /* 0x000fea0003800000 */
.L_x_1768:
[----:B------:R-:W-:-:S04]  /*b7c0*/  DEPBAR.LE SB0, 0x0 ;  /* 0x000080000000791a */ /* 0x000fc80000000000 */
[----:B------:R-:W-:Y:S05]  /*b7d0*/  EXIT ;  /* 0x000000000000794d */ /* 0x000fea0003800000 */
.L_x_1763:
        /* <DEDUP_REMOVED lines=51> */
.L_x_1771:
[----:B------:R-:W-:Y:S05]  /*bb10*/  BSYNC B0 ;  /* 0x0000000000007941 */ /* 0x000fea0003800000 */
.L_x_1770:
        /* <DEDUP_REMOVED lines=16> */
.L_x_1773:
[----:B------:R-:W-:Y:S05]  /*bc20*/  BSYNC B0 ;  /* 0x0000000000007941 */ /* 0x000fea0003800000 */
.L_x_1772:
        /* <DEDUP_REMOVED lines=16> */
.L_x_1775:
[----:B------:R-:W-:Y:S05]  /*bd30*/  BSYNC B0 ;  /* 0x0000000000007941 */ /* 0x000fea0003800000 */
.L_x_1774:
        /* <DEDUP_REMOVED lines=17> */
.L_x_1777:
[----:B------:R-:W-:Y:S05]  /*be50*/  BSYNC B0 ;  /* 0x0000000000007941 */ /* 0x000fea0003800000 */
.L_x_1776:
        /* <DEDUP_REMOVED lines=16> */
.L_x_1779:
[----:B------:R-:W-:Y:S05]  /*bf60*/  BSYNC B0 ;  /* 0x0000000000007941 */ /* 0x000fea0003800000 */
.L_x_1778:
        /* <DEDUP_REMOVED lines=18> */
.L_x_1781:
[----:B------:R-:W-:Y:S05]  /*c090*/  BSYNC B0 ;  /* 0x0000000000007941 */ /* 0x000fea0003800000 */
.L_x_1780:
        /* <DEDUP_REMOVED lines=29> */
.L_x_1783:
[----:B------:R-:W-:Y:S05]  /*c270*/  BSYNC B0 ;  /* 0x0000000000007941 */ /* 0x000fea0003800000 */
.L_x_1782:
        /* <DEDUP_REMOVED lines=21> */
.L_x_1785:
[----:B------:R-:W-:Y:S05]  /*c3d0*/  BSYNC B0 ;  /* 0x0000000000007941 */ /* 0x000fea0003800000 */
.L_x_1784:
        /* <DEDUP_REMOVED lines=21> */
.L_x_1787:
[----:B------:R-:W-:Y:S05]  /*c530*/  BSYNC B0 ;  /* 0x0000000000007941 */ /* 0x000fea0003800000 */
.L_x_1786:
        /* <DEDUP_REMOVED lines=22> */
.L_x_1789:
[----:B------:R-:W-:Y:S05]  /*c6a0*/  BSYNC B0 ;  /* 0x0000000000007941 */ /* 0x000fea0003800000 */
.L_x_1788:
        /* <DEDUP_REMOVED lines=14> */
.L_x_1791:
[----:B------:R-:W-:Y:S05]  /*c790*/  BSYNC B0 ;  /* 0x0000000000007941 */ /* 0x000fea0003800000 */
.L_x_1790:
        /* <DEDUP_REMOVED lines=16> */
.L_x_1793:
[----:B------:R-:W-:Y:S05]  /*c8a0*/  BSYNC B0 ;  /* 0x0000000000007941 */ /* 0x000fea0003800000 */
.L_x_1792:
        /* <DEDUP_REMOVED lines=16> */
.L_x_1795:
[----:B------:R-:W-:Y:S05]  /*c9b0*/  BSYNC B0 ;  /* 0x0000000000007941 */ /* 0x000fea0003800000 */
.L_x_1794:
        /* <DEDUP_REMOVED lines=16> */
.L_x_1797:
[----:B------:R-:W-:Y:S05]  /*cac0*/  BSYNC B0 ;  /* 0x0000000000007941 */ /* 0x000fea0003800000 */
.L_x_1796:
        /* <DEDUP_REMOVED lines=15> */
.L_x_1799:
[----:B------:R-:W-:Y:S05]  /*cbc0*/  BSYNC B0 ;  /* 0x0000000000007941 */ /* 0x000fea0003800000 */
.L_x_1798:
        /* <DEDUP_REMOVED lines=15> */
.L_x_1801:
[----:B------:R-:W-:Y:S05]  /*ccc0*/  BSYNC B0 ;  /* 0x0000000000007941 */ /* 0x000fea0003800000 */
.L_x_1800:
        /* <DEDUP_REMOVED lines=15> */
.L_x_1803:
[----:B------:R-:W-:Y:S05]  /*cdc0*/  BSYNC B0 ;  /* 0x0000000000007941 */ /* 0x000fea0003800000 */
.L_x_1802:
        /* <DEDUP_REMOVED lines=15> */
.L_x_1805:
[----:B------:R-:W-:Y:S05]  /*cec0*/  BSYNC B0 ;  /* 0x0000000000007941 */ /* 0x000fea0003800000 */
.L_x_1804:
        /* <DEDUP_REMOVED lines=15> */
.L_x_1807:
[----:B------:R-:W-:Y:S05]  /*cfc0*/  BSYNC B0 ;  /* 0x0000000000007941 */ /* 0x000fea0003800000 */
.L_x_1806:
        /* <DEDUP_REMOVED lines=15> */
.L_x_1809:
[----:B------:R-:W-:Y:S05]  /*d0c0*/  BSYNC B0 ;  /* 0x0000000000007941 */ /* 0x000fea0003800000 */
.L_x_1808:
[----:B------:R-:W-:Y:S05]  /*d0d0*/  EXIT ;  /* 0x000000000000794d */ /* 0x000fea0003800000 */
.L_x_1745:
        /* <DEDUP_REMOVED lines=28> */
.L_x_1812:
[----:B------:R-:W-:Y:S01]  /*d2a0*/  ULDC UR8, c[0x0][0xb44] ;  /* 0x0002d10000087ab9 */ /* 0x000fe20000000800 */
[----:B------:R-:W-:Y:S01]  /*d2b0*/  UMOV UR11, UR7 ;  /* 0x00000007000b7c82 */ /* 0x000fe20008000000 */
[----:B------:R-:W-:-:S11]  /*d2c0*/  UISETP.NE.AND UP0, UPT, UR8, 0x1, UPT ;  /* 0x000000010800788c */ /* 0x000fd6000bf05270 */
[----:B------:R-:W-:Y:S02]  /*d2d0*/  @UP0 ULDC.64 UR12, c[0x0][0xb48] ;  /* 0x0002d200000c0ab9 */ /* 0x000fe40000000a00 */
[----:B------:R-:W-:-:S04]  /*d2e0*/  UIMAD.WIDE.U32 UR4, UR7, UR12, URZ ;  /* 0x0000000c070472a5 */ /* 0x000fc8000f8e003f */
[----:B------:R-:W-:-:S04]  /*d2f0*/  @UP0 USHF.R.U32.HI UR11, URZ, UR13, UR5 ;  /* 0x0000000d3f0b0299 */ /* 0x000fc80008011605 */
[----:B------:R-:W-:-:S12]  /*d300*/  UIMAD UR4, UR11, UR8, URZ ;  /* 0x000000080b0472a4 */ /* 0x000fd8000f8e023f */
.L_x_1813:
        /* <DEDUP_REMOVED lines=75> */
.L_x_1832:
        /* <DEDUP_REMOVED lines=10> */
.L_x_1817:
        /* <DEDUP_REMOVED lines=125> */
.L_x_1823:
[----:B------:R-:W-:-:S04]  /*e030*/  SHF.L.U32 R10, R15, 0x1f, RZ ;  /* 0x0000001f0f0a7819 */ /* 0x000fc800000006ff */
[----:B------:R-:W1:Y:S02]  /*e040*/  SYNCS.PHASECHK.TRANS64.TRYWAIT P1, [R7+URZ+0x31838], R10 ;  /* 0x0318380a070075a7 */ /* 0x000e64000802017f */
[----:B-1---5:R-:W-:Y:S05]  /*e050*/  @!P1 BRA `(.L_x_1819) ;  /* 0x0000000c00a49947 */ /* 0x022fea0003800000 */
.L_x_1833:
[----:B------:R-:W-:Y:S05]  /*e060*/  @P0 BRA `(.L_x_1820) ;  /* 0x0000000000140947 */ /* 0x000fea0003800000 */
[----:B------:R-:W-:Y:S01]  /*e070*/  ISETP.NE.AND P1, PT, R17, RZ, PT ;  /* 0x000000ff1100720c */ /* 0x000fe20003f25270 */
[----:B-1----:R-:W-:-:S04]  /*e080*/  IMAD.MOV.U32 R10, RZ, RZ, 0x8100 ;  /* 0x00008100ff0a7424 */ /* 0x002fc800078e00ff */
[----:B------:R2:W-:Y:S08]  /*e090*/  SYNCS.ARRIVE.TRANS64 RZ, [R7+URZ+0x31830], R10 ;  /* 0x0318300a07ff79a7 */ /* 0x0005f0000800003f */
[----:B------:R-:W-:Y:S05]  /*e0a0*/  @!P1 BRA `(.L_x_1820) ;  /* 0x0000000000049947 */ /* 0x000fea0003800000 */
[----:B------:R-:W-:Y:S01]  /*e0b0*/  BPT.TRAP 0x1 ;  /* 0x000000040000795c */ /* 0x000fe20000300000 */
.L_x_1820:
        /* <DEDUP_REMOVED lines=51> */
.L_x_1835:
[----:B------:R-:W-:Y:S01]  /*e3f0*/  LOP3.LUT R15, R15, 0x1, RZ, 0x3c, !PT ;  /* 0x000000010f0f7812 */ /* 0x000fe200078e3cff */
[----:B------:R-:W-:Y:S06]  /*e400*/  @P2 BRA `(.L_x_1822) ;  /* 0x0000000000142947 */ /* 0x000fec0003800000 */
[----:B------:R-:W-:Y:S01]  /*e410*/  ISETP.NE.AND P1, PT, R17, RZ, PT ;  /* 0x000000ff1100720c */ /* 0x000fe20003f25270 */
[----:B-1----:R-:W-:-:S04]  /*e420*/  IMAD.MOV.U32 R20, RZ, RZ, 0x8100 ;  /* 0x00008100ff147424 */ /* 0x002fc800078e00ff */
[----:B------:R2:W-:Y:S08]  /*e430*/  SYNCS.ARRIVE.TRANS64 RZ, [R19+URZ+0x31810], R20 ;  /* 0x0318101413ff79a7 */ /* 0x0005f0000800003f */
[----:B------:R-:W-:Y:S05]  /*e440*/  @!P1 BRA `(.L_x_1822) ;  /* 0x0000000000049947 */ /* 0x000fea0003800000 */
[----:B------:R-:W-:Y:S01]  /*e450*/  BPT.TRAP 0x1 ;  /* 0x000000040000795c */ /* 0x000fe20000300000 */
.L_x_1822:
        /* <DEDUP_REMOVED lines=52> */
.L_x_1818:
[----:B------:R-:W-:-:S04]  /*e7a0*/  SHF.L.U32 R4, R15, 0x1f, RZ ;  /* 0x0000001f0f047819 */ /* 0x000fc800000006ff */
[----:B------:R-:W1:Y:S02]  /*e7b0*/  SYNCS.PHASECHK.TRANS64.TRYWAIT P1, [R7+URZ+0x31838], R4 ;  /* 0x03183804070075a7 */ /* 0x000e64000802017f */
[----:B-1----:R-:W-:Y:S05]  /*e7c0*/  @!P1 BRA `(.L_x_1824) ;  /* 0x0000000400f49947 */ /* 0x002fea0003800000 */
.L_x_1836:
[----:B------:R-:W-:Y:S05]  /*e7d0*/  @P0 BRA `(.L_x_1825) ;  /* 0x0000000000180947 */ /* 0x000fea0003800000 */
[----:B------:R-:W2:Y:S01]  /*e7e0*/  S2R R5, SR_TID.X ;  /* 0x0000000000057919 */ /* 0x000ea20000002100 */
[----:B-1----:R-:W-:-:S04]  /*e7f0*/  IMAD.MOV.U32 R4, RZ, RZ, 0x8100 ;  /* 0x00008100ff047424 */ /* 0x002fc800078e00ff */
[----:B------:R3:W-:Y:S01]  /*e800*/  SYNCS.ARRIVE.TRANS64 RZ, [R7+URZ+0x31830], R4 ;  /* 0x0318300407ff79a7 */ /* 0x0007e2000800003f */
[----:B--2---:R-:W-:-:S13]  /*e810*/  LOP3.LUT P0, RZ, R5, 0x1f, RZ, 0xc0, !PT ;  /* 0x0000001f05ff7812 */ /* 0x004fda000780c0ff */
[----:B---3--:R-:W-:Y:S05]  /*e820*/  @!P0 BRA `(.L_x_1825) ;  /* 0x0000000000048947 */ /* 0x008fea0003800000 */
[----:B------:R-:W-:Y:S01]  /*e830*/  BPT.TRAP 0x1 ;  /* 0x000000040000795c */ /* 0x000fe20000300000 */
.L_x_1825:
        /* <DEDUP_REMOVED lines=52> */
.L_x_1815:
[----:B------:R-:W-:Y:S05]  /*eb80*/  BSYNC B1 ;  /* 0x0000000000017941 */ /* 0x000fea0003800000 */
.L_x_1814:
[----:B------:R-:W-:-:S03]  /*eb90*/  UMOV UR4, 0xffffffff ;  /* 0xffffffff00047882 */ /* 0x000fc60000000000 */
[----:B------:R-:W-:Y:S05]  /*eba0*/  BRA.DIV UR4, `(.L_x_1826) ;  /* 0x0000000604107947 */ /* 0x000fea000b800000 */
[----:B------:R-:W-:-:S13]  /*ebb0*/  ELECT P6, URZ, PT ;  /* 0x00000000003f782f */ /* 0x000fda00038c0000 */
.L_x_1839:
[----:B------:R-:W-:Y:S05]  /*ebc0*/  @!P6 BRA `(.L_x_1811) ;  /* 0x000000000070e947 */ /* 0x000fea0003800000 */
[----:B------:R-:W-:-:S04]  /*ebd0*/  LOP3.LUT R0, R0, 0x2, RZ, 0xfc, !PT ;  /* 0x0000000200007812 */ /* 0x000fc800078efcff */
[----:B------:R-:W-:-:S13]  /*ebe0*/  ISETP.NE.AND P1, PT, R0, 0x3, PT ;  /* 0x000000030000780c */ /* 0x000fda0003f25270 */
[----:B------:R-:W-:Y:S05]  /*ebf0*/  @!P1 BRA `(.L_x_1827) ;  /* 0x0000000000049947 */ /* 0x000fea0003800000 */
[----:B------:R-:W-:Y:S01]  /*ec00*/  BPT.TRAP 0x1 ;  /* 0x000000040000795c */ /* 0x000fe20000300000 */
.L_x_1827:
        /* <DEDUP_REMOVED lines=8> */
.L_x_1840:
        /* <DEDUP_REMOVED lines=9> */
.L_x_1841:
[----:B------:R-:W-:Y:S05]  /*ed20*/  @!P1 BRA `(.L_x_1830) ;  /* 0x0000000000049947 */ /* 0x000fea0003800000 */
[----:B------:R-:W-:Y:S01]  /*ed30*/  BPT.TRAP 0x1 ;  /* 0x000000040000795c */ /* 0x000fe20000300000 */
.L_x_1830:
[----:B------:R-:W-:-:S07]  /*ed40*/  SHF.L.U32 R6, R6, 0x1f, RZ ;  /* 0x0000001f06067819 */ /* 0x000fce00000006ff */
.L_x_1831:
[----:B--2---:R2:W3:Y:S02]  /*ed50*/  SYNCS.PHASECHK.TRANS64.TRYWAIT P0, [R5+URZ+0x31838], R6 ;  /* 0x03183806050075a7 */ /* 0x0044e4000800017f */
[----:B---3--:R-:W-:Y:S05]  /*ed60*/  @!P0 NANOSLEEP.SYNCS 0x989680 ;  /* 0x009896800000895d */ /* 0x008fea0003900000 */
[----:B------:R-:W3:Y:S02]  /*ed70*/  @!P0 SYNCS.PHASECHK.TRANS64 P0, [R5+URZ+0x31838], R6 ;  /* 0x03183806050085a7 */ /* 0x000ee4000800007f */
[----:B---3--:R-:W-:Y:S05]  /*ed80*/  @!P0 BRA `(.L_x_1831) ;  /* 0xfffffffc00f08947 */ /* 0x008fea000383ffff */
.L_x_1811:
[----:B------:R-:W-:Y:S05]  /*ed90*/  BSYNC B0 ;  /* 0x0000000000007941 */ /* 0x000fea0003800000 */
.L_x_1810:
[----:B------:R-:W-:Y:S05]  /*eda0*/  EXIT ;  /* 0x000000000000794d */ /* 0x000fea0003800000 */
.L_x_1751:
[----:B-1----:R1:W2:Y:S02]  /*edb0*/  SYNCS.PHASECHK.TRANS64.TRYWAIT P0, [R17+URZ+0x31800], R10 ;  /* 0x0318000a110075a7 */ /* 0x0022a4000800017f */
[----:B--2---:R-:W-:Y:S05]  /*edc0*/  @!P0 NANOSLEEP.SYNCS 0x989680 ;  /* 0x009896800000895d */ /* 0x004fea0003900000 */
[----:B------:R-:W2:Y:S02]  /*edd0*/  @!P0 SYNCS.PHASECHK.TRANS64 P0, [R17+URZ+0x31800], R10 ;  /* 0x0318000a110085a7 */ /* 0x000ea4000800007f */
[----:B--2---:R-:W-:Y:S05]  /*ede0*/  @!P0 BRA `(.L_x_1751) ;  /* 0xfffffffc00f08947 */ /* 0x004fea000383ffff */
[----:B------:R-:W-:Y:S05]  /*edf0*/  BRA `(.L_x_1750) ;  /* 0xffffff2000887947 */ /* 0x000fea000383ffff */
.L_x_1755:
[----:B--2---:R2:W3:Y:S02]  /*ee00*/  SYNCS.PHASECHK.TRANS64.TRYWAIT P1, [R16+URZ+0x31810], R9 ;  /* 0x03181009100075a7 */ /* 0x0044e4000802017f */
[----:B---3--:R-:W-:Y:S05]  /*ee10*/  @!P1 NANOSLEEP.SYNCS 0x989680 ;  /* 0x009896800000995d */ /* 0x008fea0003900000 */
[----:B------:R-:W3:Y:S02]  /*ee20*/  @!P1 SYNCS.PHASECHK.TRANS64 P1, [R16+URZ+0x31810], R9 ;  /* 0x03181009100095a7 */ /* 0x000ee4000802007f */
[----:B---3--:R-:W-:Y:S05]  /*ee30*/  @!P1 BRA `(.L_x_1755) ;  /* 0xfffffffc00f09947 */ /* 0x008fea000383ffff */
[----:B------:R-:W-:Y:S05]  /*ee40*/  BRA `(.L_x_1754) ;  /* 0xffffff2800d07947 */ /* 0x000fea000383ffff */
.L_x_1759:
[----:B------:R1:W1:Y:S02]  /*ee50*/  SYNCS.PHASECHK.TRANS64.TRYWAIT P1, [R17+URZ+0x31830], R8 ;  /* 0x03183008110075a7 */ /* 0x000264000802017f */
[----:B-1----:R-:W-:Y:S05]  /*ee60*/  @!P1 NANOSLEEP.SYNCS 0x989680 ;  /* 0x009896800000995d */ /* 0x002fea0003900000 */
[----:B------:R-:W1:Y:S02]  /*ee70*/  @!P1 SYNCS.PHASECHK.TRANS64 P1, [R17+URZ+0x31830], R8 ;  /* 0x03183008110095a7 */ /* 0x000e64000802007f */
[----:B-1----:R-:W-:Y:S05]  /*ee80*/  @!P1 BRA `(.L_x_1759) ;  /* 0xfffffffc00f09947 */ /* 0x002fea000383ffff */
[----:B------:R-:W-:Y:S05]  /*ee90*/  BRA `(.L_x_1758) ;  /* 0xffffff5000447947 */ /* 0x000fea000383ffff */
.L_x_1816:
[----:B-1----:R1:W2:Y:S02]  /*eea0*/  SYNCS.PHASECHK.TRANS64.TRYWAIT P1, [R7+URZ+0x31820], R6 ;  /* 0x03182006070075a7 */ /* 0x0022a4000802017f */
[----:B--2---:R-:W-:Y:S05]  /*eeb0*/  @!P1 NANOSLEEP.SYNCS 0x989680 ;  /* 0x009896800000995d */ /* 0x004fea0003900000 */
[----:B------:R-:W2:Y:S02]  /*eec0*/  @!P1 SYNCS.PHASECHK.TRANS64 P1, [R7+URZ+0x31820], R6 ;  /* 0x03182006070095a7 */ /* 0x000ea4000802007f */
[----:B--2---:R-:W-:Y:S05]  /*eed0*/  @!P1 BRA `(.L_x_1816) ;  /* 0xfffffffc00f09947 */ /* 0x004fea000383ffff */
[----:B------:R-:W-:Y:S05]  /*eee0*/  BRA `(.L_x_1832) ;  /* 0xffffffe800347947 */ /* 0x000fea000383ffff */
.L_x_1819:
[----:B-1----:R1:W2:Y:S02]  /*eef0*/  SYNCS.PHASECHK.TRANS64.TRYWAIT P1, [R7+URZ+0x31838], R10 ;  /* 0x0318380a070075a7 */ /* 0x0022a4000802017f */
[----:B--2---:R-:W-:Y:S05]  /*ef00*/  @!P1 NANOSLEEP.SYNCS 0x989680 ;  /* 0x009896800000995d */ /* 0x004fea0003900000 */
[----:B------:R-:W2:Y:S02]  /*ef10*/  @!P1 SYNCS.PHASECHK.TRANS64 P1, [R7+URZ+0x31838], R10 ;  /* 0x0318380a070095a7 */ /* 0x000ea4000802007f */
[----:B--2---:R-:W-:Y:S05]  /*ef20*/  @!P1 BRA `(.L_x_1819) ;  /* 0xfffffffc00f09947 */ /* 0x004fea000383ffff */
[----:B------:R-:W-:Y:S05]  /*ef30*/  BRA `(.L_x_1833) ;  /* 0xfffffff000487947 */ /* 0x000fea000383ffff */
.L_x_1821:
[----:B------:R-:W-:-:S07]  /*ef40*/  SHF.L.U32 R20, R14, 0x1f, RZ ;  /* 0x0000001f0e147819 */ /* 0x000fce00000006ff */
.L_x_1834:
[----:B-1----:R1:W2:Y:S02]  /*ef50*/  SYNCS.PHASECHK.TRANS64.TRYWAIT P1, [R19+URZ+0x31820], R20 ;  /* 0x03182014130075a7 */ /* 0x0022a4000802017f */
[----:B--2---:R-:W-:Y:S05]  /*ef60*/  @!P1 NANOSLEEP.SYNCS 0x989680 ;  /* 0x009896800000995d */ /* 0x004fea0003900000 */
[----:B------:R-:W2:Y:S02]  /*ef70*/  @!P1 SYNCS.PHASECHK.TRANS64 P1, [R19+URZ+0x31820], R20 ;  /* 0x03182014130095a7 */ /* 0x000ea4000802007f */
[----:B--2---:R-:W-:Y:S05]  /*ef80*/  @!P1 BRA `(.L_x_1834) ;  /* 0xfffffffc00f09947 */ /* 0x004fea000383ffff */
[----:B------:R-:W-:Y:S05]  /*ef90*/  BRA `(.L_x_1835) ;  /* 0xfffffff400147947 */ /* 0x000fea000383ffff */
.L_x_1824:
[----:B-1----:R1:W2:Y:S02]  /*efa0*/  SYNCS.PHASECHK.TRANS64.TRYWAIT P1, [R7+URZ+0x31838], R4 ;  /* 0x03183804070075a7 */ /* 0x0022a4000802017f */
[----:B--2---:R-:W-:Y:S05]  /*efb0*/  @!P1 NANOSLEEP.SYNCS 0x989680 ;  /* 0x009896800000995d */ /* 0x004fea0003900000 */
[----:B------:R-:W2:Y:S02]  /*efc0*/  @!P1 SYNCS.PHASECHK.TRANS64 P1, [R7+URZ+0x31838], R4 ;  /* 0x03183804070095a7 */ /* 0x000ea4000802007f */
[----:B--2---:R-:W-:Y:S05]  /*efd0*/  @!P1 BRA `(.L_x_1824) ;  /* 0xfffffffc00f09947 */ /* 0x004fea000383ffff */
[----:B------:R-:W-:Y:S05]  /*efe0*/  BRA `(.L_x_1836) ;  /* 0xfffffff400f87947 */ /* 0x000fea000383ffff */
.L_x_1826:
[----:B------:R-:W-:Y:S01]  /*eff0*/  BSSY B1, `(.L_x_1837) ;  /* 0x0000006000017945 */ /* 0x000fe20003800000 */
[----:B------:R-:W-:-:S07]  /*f000*/  IMAD.MOV.U32 R15, RZ, RZ, -0x1 ;  /* 0xffffffffff0f7424 */ /* 0x000fce00078e00ff */
[----:B------:R-:W-:Y:S05]  /*f010*/  WARPSYNC.COLLECTIVE R15, `(.L_x_1838) ;  /* 0x000000000f0c7348 */ /* 0x000fea0003c00000 */
[----:B------:R-:W-:Y:S02]  /*f020*/  ELECT P6, UR62, PT ;  /* 0x00000000003e782f */ /* 0x000fe400038c0000 */
[----:B------:R-:W-:Y:S01]  /*f030*/  MOV R14, UR62 ;  /* 0x0000003e000e7c02 */ /* 0x000fe20008000f00 */
[----:B------:R-:W-:Y:S10]  /*f040*/  ENDCOLLECTIVE ;  /* 0x000000000000791b */ /* 0x000ff40003800000 */
.L_x_1838:
[----:B------:R-:W-:Y:S05]  /*f050*/  BSYNC B1 ;  /* 0x0000000000017941 */ /* 0x000fea0003800000 */
.L_x_1837:
[----:B------:R-:W-:Y:S05]  /*f060*/  BRA `(.L_x_1839) ;  /* 0xfffffff800d47947 */ /* 0x000fea000383ffff */
.L_x_1828:
[----:B-1----:R1:W2:Y:S02]  /*f070*/  SYNCS.PHASECHK.TRANS64.TRYWAIT P0, [R3+URZ], R2 ;  /* 0x00000002030075a7 */ /* 0x0022a4000800017f */
[----:B--2---:R-:W-:Y:S05]  /*f080*/  @!P0 NANOSLEEP.SYNCS 0x989680 ;  /* 0x009896800000895d */ /* 0x004fea0003900000 */
[----:B------:R-:W2:Y:S02]  /*f090*/  @!P0 SYNCS.PHASECHK.TRANS64 P0, [R3+URZ], R2 ;  /* 0x00000002030085a7 */ /* 0x000ea4000800007f */
[----:B--2---:R-:W-:Y:S05]  /*f0a0*/  @!P0 BRA `(.L_x_1828) ;  /* 0xfffffffc00f08947 */ /* 0x004fea000383ffff */
[----:B------:R-:W-:Y:S05]  /*f0b0*/  BRA `(.L_x_1840) ;  /* 0xfffffff800f47947 */ /* 0x000fea000383ffff */
.L_x_1829:
[----:B-1----:R1:W2:Y:S02]  /*f0c0*/  SYNCS.PHASECHK.TRANS64.TRYWAIT P0, [R17+URZ], R0 ;  /* 0x00000000110075a7 */ /* 0x0022a4000800017f */
[----:B--2---:R-:W-:Y:S05]  /*f0d0*/  @!P0 NANOSLEEP.SYNCS 0x989680 ;  /* 0x009896800000895d */ /* 0x004fea0003900000 */
[----:B------:R-:W2:Y:S02]  /*f0e0*/  @!P0 SYNCS.PHASECHK.TRANS64 P0, [R17+URZ], R0 ;  /* 0x00000000110085a7 */ /* 0x000ea4000800007f */
[----:B--2---:R-:W-:Y:S05]  /*f0f0*/  @!P0 BRA `(.L_x_1829) ;  /* 0xfffffffc00f08947 */ /* 0x004fea000383ffff */
[----:B------:R-:W-:Y:S05]  /*f100*/  BRA `(.L_x_1841) ;  /* 0xfffffffc00047947 */ /* 0x000fea000383ffff */
.L_x_1842:
        /* <DEDUP_REMOVED lines=15> */
.L_x_2217:


//--------------------- .text._ZN7cutlass13device_kernelIN5flash11enable_sm90INS1_16FlashAttnBwdSm90INS1_25CollectiveMainloopBwdSm90ILi2ELi1ELi1EN4cute5tupleIJNS5_1CILi1EEES8_S8_EEENS6_IJNS7_ILi64EEENS7_ILi80EEENS7_ILi256EEEEEENS_6half_tEfNS_4arch4Sm90ELb1ELb0ELb0ELb0ELb0ELb0ELb1ELb1ELi2ELi1ELi1ELi1ELb0EEENS1_24CollectiveEpilogueBwdGQAISD_fSG_Li256ELb0ELb0EEENS1_25SingleTileBwdLPTSchedulerILb0ELi80ELb0EEEEEEEEEvNT_6ParamsE --------------------------
	.section	.text._ZN7cutlass13device_kernelIN5flash11enable_sm90INS1_16FlashAttnBwdSm90INS1_25CollectiveMainloopBwdSm90ILi2ELi1ELi1EN4cute5tupleIJNS5_1CILi1EEES8_S8_EEENS6_IJNS7_ILi64EEENS7_ILi80EEENS7_ILi256EEEEEENS_6half_tEfNS_4arch4Sm90ELb1ELb0ELb0ELb0ELb0ELb0ELb1ELb1ELi2ELi1ELi1ELi1ELb0EEENS1_24CollectiveEpilogueBwdGQAISD_fSG_Li256ELb0ELb0EEENS1_25SingleTileBwdLPTSchedulerILb0ELi80ELb0EEEEEEEEEvNT_6ParamsE,"ax",@progbits
	.align	128
.text._ZN7cutlass13device_kernelIN5flash11enable_sm90INS1_16FlashAttnBwdSm90INS1_25CollectiveMainloopBwdSm90ILi2ELi1ELi1EN4cute5tupleIJNS5_1CILi1EEES8_S8_EEENS6_IJNS7_ILi64EEENS7_ILi80EEENS7_ILi256EEEEEENS_6half_tEfNS_4arch4Sm90ELb1ELb0ELb0ELb0ELb0ELb0ELb1ELb1ELi2ELi1ELi1ELi1ELb0EEENS1_24CollectiveEpilogueBwdGQAISD_fSG_Li256ELb0ELb0EEENS1_25SingleTileBwdLPTSchedulerILb0ELi80ELb0EEEEEEEEEvNT_6ParamsE:
        .type           _ZN7cutlass13device_kernelIN5flash11enable_sm90INS1_16FlashAttnBwdSm90INS1_25CollectiveMainloopBwdSm90ILi2ELi1ELi1EN4cute5tupleIJNS5_1CILi1EEES8_S8_EEENS6_IJNS7_ILi64EEENS7_ILi80EEENS7_ILi256EEEEEENS_6half_tEfNS_4arch4Sm90ELb1ELb0ELb0ELb0ELb0ELb0ELb1ELb1ELi2ELi1ELi1ELi1ELb0EEENS1_24CollectiveEpilogueBwdGQAISD_fSG_Li256ELb0ELb0EEENS1_25SingleTileBwdLPTSchedulerILb0ELi80ELb0EEEEEEEEEvNT_6ParamsE,@function
        .size           _ZN7cutlass13device_kernelIN5flash11enable_sm90INS1_16FlashAttnBwdSm90INS1_25CollectiveMainloopBwdSm90ILi2ELi1ELi1EN4cute5tupleIJNS5_1CILi1EEES8_S8_EEENS6_IJNS7_ILi64EEENS7_ILi80EEENS7_ILi256EEEEEENS_6half_tEfNS_4arch4Sm90ELb1ELb0ELb0ELb0ELb0ELb0ELb1ELb1ELi2ELi1ELi1ELi1ELb0EEENS1_24CollectiveEpilogueBwdGQAISD_fSG_Li256ELb0ELb0EEENS1_25SingleTileBwdLPTSchedulerILb0ELi80ELb0EEEEEEEEEvNT_6ParamsE,(.L_x_2218 - _ZN7cutlass13device_kernelIN5flash11enable_sm90INS1_16FlashAttnBwdSm90INS1_25CollectiveMainloopBwdSm90ILi2ELi1ELi1EN4cute5tupleIJNS5_1CILi1EEES8_S8_EEENS6_IJNS7_ILi64EEENS7_ILi80EEENS7_ILi256EEEEEENS_6half_tEfNS_4arch4Sm90ELb1ELb0ELb0ELb0ELb0ELb0ELb1ELb1ELi2ELi1ELi1ELi1ELb0EEENS1_24CollectiveEpilogueBwdGQAISD_fSG_Li256ELb0ELb0EEENS1_25SingleTileBwdLPTSchedulerILb0ELi80ELb0EEEEEEEEEvNT_6ParamsE)
        .other          _ZN7cutlass13device_kernelIN5flash11enable_sm90INS1_16FlashAttnBwdSm90INS1_25CollectiveMainloopBwdSm90ILi2ELi1ELi1EN4cute5tupleIJNS5_1CILi1EEES8_S8_EEENS6_IJNS7_ILi64EEENS7_ILi80EEENS7_ILi256EEEEEENS_6half_tEfNS_4arch4Sm90ELb1ELb0ELb0ELb0ELb0ELb0ELb1ELb1ELi2ELi1ELi1ELi1ELb0EEENS1_24CollectiveEpilogueBwdGQAISD_fSG_Li256ELb0ELb0EEENS1_25SingleTileBwdLPTSchedulerILb0ELi80ELb0EEEEEEEEEvNT_6ParamsE,@"STO_CUDA_ENTRY STV_DEFAULT"
_ZN7cutlass13device_kernelIN5flash11enable_sm90INS1_16FlashAttnBwdSm90INS1_25CollectiveMainloopBwdSm90ILi2ELi1ELi1EN4cute5tupleIJNS5_1CILi1EEES8_S8_EEENS6_IJNS7_ILi64EEENS7_ILi80EEENS7_ILi256EEEEEENS_6half_tEfNS_4arch4Sm90ELb1ELb0ELb0ELb0ELb0ELb0ELb1ELb1ELi2ELi1ELi1ELi1ELb0EEENS1_24CollectiveEpilogueBwdGQAISD_fSG_Li256ELb0ELb0EEENS1_25SingleTileBwdLPTSchedulerILb0ELi80ELb0EEEEEEEEEvNT_6ParamsE:
        /* <DEDUP_REMOVED lines=23> */
.L_x_1844:
[----:B------:R-:W-:Y:S05]  /*0170*/  BSYNC B0 ;  /* 0x0000000000007941 */ /* 0x000fea0003800000 */
.L_x_1843:
        /* <DEDUP_REMOVED lines=34> */
.L_x_1845:
        /* <DEDUP_REMOVED lines=20> */
.L_x_1846:
        /* <DEDUP_REMOVED lines=8> */
.L_x_1849:
        /* <DEDUP_REMOVED lines=25> */
[----:B------:R1:W-:Y:S01]  /*06f0*/  STL [R1], R2 ;  /* 0x0000000201007387 */ /* 0x0003e20000100800 */
[----:B------:R-:W-:Y:S05]  /*0700*/  BRA `(.L_x_1851) ;  /* 0x0000000000247947 */ /* 0x000fea0003800000 */
.L_x_1850:
        /* <DEDUP_REMOVED lines=8> */
[----:B------:R2:W-:Y:S05]  /*0790*/  STL [R1], R2 ;  /* 0x0000000201007387 */ /* 0x0005ea0000100800 */
.L_x_1851:
        /* <DEDUP_REMOVED lines=16> */
[----:B-1----:R-:W2:Y:S01]  /*08a0*/  LDL R2, [R1] ;  /* 0x0000000001027983 */ /* 0x002ea20000100800 */
[----:B------:R-:W-:Y:S01]  /*08b0*/  ULDC UR9, c[0x0][0x280] ;  /* 0x0000a00000097ab9 */ /* 0x000fe20000000800 */
[----:B------:R-:W-:Y:S01]  /*08c0*/  ULDC UR10, c[0x0][0x290] ;  /* 0x0000a400000a7ab9 */ /* 0x000fe20000000800 */
[----:B------:R-:W-:Y:S01]  /*08d0*/  ULDC UR7, c[0x0][0x74c] ;  /* 0x0001d30000077ab9 */ /* 0x000fe20000000800 */
[----:B------:R-:W-:Y:S01]  /*08e0*/  IMAD.U32 R236, RZ, RZ, UR4 ;  /* 0x00000004ffec7e24 */ /* 0x000fe2000f8e00ff */
        /* <DEDUP_REMOVED lines=93> */
[----:B------:R-:W-:-:S13]  /*0ec0*/  ISETP.LT.AND P1, PT, R5, UR11, PT ;  /* 0x0000000b05007c0c */ /* 0x000fda000bf21270 */
[----:B------:R-:W-:Y:S05]  /*0ed0*/  @!P1 BRA `(.L_x_1853) ;  /* 0x0000007400f89947 */ /* 0x000fea0003800000 */
        /* <DEDUP_REMOVED lines=24> */
.L_x_1854:
[----:B------:R-:W2:Y:S01]  /*1060*/  LDL R4, [R1+0x4] ;  /* 0x0000040001047983 */ /* 0x000ea20000100800 */
[----:B------:R-:W-:Y:S01]  /*1070*/  R2UR UR6, R236 ;  /* 0x00000000ec0672ca */ /* 0x000fe200000e0000 */
[----:B------:R-:W3:Y:S02]  /*1080*/  LDC.64 R230, c[0x0][0x2e0] ;  /* 0x0000b800ffe67b82 */ /* 0x000ee40000000a00 */
[----:B------:R-:W5:Y:S01]  /*1090*/  LDL R16, [R1] ;  /* 0x0000000001107983 */ /* 0x000f620000100800 */
[----:B------:R-:W-:Y:S02]  /*10a0*/  LOP3.LUT R13, R2, 0x1ffffffe, RZ, 0xc0, !PT ;  /* 0x1ffffffe020d7812 */ /* 0x000fe400078ec0ff */
[----:B------:R-:W-:Y:S01]  /*10b0*/  SHF.R.S32.HI R8, RZ, 0x1f, R9 ;  /* 0x0000001fff087819 */ /* 0x000fe20000011409 */
[C---:B------:R-:W-:Y:S01]  /*10c0*/  IMAD R14, R6.reuse, 0x40, R11 ;  /* 0x00000040060e7824 */ /* 0x040fe200078e020b */
[----:B----4-:R-:W-:Y:S01]  /*10d0*/  LEA.HI R2, R7, R7, RZ, 0x1 ;  /* 0x0000000707027211 */ /* 0x010fe200078f08ff */
[----:B------:R-:W-:-:S02]  /*10e0*/  IMAD.IADD R15, R6, 0x1, -R13 ;  /* 0x00000001060f7824 */ /* 0x000fc400078e0a0d */
[----:B-1----:R-:W-:Y:S01]  /*10f0*/  IMAD R10, R6, 0x800, R9 ;  /* 0x00000800060a7824 */ /* 0x002fe200078e0209 */
[----:B------:R-:W-:Y:S02]  /*1100*/  LEA.HI R6, R8, R9, RZ, 0x2 ;  /* 0x0000000908067211 */ /* 0x000fe400078f10ff */
[----:B------:R-:W-:Y:S01]  /*1110*/  LEA.HI R3, R3, R12, RZ, 0x2 ;  /* 0x0000000c03037211 */ /* 0x000fe200078f10ff */
[----:B------:R-:W-:Y:S01]  /*1120*/  USHF.R.S32.HI UR4, URZ, 0x1f, UR6 ;  /* 0x0000001f3f047899 */ /* 0x000fe20008011406 */
[----:B------:R-:W-:Y:S02]  /*1130*/  SHF.R.S32.HI R11, RZ, 0x1f, R6 ;  /* 0x0000001fff0b7819 */ /* 0x000fe40000011406 */
[----:B------:R-:W-:-:S05]  /*1140*/  LOP3.LUT R13, R3, 0xfffffc, RZ, 0xc0, !PT ;  /* 0x00fffffc030d7812 */ /* 0x000fca00078ec0ff */
[----:B------:R-:W-:Y:S02]  /*1150*/  IMAD.IADD R13, R12, 0x1, -R13 ;  /* 0x000000010c0d7824 */ /* 0x000fe400078e0a0d */
[----:B------:R-:W-:Y:S01]  /*1160*/  IMAD R12, R18, UR4, RZ ;  /* 0x00000004120c7c24 */ /* 0x000fe2000f8e02ff */
[----:B------:R-:W-:Y:S01]  /*1170*/  LEA.HI R8, R8, R9, RZ, 0x5 ;  /* 0x0000000908087211 */ /* 0x000fe200078f28ff */
[----:B------:R-:W-:Y:S01]  /*1180*/  IMAD R13, R13, 0x10, R14 ;  /* 0x000000100d0d7824 */ /* 0x000fe200078e020e */
[----:B------:R-:W-:Y:S02]  /*1190*/  LOP3.LUT R229, R0, 0x1, RZ, 0xfc, !PT ;  /* 0x0000000100e57812 */ /* 0x000fe400078efcff */
[----:B------:R-:W-:Y:S01]  /*11a0*/  SHF.R.S32.HI R8, RZ, 0x5, R8 ;  /* 0x00000005ff087819 */ /* 0x000fe20000011408 */
        /* <DEDUP_REMOVED lines=83> */
[----:B------:R-:W-:Y:S01]  /*16e0*/  ULDC.64 UR60, c[0x0][0x208] ;  /* 0x00008200003c7ab9 */ /* 0x000fe20000000a00 */
[----:B--2---:R-:W-:-:S02]  /*16f0*/  R2UR UR5, R4 ;  /* 0x00000000040572ca */ /* 0x004fc400000e0000 */
[----:B------:R-:W-:Y:S01]  /*1700*/  LOP3.LUT R4, R2, 0xfffffffe, RZ, 0xc0, !PT ;  /* 0xfffffffe02047812 */ /* 0x000fe200078ec0ff */
[----:B------:R-:W-:Y:S01]  /*1710*/  IMAD.SHL.U32 R2, R10, 0x4, RZ ;  /* 0x000000040a027824 */ /* 0x000fe200078e00ff */
[----:B------:R-:W-:-:S04]  /*1720*/  SHF.R.S32.HI R10, RZ, 0x2, R6 ;  /* 0x00000002ff0a7819 */ /* 0x000fc80000011406 */
[----:B------:R-:W-:-:S04]  /*1730*/  LEA.HI R11, R11, R10, RZ, 0x3 ;  /* 0x0000000a0b0b7211 */ /* 0x000fc800078f18ff */
[----:B------:R-:W-:Y:S01]  /*1740*/  LOP3.LUT R11, R11, 0xfffffff8, RZ, 0xc0, !PT ;  /* 0xfffffff80b0b7812 */ /* 0x000fe200078ec0ff */
[----:B------:R-:W-:-:S04]  /*1750*/  USHF.R.S32.HI UR4, URZ, 0x1f, UR5 ;  /* 0x0000001f3f047899 */ /* 0x000fc80008011405 */
[----:B------:R-:W-:Y:S02]  /*1760*/  IMAD.IADD R11, R10, 0x1, -R11 ;  /* 0x000000010a0b7824 */ /* 0x000fe400078e0a0b */
[----:B---3--:R-:W-:Y:S01]  /*1770*/  IMAD R10, R230, UR4, RZ ;  /* 0x00000004e60a7c24 */ /* 0x008fe2000f8e02ff */
[----:B-----5:R-:W-:Y:S02]  /*1780*/  R2UR UR4, R16 ;  /* 0x00000000100472ca */ /* 0x020fe400000e0000 */
[----:B------:R-:W-:Y:S02]  /*1790*/  SHF.R.S32.HI R3, RZ, 0x1f, R2 ;  /* 0x0000001fff037819 */ /* 0x000fe40000011402 */
[----:B------:R-:W-:Y:S01]  /*17a0*/  LOP3.LUT R6, R6, 0x7ffffffc, RZ, 0xc0, !PT ;  /* 0x7ffffffc06067812 */ /* 0x000fe200078ec0ff */
[----:B------:R-:W-:Y:S02]  /*17b0*/  IMAD.IADD R4, R7, 0x1, -R4 ;  /* 0x0000000107047824 */ /* 0x000fe400078e0a04 */
[----:B------:R-:W-:-:S04]  /*17c0*/  IMAD.WIDE.U32 R2, R18, UR6, R2 ;  /* 0x0000000612027c25 */ /* 0x000fc8000f8e0002 */
[----:B------:R-:W-:Y:S02]  /*17d0*/  IMAD R7, R19, UR6, R12 ;  /* 0x0000000613077c24 */ /* 0x000fe4000f8e020c */
[----:B------:R-:W-:Y:S01]  /*17e0*/  IMAD.IADD R6, R9, 0x1, -R6 ;  /* 0x0000000109067824 */ /* 0x000fe200078e0a06 */
[----:B------:R-:W-:Y:S01]  /*17f0*/  UIMAD UR4, UR4, -0x50, UR10 ;  /* 0xffffffb0040478a4 */ /* 0x000fe2000f8e020a */
[----:B------:R-:W-:Y:S02]  /*1800*/  IMAD.IADD R3, R3, 0x1, R7 ;  /* 0x0000000103037824 */ /* 0x000fe400078e0207 */
[----:B------:R-:W-:Y:S02]  /*1810*/  IMAD R6, R15, 0x4, R6 ;  /* 0x000000040f067824 */ /* 0x000fe400078e0206 */
[----:B------:R-:W-:Y:S02]  /*1820*/  IMAD R7, R231, UR5, R10 ;  /* 0x00000005e7077c24 */ /* 0x000fe4000f8e020a */
[----:B------:R-:W-:Y:S01]  /*1830*/  IMAD.WIDE.U32 R230, R230, UR5, R2 ;  /* 0x00000005e6e67c25 */ /* 0x000fe2000f8e0002 */
[----:B------:R-:W-:-:S03]  /*1840*/  UIADD3 UR5, UR4, 0x1, -UR9 ;  /* 0x0000000104057890 */ /* 0x000fc6000fffe809 */
[----:B------:R-:W-:Y:S02]  /*1850*/  IMAD.SHL.U32 R232, R6, 0x2, RZ ;  /* 0x0000000206e87824 */ /* 0x000fe400078e00ff */
[----:B------:R-:W-:Y:S02]  /*1860*/  IMAD R19, R8, 0x10, R11 ;  /* 0x0000001008137824 */ /* 0x000fe400078e020b */
[----:B------:R-:W-:Y:S01]  /*1870*/  IMAD.MOV.U32 R3, RZ, RZ, R5 ;  /* 0x000000ffff037224 */ /* 0x000fe200078e0005 */
[C---:B------:R-:W-:Y:S01]  /*1880*/  IADD3 R233, -R232.reuse, UR4, RZ ;  /* 0x00000004e8e97c10 */ /* 0x040fe2000fffe1ff */
[----:B------:R-:W-:Y:S01]  /*1890*/  IMAD.MOV.U32 R2, RZ, RZ, RZ ;  /* 0x000000ffff027224 */ /* 0x000fe200078e00ff */
[----:B------:R-:W-:Y:S01]  /*18a0*/  IADD3 R232, -R232, UR5, RZ ;  /* 0x00000005e8e87c10 */ /* 0x000fe2000fffe1ff */
[----:B------:R-:W-:Y:S02]  /*18b0*/  IMAD.MOV.U32 R18, RZ, RZ, RZ ;  /* 0x000000ffff127224 */ /* 0x000fe400078e00ff */
[----:B------:R-:W-:-:S07]  /*18c0*/  IMAD.IADD R234, R231, 0x1, R7 ;  /* 0x00000001e7ea7824 */ /* 0x000fce00078e0207 */
.L_x_1866:
[----:B------:R-:W-:-:S13]  /*18d0*/  ISETP.NE.AND P0, PT, R229, 0x3, PT ;  /* 0x00000003e500780c */ /* 0x000fda0003f05270 */
[----:B------:R-:W-:Y:S05]  /*18e0*/  @!P0 BRA `(.L_x_1856) ;  /* 0x0000000000048947 */ /* 0x000fea0003800000 */
[----:B------:R-:W-:Y:S01]  /*18f0*/  BPT.TRAP 0x1 ;  /* 0x000000040000795c */ /* 0x000fe20000300000 */
.L_x_1856:
[----:B------:R-:W-:Y:S01]  /*1900*/  IMAD R16, R2, 0x8, R17 ;  /* 0x0000000802107824 */ /* 0x000fe200078e0211 */
[----:B------:R-:W-:-:S04]  /*1910*/  SHF.L.U32 R9, R228, 0x1f, RZ ;  /* 0x0000001fe4097819 */ /* 0x000fc800000006ff */
[----:B------:R1:W2:Y:S01]  /*1920*/  SYNCS.PHASECHK.TRANS64.TRYWAIT P1, [R16+URZ+0x31810], R9 ;  /* 0x03181009100075a7 */ /* 0x0002a2000802017f */
[----:B------:R-:W-:Y:S05]  /*1930*/  @!P0 BRA `(.L_x_1857) ;  /* 0x0000000000048947 */ /* 0x000fea0003800000 */
[----:B------:R-:W-:Y:S01]  /*1940*/  BPT.TRAP 0x1 ;  /* 0x000000040000795c */ /* 0x000fe20000300000 */
.L_x_1857:
        /* <DEDUP_REMOVED lines=11> */
.L_x_1858:
        /* <DEDUP_REMOVED lines=438> */
.L_x_1860:
[----:B------:R-:W-:-:S04]  /*3560*/  SHF.L.U32 R8, R18, 0x1f, RZ ;  /* 0x0000001f12087819 */ /* 0x000fc800000006ff */
[----:B------:R1:W4:Y:S01]  /*3570*/  SYNCS.PHASECHK.TRANS64.TRYWAIT P1, [R17+URZ+0x31830], R8 ;  /* 0x03183008110075a7 */ /* 0x000322000802017f */
[----:B------:R-:W-:Y:S05]  /*3580*/  @!P0 BRA `(.L_x_1861) ;  /* 0x0000000000048947 */ /* 0x000fea0003800000 */
[----:B------:R-:W-:Y:S01]  /*3590*/  BPT.TRAP 0x1 ;  /* 0x000000040000795c */ /* 0x000fe20000300000 */
.L_x_1861:
        /* <DEDUP_REMOVED lines=11> */
.L_x_1862:
[C---:B-1--4-:R-:W-:Y:S01]  /*3650*/  VIADD R8, R6.reuse, 0x80 ;  /* 0x0000008006087836 */ /* 0x052fe20000000000 */
[----:B------:R-:W-:Y:S01]  /*3660*/  R2UR UR4, R7 ;  /* 0x00000000070472ca */ /* 0x000fe200000e0000 */
[C---:B------:R-:W-:Y:S01]  /*3670*/  VIADD R9, R6.reuse, 0x180 ;  /* 0x0000018006097836 */ /* 0x040fe20000000000 */
[C---:B------:R-:W-:Y:S01]  /*3680*/  R2UR UR6, R6.reuse ;  /* 0x00000000060672ca */ /* 0x040fe200000e0000 */
[----:B------:R-:W-:Y:S01]  /*3690*/  VIADD R10, R6, 0x200 ;  /* 0x00000200060a7836 */ /* 0x000fe20000000000 */
[----:B------:R-:W-:Y:S01]  /*36a0*/  R2UR UR8, R8 ;  /* 0x00000000080872ca */ /* 0x000fe200000e0000 */
[----:B------:R-:W-:Y:S01]  /*36b0*/  VIADD R8, R6, 0x100 ;  /* 0x0000010006087836 */ /* 0x000fe20000000000 */
[----:B------:R-:W-:Y:S01]  /*36c0*/  R2UR UR10, R9 ;  /* 0x00000000090a72ca */ /* 0x000fe200000e0000 */
[----:B------:R-:W-:Y:S01]  /*36d0*/  WARPGROUP.ARRIVE ;  /* 0x00000000000079c5 */ /* 0x000fe20000000000 */
[----:B------:R-:W-:Y:S01]  /*36e0*/  R2UR UR11, R10 ;  /* 0x000000000a0b72ca */ /* 0x000fe200000e0000 */
[----:B------:R-:W-:Y:S01]  /*36f0*/  UMOV UR5, 0x40000040 ;  /* 0x4000004000057882 */ /* 0x000fe20000000000 */
[----:B------:R-:W-:Y:S01]  /*3700*/  R2UR UR9, R8 ;  /* 0x00000000080972ca */ /* 0x000fe200000e0000 */
[----:B------:R-:W-:Y:S01]  /*3710*/  UMOV UR7, 0x40000000 ;  /* 0x4000000000077882 */ /* 0x000fe20000000000 */
[----:B------:R-:W-:Y:S01]  /*3720*/  VIADD R8, R6, 0x2 ;  /* 0x0000000206087836 */ /* 0x000fe20000000000 */
[----:B------:R-:W-:Y:S01]  /*3730*/  UMOV UR57, 0x40000040 ;  /* 0x4000004000397882 */ /* 0x000fe20000000000 */
[----:B------:R-:W-:Y:S01]  /*3740*/  IMAD R13, R3, 0x40, R19 ;  /* 0x00000040030d7824 */ /* 0x000fe200078e0213 */
[----:B------:R-:W-:Y:S01]  /*3750*/  HGMMA.64x8x16.F32 R44, gdesc[UR4], RZ, !UPT ;  /* 0x00000000042c79f0 */ /* 0x000fe2000c7008ff */
[----:B------:R-:W-:Y:S01]  /*3760*/  UMOV UR7, 0x40000000 ;  /* 0x4000000000077882 */ /* 0x000fe20000000000 */
[----:B------:R-:W-:Y:S01]  /*3770*/  UMOV UR6, UR8 ;  /* 0x0000000800067c82 */ /* 0x000fe20008000000 */
[----:B------:R-:W-:Y:S01]  /*3780*/  UMOV UR59, 0x40 ;  /* 0x00000040003b7882 */ /* 0x000fe20000000000 */
[----:B------:R-:W-:Y:S01]  /*3790*/  HGMMA.64x8x16.F32 R48, gdesc[UR4], RZ, !UPT ;  /* 0x00000000043079f0 */ /* 0x000fe2000c7008ff */
[----:B------:R-:W-:Y:S01]  /*37a0*/  UMOV UR7, 0x40000000 ;  /* 0x4000000000077882 */ /* 0x000fe20000000000 */
[----:B------:R-:W-:Y:S01]  /*37b0*/  VIADDMNMX R14, R13, R232, R233, PT ;  /* 0x000000e80d0e7246 */ /* 0x000fe200038001e9 */
[----:B------:R-:W-:Y:S01]  /*37c0*/  UMOV UR13, UR57 ;  /* 0x00000039000d7c82 */ /* 0x000fe20008000000 */
[----:B------:R-:W-:Y:S01]  /*37d0*/  UMOV UR6, UR9 ;  /* 0x0000000900067c82 */ /* 0x000fe20008000000 */
[----:B------:R-:W-:Y:S01]  /*37e0*/  IADD3 R22, R232, 0x8, R13 ;  /* 0x00000008e8167810 */ /* 0x000fe20007ffe00d */
[----:B------:R-:W-:Y:S01]  /*37f0*/  HGMMA.64x8x16.F32 R52, gdesc[UR4], RZ, !UPT ;  /* 0x00000000043479f0 */ /* 0x000fe2000c7008ff */
[----:B------:R-:W-:Y:S01]  /*3800*/  UMOV UR6, UR10 ;  /* 0x0000000a00067c82 */ /* 0x000fe20008000000 */
[----:B------:R-:W-:Y:S01]  /*3810*/  UMOV UR7, 0x40000000 ;  /* 0x4000000000077882 */ /* 0x000fe20000000000 */
[----:B------:R-:W-:Y:S01]  /*3820*/  ISETP.GT.AND P1, PT, R14, RZ, PT ;  /* 0x000000ff0e00720c */ /* 0x000fe20003f24270 */
[----:B------:R-:W-:Y:S01]  /*3830*/  HGMMA.64x8x16.F32 R216, gdesc[UR4], RZ, !UPT ;  /* 0x0000000004d879f0 */ /* 0x000fe2000c7008ff */
[----:B------:R-:W-:Y:S01]  /*3840*/  UMOV UR6, UR11 ;  /* 0x0000000b00067c82 */ /* 0x000fe20008000000 */
[----:B------:R-:W-:Y:S01]  /*3850*/  UMOV UR7, 0x40000000 ;  /* 0x4000000000077882 */ /* 0x000fe20000000000 */
[----:B------:R-:W-:Y:S01]  /*3860*/  VIMNMX R21, R233, R22, PT ;  /* 0x00000016e9157248 */ /* 0x000fe20003fe0100 */
[----:B------:R-:W-:Y:S01]  /*3870*/  HGMMA.64x8x16.F32 R220, gdesc[UR4], RZ, !UPT ;  /* 0x0000000004dc79f0 */ /* 0x000fe2000c7008ff */
[----:B------:R-:W-:Y:S01]  /*3880*/  R2UR UR6, R8 ;  /* 0x00000000080672ca */ /* 0x000fe200000e0000 */
[----:B------:R-:W-:Y:S01]  /*3890*/  VIADD R8, R7, 0x2 ;  /* 0x0000000207087836 */ /* 0x000fe20000000000 */
[----:B------:R-:W-:Y:S01]  /*38a0*/  UMOV UR7, 0x40000000 ;  /* 0x4000000000077882 */ /* 0x000fe20000000000 */
[----:B------:R-:W-:Y:S01]  /*38b0*/  UMOV UR5, 0x40000040 ;  /* 0x4000004000057882 */ /* 0x000fe20000000000 */
[C---:B------:R-:W-:Y:S01]  /*38c0*/  ISETP.GT.AND P4, PT, R21.reuse, 0x1, PT ;  /* 0x000000011500780c */ /* 0x040fe20003f84270 */
[----:B------:R-:W-:Y:S01]  /*38d0*/  UMOV UR15, 0x40 ;  /* 0x00000040000f7882 */ /* 0x000fe20000000000 */
[----:B------:R-:W-:Y:S01]  /*38e0*/  R2UR UR4, R8 ;  /* 0x00000000080472ca */ /* 0x000fe200000e0000 */
[----:B------:R-:W-:Y:S01]  /*38f0*/  VIADD R8, R6, 0x82 ;  /* 0x0000008206087836 */ /* 0x000fe20000000000 */
[----:B------:R-:W-:Y:S01]  /*3900*/  ISETP.GT.AND P2, PT, R14, 0x41, PT ;  /* 0x000000410e00780c */ /* 0x000fe20003f44270 */
[----:B------:R-:W-:Y:S01]  /*3910*/  UMOV UR17, UR57 ;  /* 0x0000003900117c82 */ /* 0x000fe20008000000 */
[C---:B------:R-:W-:Y:S01]  /*3920*/  ISETP.GT.AND P3, PT, R21.reuse, RZ, PT ;  /* 0x000000ff1500720c */ /* 0x040fe20003f64270 */
[----:B------:R-:W-:Y:S01]  /*3930*/  UMOV UR19, 0x40 ;  /* 0x0000004000137882 */ /* 0x000fe20000000000 */
[----:B------:R-:W-:Y:S01]  /*3940*/  R2UR UR8, R8 ;  /* 0x00000000080872ca */ /* 0x000fe200000e0000 */
[----:B------:R-:W-:Y:S01]  /*3950*/  VIADD R8, R6, 0x102 ;  /* 0x0000010206087836 */ /* 0x000fe20000000000 */
[C---:B------:R-:W-:Y:S01]  /*3960*/  ISETP.GT.AND P5, PT, R21.reuse, 0x11, PT ;  /* 0x000000111500780c */ /* 0x040fe20003fa4270 */
        /* <DEDUP_REMOVED lines=14> */
[----:B------:R-:W-:Y:S01]  /*3a50*/  HGMMA.64x8x16.F32 R44, gdesc[UR4], R44 ;  /* 0x00000000042c79f0 */ /* 0x000fe2000870082c */
[----:B------:R-:W-:Y:S01]  /*3a60*/  R2UR UR11, R8 ;  /* 0x00000000080b72ca */ /* 0x000fe200000e0000 */
[----:B------:R-:W-:Y:S01]  /*3a70*/  UMOV UR6, UR8 ;  /* 0x0000000800067c82 */ /* 0x000fe20008000000 */
[----:B------:R-:W-:Y:S01]  /*3a80*/  UMOV UR7, 0x40000000 ;  /* 0x4000000000077882 */ /* 0x000fe20000000000 */
[----:B------:R-:W-:Y:S01]  /*3a90*/  VIADD R8, R6, 0x4 ;  /* 0x0000000406087836 */ /* 0x000fe20000000000 */
[----:B------:R-:W-:Y:S01]  /*3aa0*/  HGMMA.64x8x16.F32 R48, gdesc[UR4], R48 ;  /* 0x00000000043079f0 */ /* 0x000fe20008700830 */
[----:B------:R-:W-:Y:S01]  /*3ab0*/  UMOV UR6, UR9 ;  /* 0x0000000900067c82 */ /* 0x000fe20008000000 */
        /* <DEDUP_REMOVED lines=27> */
[----:B------:R-:W-:Y:S01]  /*3c70*/  VIADD R8, R6, 0x204 ;  /* 0x0000020406087836 */ /* 0x000fe20000000000 */
[----:B------:R-:W-:Y:S04]  /*3c80*/  HGMMA.64x8x16.F32 R44, gdesc[UR4], R44 ;  /* 0x00000000042c79f0 */ /* 0x000fe8000870082c */
[----:B------:R-:W-:Y:S01]  /*3c90*/  R2UR UR11, R8 ;  /* 0x00000000080b72ca */ /* 0x000fe200000e0000 */
        /* <DEDUP_REMOVED lines=363> */
[----:B------:R-:W-:Y:S01]  /*5350*/  UMOV UR11, 0x40 ;  /* 0x00000040000b7882 */ /* 0x000fe20000000000 */
[----:B------:R-:W-:Y:S01]  /*5360*/  HGMMA.64x8x16.F32 R220, gdesc[UR4], R220, gsb0 ;  /* 0x0000000004dc79f0 */ /* 0x000fe200080008dc */
[----:B------:R-:W-:Y:S02]  /*5370*/  ULDC UR4, c[0x0][0x744] ;  /* 0x0001d10000047ab9 */ /* 0x000fe40000000800 */
[----:B------:R-:W-:Y:S02]  /*5380*/  WARPGROUP.DEPBAR.LE gsb0, 0x1 ;  /* 0x00008000000079c5 */ /* 0x000fe40000010100 */
[----:B------:R-:W-:Y:S02]  /*5390*/  FSEL R7, R24, -INF , P1 ;  /* 0xff80000018077808 */ /* 0x000fe40000800000 */
[----:B------:R-:W-:-:S02]  /*53a0*/  ISETP.GT.AND P1, PT, R14, 0x1, PT ;  /* 0x000000010e00780c */ /* 0x000fc40003f24270 */
[----:B------:R-:W-:Y:S01]  /*53b0*/  FSEL R41, R41, -INF , P2 ;  /* 0xff80000029297808 */ /* 0x000fe20001000000 */
[--C-:B--2---:R-:W-:Y:S01]  /*53c0*/  FFMA.FTZ R8, R7, UR4, -R20.reuse ;  /* 0x0000000407087c23 */ /* 0x104fe20008010814 */
[----:B------:R-:W-:Y:S02]  /*53d0*/  FSEL R25, R25, -INF , P1 ;  /* 0xff80000019197808 */ /* 0x000fe40000800000 */
[----:B------:R-:W-:Y:S01]  /*53e0*/  ISETP.GT.AND P1, PT, R14, 0x10, PT ;  /* 0x000000100e00780c */ /* 0x000fe20003f24270 */
[--C-:B------:R-:W-:Y:S01]  /*53f0*/  FFMA.FTZ R22, R41, UR4, -R20.reuse ;  /* 0x0000000429167c23 */ /* 0x100fe20008010814 */
[----:B------:R-:W-:Y:S01]  /*5400*/  FSEL R31, R31, -INF , P5 ;  /* 0xff8000001f1f7808 */ /* 0x000fe20002800000 */
[----:B------:R-:W-:Y:S01]  /*5410*/  FFMA.FTZ R11, R25, UR4, -R20 ;  /* 0x00000004190b7c23 */ /* 0x000fe20008010814 */
[----:B------:R-:W-:Y:S01]  /*5420*/  FSEL R7, R28, -INF , P1 ;  /* 0xff8000001c077808 */ /* 0x000fe20000800000 */
[----:B------:R-:W-:Y:S01]  /*5430*/  MUFU.EX2 R8, R8 ;  /* 0x0000000800087308 */ /* 0x000fe20000000800 */
[----:B------:R-:W-:-:S02]  /*5440*/  ISETP.GT.AND P1, PT, R14, 0x11, PT ;  /* 0x000000110e00780c */ /* 0x000fc40003f24270 */
[----:B------:R-:W-:Y:S01]  /*5450*/  FSEL R25, R27, -INF , P4 ;  /* 0xff8000001b197808 */ /* 0x000fe20002000000 */
[----:B------:R-:W-:Y:S01]  /*5460*/  FFMA.FTZ R7, R7, UR4, -R20 ;  /* 0x0000000407077c23 */ /* 0x000fe20008010814 */
[----:B------:R-:W-:Y:S02]  /*5470*/  FSEL R29, R29, -INF , P1 ;  /* 0xff8000001d1d7808 */ /* 0x000fe40000800000 */
[----:B------:R-:W-:Y:S01]  /*5480*/  ISETP.GT.AND P1, PT, R14, 0x20, PT ;  /* 0x000000200e00780c */ /* 0x000fe20003f24270 */
[----:B---3--:R-:W-:Y:S01]  /*5490*/  FFMA.FTZ R25, R25, UR4, -R12 ;  /* 0x0000000419197c23 */ /* 0x008fe2000801080c */
[----:B------:R-:W-:Y:S01]  /*54a0*/  ISETP.GT.AND P2, PT, R21, 0x21, PT ;  /* 0x000000211500780c */ /* 0x000fe20003f44270 */
[----:B------:R-:W-:Y:S01]  /*54b0*/  FFMA.FTZ R10, R29, UR4, -R20 ;  /* 0x000000041d0a7c23 */ /* 0x000fe20008010814 */
[----:B------:R-:W-:Y:S01]  /*54c0*/  FSEL R9, R32, -INF , P1 ;  /* 0xff80000020097808 */ /* 0x000fe20000800000 */
[----:B------:R-:W1:Y:S01]  /*54d0*/  MUFU.EX2 R11, R11 ;  /* 0x0000000b000b7308 */ /* 0x000e620000000800 */
[----:B------:R-:W-:-:S02]  /*54e0*/  ISETP.GT.AND P1, PT, R14, 0x21, PT ;  /* 0x000000210e00780c */ /* 0x000fc40003f24270 */
[----:B------:R-:W-:Y:S01]  /*54f0*/  ISETP.GT.AND P4, PT, R21, 0x31, PT ;  /* 0x000000311500780c */ /* 0x000fe20003f84270 */
[--C-:B------:R-:W-:Y:S01]  /*5500*/  FFMA.FTZ R6, R9, UR4, -R20.reuse ;  /* 0x0000000409067c23 */ /* 0x100fe20008010814 */
[----:B------:R-:W-:Y:S02]  /*5510*/  FSEL R33, R33, -INF , P1 ;  /* 0xff80000021217808 */ /* 0x000fe40000800000 */
[----:B------:R-:W-:Y:S01]  /*5520*/  ISETP.GT.AND P1, PT, R14, 0x30, PT ;  /* 0x000000300e00780c */ /* 0x000fe20003f24270 */
[----:B------:R-:W-:Y:S01]  /*5530*/  MUFU.EX2 R25, R25 ;  /* 0x0000001900197308 */ /* 0x000fe20000000800 */
[----:B------:R-:W-:Y:S01]  /*5540*/  ISETP.GT.AND P5, PT, R21, 0x40, PT ;  /* 0x000000401500780c */ /* 0x000fe20003fa4270 */
[----:B------:R-:W-:Y:S01]  /*5550*/  FFMA.FTZ R9, R33, UR4, -R20 ;  /* 0x0000000421097c23 */ /* 0x000fe20008010814 */
[----:B------:R-:W-:Y:S02]  /*5560*/  FSEL R15, R36, -INF , P1 ;  /* 0xff800000240f7808 */ /* 0x000fe40000800000 */
[----:B------:R-:W-:-:S02]  /*5570*/  ISETP.GT.AND P1, PT, R14, 0x31, PT ;  /* 0x000000310e00780c */ /* 0x000fc40003f24270 */
[----:B------:R-:W-:Y:S01]  /*5580*/  FSEL R35, R35, -INF , P2 ;  /* 0xff80000023237808 */ /* 0x000fe20001000000 */
[--C-:B------:R-:W-:Y:S01]  /*5590*/  FFMA.FTZ R23, R15, UR4, -R20.reuse ;  /* 0x000000040f177c23 */ /* 0x100fe20008010814 */
[----:B------:R-:W-:Y:S01]  /*55a0*/  FSEL R37, R37, -INF , P1 ;  /* 0xff80000025257808 */ /* 0x000fe20000800000 */
[----:B------:R-:W-:Y:S01]  /*55b0*/  MUFU.EX2 R10, R10 ;  /* 0x0000000a000a7308 */ /* 0x000fe20000000800 */
[----:B------:R-:W-:Y:S02]  /*55c0*/  ISETP.GT.AND P1, PT, R14, 0x40, PT ;  /* 0x000000400e00780c */ /* 0x000fe40003f24270 */
[----:B------:R-:W-:Y:S01]  /*55d0*/  FSEL R39, R39, -INF , P4 ;  /* 0xff80000027277808 */ /* 0x000fe20002000000 */
[--C-:B------:R-:W-:Y:S01]  /*55e0*/  FFMA.FTZ R14, R37, UR4, -R20.reuse ;  /* 0x00000004250e7c23 */ /* 0x100fe20008010814 */
[----:B------:R-:W-:Y:S02]  /*55f0*/  FSEL R15, R40, -INF , P1 ;  /* 0xff800000280f7808 */ /* 0x000fe40000800000 */
[----:B------:R-:W-:Y:S01]  /*5600*/  ISETP.GT.AND P1, PT, R21, 0x10, PT ;  /* 0x000000101500780c */ /* 0x000fe20003f24270 */
[----:B------:R2:W-:Y:S01]  /*5610*/  MUFU.EX2 R13, R23 ;  /* 0x00000017000d7308 */ /* 0x0005e20000000800 */
[----:B------:R-:W-:Y:S01]  /*5620*/  FSEL R37, R42, -INF , P5 ;  /* 0xff8000002a257808 */ /* 0x000fe20002800000 */
[----:B------:R-:W-:Y:S01]  /*5630*/  FFMA.FTZ R15, R15, UR4, -R20 ;  /* 0x000000040f0f7c23 */ /* 0x000fe20008010814 */
[----:B------:R-:W-:Y:S01]  /*5640*/  FSEL R27, R30, -INF , P1 ;  /* 0xff8000001e1b7808 */ /* 0x000fe20000800000 */
[----:B------:R-:W-:Y:S01]  /*5650*/  FFMA.FTZ R30, R39, UR4, -R12 ;  /* 0x00000004271e7c23 */ /* 0x000fe2000801080c */
[----:B------:R-:W-:-:S02]  /*5660*/  ISETP.GT.AND P1, PT, R21, 0x20, PT ;  /* 0x000000201500780c */ /* 0x000fc40003f24270 */
[----:B------:R-:W-:Y:S01]  /*5670*/  FSEL R43, R43, -INF , P6 ;  /* 0xff8000002b2b7808 */ /* 0x000fe20003000000 */
[--C-:B------:R-:W-:Y:S01]  /*5680*/  FFMA.FTZ R27, R27, UR4, -R12.reuse ;  /* 0x000000041b1b7c23 */ /* 0x100fe2000801080c */
[----:B--2---:R-:W-:Y:S01]  /*5690*/  FSEL R23, R26, -INF , P3 ;  /* 0xff8000001a177808 */ /* 0x004fe20001800000 */
[----:B------:R-:W-:Y:S01]  /*56a0*/  IMAD R26, R19, 0x4, R17 ;  /* 0x00000004131a7824 */ /* 0x000fe200078e0211 */
[----:B------:R-:W-:Y:S01]  /*56b0*/  ISETP.GT.AND P3, PT, R21, 0x30, PT ;  /* 0x000000301500780c */ /* 0x000fe20003f64270 */
[----:B------:R-:W-:Y:S01]  /*56c0*/  VIADD R21, R17, 0x2c500 ;  /* 0x0002c50011157836 */ /* 0x000fe20000000000 */
[----:B------:R-:W-:Y:S01]  /*56d0*/  FSEL R29, R34, -INF , P1 ;  /* 0xff800000221d7808 */ /* 0x000fe20000800000 */
[--C-:B------:R-:W-:Y:S01]  /*56e0*/  FFMA.FTZ R23, R23, UR4, -R12.reuse ;  /* 0x0000000417177c23 */ /* 0x100fe2000801080c */
[----:B------:R-:W2:Y:S01]  /*56f0*/  LDS R20, [R26+0x2c300] ;  /* 0x02c300001a147984 */ /* 0x000ea20000000800 */
[----:B------:R-:W-:Y:S01]  /*5700*/  FSEL R33, R38, -INF , P3 ;  /* 0xff80000026217808 */ /* 0x000fe20001800000 */
[----:B------:R-:W-:Y:S01]  /*5710*/  MUFU.EX2 R7, R7 ;  /* 0x0000000700077308 */ /* 0x000fe20000000800 */
[----:B------:R-:W-:Y:S01]  /*5720*/  SHF.R.U32.HI R28, RZ, 0x4, R21 ;  /* 0x00000004ff1c7819 */ /* 0x000fe20000011615 */
[--C-:B------:R-:W-:Y:S01]  /*5730*/  FFMA.FTZ R38, R29, UR4, -R12.reuse ;  /* 0x000000041d267c23 */ /* 0x100fe2000801080c */
[----:B------:R3:W4:Y:S01]  /*5740*/  LDS R21, [R26+0x2c320] ;  /* 0x02c320001a157984 */ /* 0x0007220000000800 */
[--C-:B------:R-:W-:Y:S01]  /*5750*/  FFMA.FTZ R36, R33, UR4, -R12.reuse ;  /* 0x0000000421247c23 */ /* 0x100fe2000801080c */
[----:B------:R-:W-:Y:S01]  /*5760*/  LOP3.LUT R28, R28, 0x3fff, RZ, 0xc0, !PT ;  /* 0x00003fff1c1c7812 */ /* 0x000fe200078ec0ff */
[----:B------:R-:W-:Y:S01]  /*5770*/  FFMA.FTZ R29, R37, UR4, -R12 ;  /* 0x00000004251d7c23 */ /* 0x000fe2000801080c */
[----:B------:R-:W-:-:S02]  /*5780*/  WARPGROUP.DEPBAR.LE gsb0, 0x0 ;  /* 0x00008000000079c5 */ /* 0x000fc40000010000 */
[----:B------:R5:W1:Y:S01]  /*5790*/  MUFU.EX2 R24, R23 ;  /* 0x0000001700187308 */ /* 0x000a620000000800 */
[----:B---3--:R-:W-:-:S07]  /*57a0*/  FFMA.FTZ R26, R43, UR4, -R12 ;  /* 0x000000042b1a7c23 */ /* 0x008fce000801080c */
[----:B------:R-:W3:Y:S01]  /*57b0*/  MUFU.EX2 R6, R6 ;  /* 0x0000000600067308 */ /* 0x000ee20000000800 */
[----:B-----5:R-:W-:Y:S01]  /*57c0*/  LOP3.LUT R23, R28, 0x80000, RZ, 0xfc, !PT ;  /* 0x000800001c177812 */ /* 0x020fe200078efcff */
[--C-:B------:R-:W-:Y:S01]  /*57d0*/  FFMA.FTZ R28, R31, UR4, -R12.reuse ;  /* 0x000000041f1c7c23 */ /* 0x100fe2000801080c */
[----:B------:R-:W-:Y:S02]  /*57e0*/  FFMA.FTZ R31, R35, UR4, -R12 ;  /* 0x00000004231f7c23 */ /* 0x000fe4000801080c */
[C---:B------:R-:W-:Y:S01]  /*57f0*/  R2UR UR58, R23.reuse ;  /* 0x00000000173a72ca */ /* 0x040fe200000e0000 */
[C---:B------:R-:W-:Y:S02]  /*5800*/  VIADD R12, R23.reuse, 0x80 ;  /* 0x00000080170c7836 */ /* 0x040fe40000000000 */
[----:B------:R-:W-:Y:S01]  /*5810*/  MUFU.EX2 R27, R27 ;  /* 0x0000001b001b7308 */ /* 0x000fe20000000800 */
[C---:B------:R-:W-:Y:S02]  /*5820*/  VIADD R32, R23.reuse, 0x180 ;  /* 0x0000018017207836 */ /* 0x040fe40000000000 */
[----:B------:R-:W-:Y:S01]  /*5830*/  R2UR UR4, R12 ;  /* 0x000000000c0472ca */ /* 0x000fe200000e0000 */
[----:B------:R-:W-:-:S02]  /*5840*/  VIADD R12, R23, 0x100 ;  /* 0x00000100170c7836 */ /* 0x000fc40000000000 */
[----:B------:R-:W-:Y:S02]  /*5850*/  R2UR UR6, R32 ;  /* 0x00000000200672ca */ /* 0x000fe400000e0000 */
[----:B------:R-:W5:Y:S01]  /*5860*/  MUFU.EX2 R28, R28 ;  /* 0x0000001c001c7308 */ /* 0x000f620000000800 */
[----:B------:R-:W-:Y:S01]  /*5870*/  R2UR UR5, R12 ;  /* 0x000000000c0572ca */ /* 0x000fe200000e0000 */
[--C-:B--2---:R-:W-:Y:S01]  /*5880*/  FADD.FTZ R35, R44, -R20.reuse ;  /* 0x800000142c237221 */ /* 0x104fe20000010000 */
[--C-:B------:R-:W-:Y:S01]  /*5890*/  FADD.FTZ R34, R45, -R20.reuse ;  /* 0x800000142d227221 */ /* 0x100fe20000010000 */
[----:B------:R-:W-:-:S04]  /*58a0*/  FADD.FTZ R48, R48, -R20 ;  /* 0x8000001430307221 */ /* 0x000fc80000010000 */
[----:B------:R-:W2:Y:S01]  /*58b0*/  MUFU.EX2 R9, R9 ;  /* 0x0000000900097308 */ /* 0x000ea20000000800 */
[--C-:B------:R-:W-:Y:S01]  /*58c0*/  FADD.FTZ R49, R49, -R20.reuse ;  /* 0x8000001431317221 */ /* 0x100fe20000010000 */
[--C-:B------:R-:W-:Y:S01]  /*58d0*/  FADD.FTZ R33, R52, -R20.reuse ;  /* 0x8000001434217221 */ /* 0x100fe20000010000 */
[--C-:B------:R-:W-:Y:S01]  /*58e0*/  FADD.FTZ R32, R53, -R20.reuse ;  /* 0x8000001435207221 */ /* 0x100fe20000010000 */
[--C-:B------:R-:W-:Y:S01]  /*58f0*/  FADD.FTZ R216, R216, -R20.reuse ;  /* 0x80000014d8d87221 */ /* 0x100fe20000010000 */
[--C-:B------:R-:W-:Y:S01]  /*5900*/  FADD.FTZ R217, R217, -R20.reuse ;  /* 0x80000014d9d97221 */ /* 0x100fe20000010000 */
[--C-:B------:R-:W-:Y:S01]  /*5910*/  FADD.FTZ R220, R220, -R20.reuse ;  /* 0x80000014dcdc7221 */ /* 0x100fe20000010000 */
[----:B------:R-:W-:Y:S01]  /*5920*/  FADD.FTZ R221, R221, -R20 ;  /* 0x80000014dddd7221 */ /* 0x000fe20000010000 */
[----:B------:R1:W2:Y:S01]  /*5930*/  MUFU.EX2 R12, R38 ;  /* 0x00000026000c7308 */ /* 0x0002a20000000800 */
[--C-:B----4-:R-:W-:Y:S01]  /*5940*/  FADD.FTZ R41, R46, -R21.reuse ;  /* 0x800000152e297221 */ /* 0x110fe20000010000 */
[--C-:B------:R-:W-:Y:S01]  /*5950*/  FADD.FTZ R40, R47, -R21.reuse ;  /* 0x800000152f287221 */ /* 0x100fe20000010000 */
[--C-:B------:R-:W-:Y:S01]  /*5960*/  FADD.FTZ R50, R50, -R21.reuse ;  /* 0x8000001532327221 */ /* 0x100fe20000010000 */
[--C-:B------:R-:W-:Y:S01]  /*5970*/  FADD.FTZ R51, R51, -R21.reuse ;  /* 0x8000001533337221 */ /* 0x100fe20000010000 */
[--C-:B------:R-:W-:Y:S01]  /*5980*/  FADD.FTZ R39, R54, -R21.reuse ;  /* 0x8000001536277221 */ /* 0x100fe20000010000 */
[--C-:B------:R-:W-:Y:S01]  /*5990*/  FADD.FTZ R37, R218, -R21.reuse ;  /* 0x80000015da257221 */ /* 0x100fe20000010000 */
[--C-:B------:R-:W-:Y:S01]  /*59a0*/  FADD.FTZ R219, R219, -R21.reuse ;  /* 0x80000015dbdb7221 */ /* 0x100fe20000010000 */
[----:B------:R-:W4:Y:S01]  /*59b0*/  MUFU.EX2 R31, R31 ;  /* 0x0000001f001f7308 */ /* 0x000f220000000800 */
[--C-:B-1----:R-:W-:Y:S01]  /*59c0*/  FADD.FTZ R38, R55, -R21.reuse ;  /* 0x8000001537267221 */ /* 0x102fe20000010000 */
[--C-:B------:R-:W-:Y:S01]  /*59d0*/  FADD.FTZ R222, R222, -R21.reuse ;  /* 0x80000015dede7221 */ /* 0x100fe20000010000 */
[----:B------:R-:W-:Y:S01]  /*59e0*/  FADD.FTZ R223, R223, -R21 ;  /* 0x80000015dfdf7221 */ /* 0x000fe20000010000 */
[C---:B------:R-:W-:Y:S01]  /*59f0*/  F2FP.F16.F32.PACK_AB R20, R11.reuse, R8 ;  /* 0x000000080b14723e */ /* 0x040fe200000000ff */
[----:B------:R-:W-:Y:S01]  /*5a00*/  FMUL.FTZ R34, R11, R34 ;  /* 0x000000220b227220 */ /* 0x000fe20000410000 */
[----:B------:R-:W-:Y:S01]  /*5a10*/  F2FP.F16.F32.PACK_AB R21, R25, R24 ;  /* 0x000000181915723e */ /* 0x000fe200000000ff */
[----:B------:R-:W-:Y:S01]  /*5a20*/  BAR.SYNC.DEFER_BLOCKING 0x9, 0x100 ;  /* 0x0244000000007b1d */ /* 0x000fe20000010000 */
[C---:B------:R-:W-:Y:S01]  /*5a30*/  FMUL.FTZ R49, R10.reuse, R49 ;  /* 0x000000310a317220 */ /* 0x040fe20000410000 */
[----:B------:R-:W-:Y:S01]  /*5a40*/  FMUL.FTZ R48, R7, R48 ;  /* 0x0000003007307220 */ /* 0x000fe20000410000 */
[----:B------:R-:W-:Y:S01]  /*5a50*/  F2FP.F16.F32.PACK_AB R10, R10, R7 ;  /* 0x000000070a0a723e */ /* 0x000fe200000000ff */
[----:B---3--:R-:W-:Y:S01]  /*5a60*/  FMUL.FTZ R33, R6, R33 ;  /* 0x0000002106217220 */ /* 0x008fe20000410000 */
[----:B-----5:R-:W-:Y:S01]  /*5a70*/  F2FP.F16.F32.PACK_AB R11, R28, R27 ;  /* 0x0000001b1c0b723e */ /* 0x020fe200000000ff */
[----:B------:R-:W1:Y:S01]  /*5a80*/  MUFU.EX2 R14, R14 ;  /* 0x0000000e000e7308 */ /* 0x000e620000000800 */
[----:B------:R-:W-:Y:S01]  /*5a90*/  FMUL.FTZ R35, R8, R35 ;  /* 0x0000002308237220 */ /* 0x000fe20000410000 */
[C---:B--2---:R-:W-:Y:S01]  /*5aa0*/  FMUL.FTZ R32, R9.reuse, R32 ;  /* 0x0000002009207220 */ /* 0x044fe20000410000 */
[----:B------:R-:W-:Y:S01]  /*5ab0*/  F2FP.F16.F32.PACK_AB R6, R9, R6 ;  /* 0x000000060906723e */ /* 0x000fe200000000ff */
[----:B------:R-:W-:Y:S01]  /*5ac0*/  FMUL.FTZ R39, R12, R39 ;  /* 0x000000270c277220 */ /* 0x000fe20000410000 */
[----:B----4-:R-:W-:Y:S01]  /*5ad0*/  F2FP.F16.F32.PACK_AB R7, R31, R12 ;  /* 0x0000000c1f07723e */ /* 0x010fe200000000ff */
[----:B------:R-:W-:Y:S01]  /*5ae0*/  FMUL.FTZ R24, R24, R41 ;  /* 0x0000002918187220 */ /* 0x000fe20000410000 */
[----:B------:R-:W-:Y:S01]  /*5af0*/  FMUL.FTZ R25, R25, R40 ;  /* 0x0000002819197220 */ /* 0x000fe20000410000 */
[----:B------:R-:W2:Y:S01]  /*5b00*/  MUFU.EX2 R36, R36 ;  /* 0x0000002400247308 */ /* 0x000ea20000000800 */
[----:B------:R-:W-:Y:S01]  /*5b10*/  FMUL.FTZ R50, R27, R50 ;  /* 0x000000321b327220 */ /* 0x000fe20000410000 */
[----:B------:R-:W-:Y:S01]  /*5b20*/  FMUL.FTZ R51, R28, R51 ;  /* 0x000000331c337220 */ /* 0x000fe20000410000 */
[----:B------:R-:W-:Y:S01]  /*5b30*/  FMUL.FTZ R38, R31, R38 ;  /* 0x000000261f267220 */ /* 0x000fe20000410000 */
[----:B------:R-:W-:Y:S01]  /*5b40*/  F2FP.F16.F32.PACK_AB R34, R34, R35 ;  /* 0x000000232222723e */ /* 0x000fe200000000ff */
[----:B------:R-:W-:Y:S01]  /*5b50*/  UMOV UR14, UR4 ;  /* 0x00000004000e7c82 */ /* 0x000fe20008000000 */
[----:B------:R-:W-:Y:S01]  /*5b60*/  F2FP.F16.F32.PACK_AB R35, R25, R24 ;  /* 0x000000181923723e */ /* 0x000fe200000000ff */
[----:B------:R-:W-:Y:S01]  /*5b70*/  UMOV UR10, UR5 ;  /* 0x00000005000a7c82 */ /* 0x000fe20008000000 */
[----:B------:R-:W3:Y:S01]  /*5b80*/  MUFU.EX2 R30, R30 ;  /* 0x0000001e001e7308 */ /* 0x000ee20000000800 */
[C---:B-1----:R-:W-:Y:S01]  /*5b90*/  F2FP.F16.F32.PACK_AB R8, R14.reuse, R13 ;  /* 0x0000000d0e08723e */ /* 0x042fe200000000ff */
[----:B------:R1:W-:Y:S01]  /*5ba0*/  STSM.16.M88.2 [R0+0x2c500], R20 ;  /* 0x02c5001400007844 */ /* 0x0003e20000000100 */
[----:B------:R-:W-:Y:S01]  /*5bb0*/  FMUL.FTZ R217, R14, R217 ;  /* 0x000000d90ed97220 */ /* 0x000fe20000410000 */
[----:B------:R-:W-:Y:S01]  /*5bc0*/  F2FP.F16.F32.PACK_AB R48, R49, R48 ;  /* 0x000000303130723e */ /* 0x000fe200000000ff */
[----:B------:R-:W-:Y:S01]  /*5bd0*/  UMOV UR18, UR6 ;  /* 0x0000000600127c82 */ /* 0x000fe20008000000 */
[----:B------:R-:W-:Y:S01]  /*5be0*/  STSM.16.M88.2 [R0+0x2cd00], R10 ;  /* 0x02cd000a00007844 */ /* 0x000fe20000000100 */
[----:B------:R-:W-:Y:S01]  /*5bf0*/  F2FP.F16.F32.PACK_AB R49, R51, R50 ;  /* 0x000000323331723e */ /* 0x000fe200000000ff */
[----:B------:R-:W4:Y:S01]  /*5c00*/  MUFU.EX2 R15, R15 ;  /* 0x0000000f000f7308 */ /* 0x000f220000000800 */
[----:B--2---:R-:W-:Y:S01]  /*5c10*/  FMUL.FTZ R37, R36, R37 ;  /* 0x0000002524257220 */ /* 0x004fe20000410000 */
[----:B------:R2:W-:Y:S01]  /*5c20*/  STSM.16.M88.2 [R0+0x2d500], R6 ;  /* 0x02d5000600007844 */ /* 0x0005e20000000100 */
[----:B------:R-:W-:-:S02]  /*5c30*/  F2FP.F16.F32.PACK_AB R32, R32, R33 ;  /* 0x000000212020723e */ /* 0x000fc400000000ff */
[----:B------:R-:W-:Y:S01]  /*5c40*/  F2FP.F16.F32.PACK_AB R33, R38, R39 ;  /* 0x000000272621723e */ /* 0x000fe200000000ff */
[----:B-1----:R-:W-:Y:S01]  /*5c50*/  FMUL.FTZ R20, R13, R216 ;  /* 0x000000d80d147220 */ /* 0x002fe20000410000 */
[----:B------:R-:W-:Y:S01]  /*5c60*/  MOV R218, UR59 ;  /* 0x0000003b00da7c02 */ /* 0x000fe20008000f00 */
[----:B------:R-:W1:Y:S01]  /*5c70*/  MUFU.EX2 R22, R22 ;  /* 0x0000001600167308 */ /* 0x000e620000000800 */
[C---:B---3--:R-:W-:Y:S01]  /*5c80*/  F2FP.F16.F32.PACK_AB R9, R30.reuse, R36 ;  /* 0x000000241e09723e */ /* 0x048fe200000000ff */
[----:B------:R-:W-:Y:S01]  /*5c90*/  FMUL.FTZ R14, R30, R219 ;  /* 0x000000db1e0e7220 */ /* 0x000fe20000410000 */
[----:B------:R-:W-:-:S03]  /*5ca0*/  F2FP.F16.F32.PACK_AB R20, R217, R20 ;  /* 0x00000014d914723e */ /* 0x000fc600000000ff */
[----:B------:R-:W-:Y:S01]  /*5cb0*/  STSM.16.M88.2 [R0+0x2dd00], R8 ;  /* 0x02dd000800007844 */ /* 0x000fe20000000100 */
[----:B------:R-:W-:Y:S01]  /*5cc0*/  F2FP.F16.F32.PACK_AB R21, R14, R37 ;  /* 0x000000250e15723e */ /* 0x000fe200000000ff */
[----:B------:R-:W3:Y:S01]  /*5cd0*/  MUFU.EX2 R29, R29 ;  /* 0x0000001d001d7308 */ /* 0x000ee20000000800 */
[----:B----4-:R-:W-:Y:S01]  /*5ce0*/  FMUL.FTZ R220, R15, R220 ;  /* 0x000000dc0fdc7220 */ /* 0x010fe20000410000 */
[----:B--2---:R-:W-:Y:S01]  /*5cf0*/  VIADD R6, R23, 0x10 ;  /* 0x0000001017067836 */ /* 0x004fe20000000000 */
[----:B------:R-:W-:-:S04]  /*5d00*/  MOV R7, UR58 ;  /* 0x0000003a00077c02 */ /* 0x000fc80008000f00 */
[----:B------:R-:W-:Y:S01]  /*5d10*/  R2UR UR50, R6 ;  /* 0x00000000063272ca */ /* 0x000fe200000e0000 */
[----:B------:R-:W2:Y:S01]  /*5d20*/  MUFU.EX2 R26, R26 ;  /* 0x0000001a001a7308 */ /* 0x000ea20000000800 */
[C---:B-1----:R-:W-:Y:S01]  /*5d30*/  F2FP.F16.F32.PACK_AB R12, R22.reuse, R15 ;  /* 0x0000000f160c723e */ /* 0x042fe200000000ff */
[----:B------:R-:W-:Y:S01]  /*5d40*/  FMUL.FTZ R221, R22, R221 ;  /* 0x000000dd16dd7220 */ /* 0x000fe20000410000 */
[----:B------:R-:W-:Y:S02]  /*5d50*/  IMAD R22, R4, 0x2000, R5 ;  /* 0x0000200004167824 */ /* 0x000fe400078e0205 */
[----:B------:R-:W-:Y:S02]  /*5d60*/  VIADD R5, R23, 0x200 ;  /* 0x0000020017057836 */ /* 0x000fe40000000000 */
[----:B------:R-:W-:Y:S01]  /*5d70*/  F2FP.F16.F32.PACK_AB R220, R221, R220 ;  /* 0x000000dcdddc723e */ /* 0x000fe200000000ff */
[----:B------:R-:W-:Y:S01]  /*5d80*/  VIADD R6, R23, 0x110 ;  /* 0x0000011017067836 */ /* 0x000fe20000000000 */
[----:B------:R-:W-:Y:S01]  /*5d90*/  SHF.R.U32.HI R216, RZ, 0x4, R22 ;  /* 0x00000004ffd87819 */ /* 0x000fe20000011616 */
[----:B---3--:R-:W-:Y:S01]  /*5da0*/  FMUL.FTZ R222, R29, R222 ;  /* 0x000000de1dde7220 */ /* 0x008fe20000410000 */
[----:B------:R-:W-:Y:S01]  /*5db0*/  R2UR UR7, R5 ;  /* 0x00000000050772ca */ /* 0x000fe200000e0000 */
[----:B------:R-:W-:Y:S01]  /*5dc0*/  VIADD R15, R23, 0x30 ;  /* 0x00000030170f7836 */ /* 0x000fe20000000000 */
[----:B------:R-:W-:-:S02]  /*5dd0*/  LOP3.LUT R216, R216, 0x3fff, RZ, 0xc0, !PT ;  /* 0x00003fffd8d87812 */ /* 0x000fc400078ec0ff */
[----:B------:R-:W-:Y:S01]  /*5de0*/  R2UR UR5, R6 ;  /* 0x00000000060572ca */ /* 0x000fe200000e0000 */
[----:B------:R-:W-:Y:S01]  /*5df0*/  VIADD R6, R23, 0x20 ;  /* 0x0000002017067836 */ /* 0x000fe20000000000 */
[C---:B--2---:R-:W-:Y:S01]  /*5e00*/  F2FP.F16.F32.PACK_AB R13, R26.reuse, R29 ;  /* 0x0000001d1a0d723e */ /* 0x044fe200000000ff */
[----:B------:R-:W-:Y:S01]  /*5e10*/  FMUL.FTZ R223, R26, R223 ;  /* 0x000000df1adf7220 */ /* 0x000fe20000410000 */
[C---:B------:R-:W-:Y:S01]  /*5e20*/  R2UR UR56, R216.reuse ;  /* 0x00000000d83872ca */ /* 0x040fe200000e0000 */
[----:B------:R-:W-:Y:S01]  /*5e30*/  VIADD R5, R216, 0x80 ;  /* 0x00000080d8057836 */ /* 0x000fe20000000000 */
[----:B------:R-:W-:Y:S01]  /*5e40*/  R2UR UR30, R6 ;  /* 0x00000000061e72ca */ /* 0x000fe200000e0000 */
[----:B------:R-:W-:Y:S01]  /*5e50*/  STSM.16.M88.2 [R0+0x2e500], R12 ;  /* 0x02e5000c00007844 */ /* 0x000fe20000000100 */
[----:B------:R-:W-:Y:S01]  /*5e60*/  F2FP.F16.F32.PACK_AB R221, R223, R222 ;  /* 0x000000dedfdd723e */ /* 0x000fe200000000ff */
[----:B------:R-:W-:Y:S01]  /*5e70*/  VIADD R6, R23, 0x120 ;  /* 0x0000012017067836 */ /* 0x000fe20000000000 */
[----:B------:R-:W-:Y:S01]  /*5e80*/  R2UR UR48, R5 ;  /* 0x00000000053072ca */ /* 0x000fe200000e0000 */
[----:B------:R1:W-:Y:S06]  /*5e90*/  MEMBAR.ALL.CTA ;  /* 0x0000000000007992 */ /* 0x0003ec0000008000 */
[----:B-1----:R-:W1:Y:S01]  /*5ea0*/  FENCE.VIEW.ASYNC.S ;  /* 0x00000000000073c6 */ /* 0x002e620000000000 */
[----:B------:R-:W-:Y:S01]  /*5eb0*/  VIADD R5, R23, 0x90 ;  /* 0x0000009017057836 */ /* 0x000fe20000000000 */
[----:B------:R-:W-:Y:S01]  /*5ec0*/  R2UR UR38, R6 ;  /* 0x00000000062672ca */ /* 0x000fe200000e0000 */
[----:B------:R-:W-:Y:S01]  /*5ed0*/  VIADD R6, R17, 0x2ed00 ;  /* 0x0002ed0011067836 */ /* 0x000fe20000000000 */
[----:B------:R-:W-:Y:S01]  /*5ee0*/  UMOV UR12, UR56 ;  /* 0x00000038000c7c82 */ /* 0x000fe20008000000 */
[----:B------:R-:W-:Y:S01]  /*5ef0*/  UMOV UR8, UR56 ;  /* 0x0000003800087c82 */ /* 0x000fe20008000000 */
[----:B------:R-:W-:Y:S01]  /*5f00*/  UMOV UR16, UR56 ;  /* 0x0000003800107c82 */ /* 0x000fe20008000000 */
[----:B------:R-:W-:Y:S01]  /*5f10*/  R2UR UR4, R5 ;  /* 0x00000000050472ca */ /* 0x000fe200000e0000 */
[----:B------:R-:W-:Y:S01]  /*5f20*/  VIADD R5, R23, 0x190 ;  /* 0x0000019017057836 */ /* 0x000fe20000000000 */
[----:B------:R-:W-:Y:S01]  /*5f30*/  SHF.R.U32.HI R6, RZ, 0x4, R6 ;  /* 0x00000004ff067819 */ /* 0x000fe20000011606 */
[----:B------:R-:W-:Y:S01]  /*5f40*/  UMOV UR52, UR48 ;  /* 0x0000003000347c82 */ /* 0x000fe20008000000 */
[----:B------:R-:W-:Y:S01]  /*5f50*/  UMOV UR44, UR48 ;  /* 0x00000030002c7c82 */ /* 0x000fe20008000000 */
[----:B------:R-:W-:Y:S01]  /*5f60*/  VIADD R14, R216, 0x180 ;  /* 0x00000180d80e7836 */ /* 0x000fe20000000000 */
[----:B------:R-:W-:Y:S01]  /*5f70*/  R2UR UR54, R5 ;  /* 0x00000000053672ca */ /* 0x000fe200000e0000 */
[----:B------:R-:W-:Y:S01]  /*5f80*/  VIADD R5, R23, 0x210 ;  /* 0x0000021017057836 */ /* 0x000fe20000000000 */
[----:B------:R-:W-:-:S04]  /*5f90*/  LOP3.LUT R217, R6, 0x3fff, RZ, 0xc0, !PT ;  /* 0x00003fff06d97812 */ /* 0x000fc800078ec0ff */
[----:B------:R-:W-:Y:S01]  /*5fa0*/  R2UR UR46, R5 ;  /* 0x00000000052e72ca */ /* 0x000fe200000e0000 */
[----:B------:R-:W-:Y:S01]  /*5fb0*/  VIADD R5, R216, 0x100 ;  /* 0x00000100d8057836 */ /* 0x000fe20000000000 */
[----:B------:R-:W-:Y:S01]  /*5fc0*/  LOP3.LUT R6, R217, 0x400000, RZ, 0xfc, !PT ;  /* 0x00400000d9067812 */ /* 0x000fe200078efcff */
[----:B-1----:R-:W-:Y:S03]  /*5fd0*/  BAR.SYNC.DEFER_BLOCKING 0x9, 0x100 ;  /* 0x0244000000007b1d */ /* 0x002fe60000010000 */
[----:B------:R-:W-:Y:S01]  /*5fe0*/  R2UR UR28, R5 ;  /* 0x00000000051c72ca */ /* 0x000fe200000e0000 */
[----:B------:R-:W-:-:S05]  /*5ff0*/  VIADD R5, R23, 0xa0 ;  /* 0x000000a017057836 */ /* 0x000fca0000000000 */
[----:B------:R-:W-:Y:S01]  /*6000*/  R2UR UR42, R5 ;  /* 0x00000000052a72ca */ /* 0x000fe200000e0000 */
[----:B------:R-:W-:-:S05]  /*6010*/  VIADD R5, R23, 0x1a0 ;  /* 0x000001a017057836 */ /* 0x000fca0000000000 */
        /* <DEDUP_REMOVED lines=8> */
[----:B------:R-:W-:Y:S04]  /*60a0*/  STSM.16.M88.2 [R0+0x2ed00], R34 ;  /* 0x02ed002200007844 */ /* 0x000fe80000000100 */
[----:B------:R-:W-:Y:S01]  /*60b0*/  SHF.R.U32.HI R5, RZ, 0x4, R5 ;  /* 0x00000004ff057819 */ /* 0x000fe20000011605 */
[----:B------:R-:W-:Y:S03]  /*60c0*/  STSM.16.M88.2 [R0+0x2f500], R48 ;  /* 0x02f5003000007844 */ /* 0x000fe60000000100 */
[----:B------:R-:W-:Y:S01]  /*60d0*/  LOP3.LUT R5, R5, 0x3fff, RZ, 0xc0, !PT ;  /* 0x00003fff05057812 */ /* 0x000fe200078ec0ff */
        /* <DEDUP_REMOVED lines=9> */
[----:B------:R-:W-:Y:S01]  /*6170*/  UMOV UR15, 0x40 ;  /* 0x00000040000f7882 */ /* 0x000fe20000000000 */
[----:B------:R-:W-:Y:S01]  /*6180*/  HGMMA.64x16x16.F32 R72, gdesc[UR8].tnspA.tnspB, R72 ;  /* 0x60200000084879f0 */ /* 0x000fe20008700848 */
[----:B------:R-:W-:Y:S01]  /*6190*/  UMOV UR8, UR18 ;  /* 0x0000001200087c82 */ /* 0x000fe20008000000 */
[----:B------:R-:W-:Y:S02]  /*61a0*/  UMOV UR9, UR19 ;  /* 0x0000001300097c82 */ /* 0x000fe40008000000 */
        /* <DEDUP_REMOVED lines=14> */
[----:B------:R-:W-:-:S02]  /*6290*/  R2UR UR4, R6 ;  /* 0x00000000060472ca */ /* 0x000fc400000e0000 */
[----:B------:R-:W-:Y:S01]  /*62a0*/  MOV R8, UR56 ;  /* 0x0000003800087c02 */ /* 0x000fe20008000f00 */
[----:B------:R-:W-:Y:S01]  /*62b0*/  UMOV UR56, UR12 ;  /* 0x0000000c00387c82 */ /* 0x000fe20008000000 */
[----:B--2---:R-:W-:Y:S01]  /*62c0*/  MOV R220, UR57 ;  /* 0x0000003900dc7c02 */ /* 0x004fe20008000f00 */
        /* <DEDUP_REMOVED lines=149> */
[----:B------:R-:W-:-:S05]  /*6c20*/  IMAD.SHL.U32 R7, R3, 0x4000, RZ ;  /* 0x0000400003077824 */ /* 0x000fca00078e00ff */
[----:B------:R-:W-:-:S05]  /*6c30*/  IADD3 R23, P1, R7, R230, RZ ;  /* 0x000000e607177210 */ /* 0x000fca0007f3e0ff */
        /* <DEDUP_REMOVED lines=21> */
[----:B------:R-:W-:Y:S02]  /*6d90*/  R2UR UR8, R216 ;  /* 0x00000000d80872ca */ /* 0x000fe400000e0000 */
[----:B------:R-:W-:Y:S02]  /*6da0*/  LEA.HI.X.SX32 R216, R7, R234, 0x1, P1 ;  /* 0x000000ea07d87211 */ /* 0x000fe400008f0eff */
[----:B------:R-:W-:Y:S01]  /*6db0*/  LEA R6, P1, R23, UR4, 0x2 ;  /* 0x0000000417067c11 */ /* 0x000fe2000f8210ff */
[----:B------:R-:W-:-:S03]  /*6dc0*/  VIADD R22, R22, 0xffff0000 ;  /* 0xffff000016167836 */ /* 0x000fc60000000000 */
[----:B------:R-:W-:Y:S01]  /*6dd0*/  LEA.HI.X R7, R23, UR5, R216, 0x2, P1 ;  /* 0x0000000517077c11 */ /* 0x000fe200088f14d8 */
[----:B------:R-:W-:Y:S02]  /*6de0*/  UMOV UR5, UR9 ;  /* 0x0000000900057c82 */ /* 0x000fe40008000000 */
        /* <DEDUP_REMOVED lines=105> */
[C---:B------:R-:W-:Y:S01]  /*7480*/  VIADD R25, R24.reuse, 0x210 ;  /* 0x0000021018197836 */ /* 0x040fe20000000000 */
        /* <DEDUP_REMOVED lines=85> */
.L_x_1864:
        /* <DEDUP_REMOVED lines=111> */
.L_x_1865:
[----:B------:R-:W-:Y:S01]  /*80d0*/  R2UR UR4, R235 ;  /* 0x00000000eb0472ca */ /* 0x000fe200000e0000 */
[----:B------:R-:W-:Y:S01]  /*80e0*/  VIADD R3, R3, 0x1 ;  /* 0x0000000103037836 */ /* 0x000fe20000000000 */
[----:B------:R-:W-:Y:S01]  /*80f0*/  LOP3.LUT R18, R18, 0x1, RZ, 0x3c, !PT ;  /* 0x0000000112127812 */ /* 0x000fe200078e3cff */
[----:B------:R-:W-:Y:S02]  /*8100*/  VIADD R2, R2, 0x1 ;  /* 0x0000000102027836 */ /* 0x000fe40000000000 */
[----:B------:R-:W-:-:S03]  /*8110*/  VIADD R16, R16, 0x31820 ;  /* 0x0003182010107836 */ /* 0x000fc60000000000 */
[----:B------:R-:W-:Y:S02]  /*8120*/  ISETP.NE.AND P0, PT, R2, 0x2, PT ;  /* 0x000000020200780c */ /* 0x000fe40003f05270 */
[----:B------:R-:W-:Y:S02]  /*8130*/  PRMT R16, RZ, 0x654, R16 ;  /* 0x00000654ff107816 */ /* 0x000fe40000000010 */
[----:B------:R-:W-:Y:S02]  /*8140*/  SEL R5, RZ, 0x1, P0 ;  /* 0x00000001ff057807 */ /* 0x000fe40000000000 */
[----:B------:R-:W-:Y:S01]  /*8150*/  ISETP.GE.AND P1, PT, R3, UR4, PT ;  /* 0x0000000403007c0c */ /* 0x000fe2000bf26270 */
[----:B------:R1:W-:Y:S01]  /*8160*/  SYNCS.ARRIVE.TRANS64.RED.A1T0 RZ, [R16+URZ], RZ ;  /* 0x000000ff10ff79a7 */ /* 0x0003e2000810043f */
[----:B------:R-:W-:Y:S02]  /*8170*/  LOP3.LUT R228, R228, R5, RZ, 0x3c, !PT ;  /* 0x00000005e4e47212 */ /* 0x000fe400078e3cff */
[----:B------:R-:W-:-:S09]  /*8180*/  SEL R2, R2, RZ, P0 ;  /* 0x000000ff02027207 */ /* 0x000fd20000000000 */
        /* <DEDUP_REMOVED lines=83> */
.L_x_1853:
[----:B------:R-:W-:Y:S05]  /*86c0*/  @P0 BRA `(.L_x_1852) ;  /* 0x0000002400380947 */ /* 0x000fea0003800000 */
[----:B------:R-:W2:Y:S01]  /*86d0*/  LDL.LU R2, [R1] ;  /* 0x0000000001027983 */ /* 0x000ea20000300800 */
[----:B------:R-:W1:Y:S01]  /*86e0*/  S2R R4, SR_TID.X ;  /* 0x0000000000047919 */ /* 0x000e620000002100 */
[----:B------:R-:W3:Y:S01]  /*86f0*/  S2UR UR5, SR_CgaCtaId ;  /* 0x00000000000579c3 */ /* 0x000ee20000008800 */
[----:B------:R-:W-:Y:S01]  /*8700*/  ULDC UR4, c[0x0][0x850] ;  /* 0x0002140000047ab9 */ /* 0x000fe20000000800 */
[----:B------:R-:W-:Y:S01]  /*8710*/  R2UR UR11, R236 ;  /* 0x00000000ec0b72ca */ /* 0x000fe200000e0000 */
[----:B------:R-:W4:Y:S01]  /*8720*/  LDL.LU R0, [R1+0x4] ;  /* 0x0000040001007983 */ /* 0x000f220000300800 */
[----:B------:R-:W-:Y:S01]  /*8730*/  UISETP.NE.AND UP0, UPT, UR4, 0x1, UPT ;  /* 0x000000010400788c */ /* 0x000fe2000bf05270 */
[----:B------:R-:W-:Y:S01]  /*8740*/  BSSY B1, `(.L_x_1867) ;  /* 0x0000057000017945 */ /* 0x000fe20003800000 */
[----:B------:R-:W-:Y:S01]  /*8750*/  ULDC.64 UR12, c[0x0][0x818] ;  /* 0x00020600000c7ab9 */ /* 0x000fe20000000a00 */
[----:B------:R-:W-:Y:S01]  /*8760*/  UMOV UR4, 0x400 ;  /* 0x0000040000047882 */ /* 0x000fe20000000000 */
[----:B------:R-:W-:-:S07]  /*8770*/  ULDC.64 UR14, c[0x0][0x848] ;  /* 0x00021200000e7ab9 */ /* 0x000fce0000000a00 */
[----:B------:R-:W-:Y:S02]  /*8780*/  @UP0 ULDC UR6, c[0x0][0x854] ;  /* 0x0002150000060ab9 */ /* 0x000fe40000000800 */
[----:B------:R-:W-:Y:S02]  /*8790*/  UIMAD.WIDE.U32 UR6, UR11, UR6, URZ ;  /* 0x000000060b0672a5 */ /* 0x000fe4000f8e003f */
[----:B---3--:R-:W-:-:S03]  /*87a0*/  ULEA UR4, UR5, UR4, 0x18 ;  /* 0x0000000405047291 */ /* 0x008fc6000f8ec03f */
[----:B------:R-:W-:Y:S02]  /*87b0*/  @UP0 ULDC UR5, c[0x0][0x858] ;  /* 0x0002160000050ab9 */ /* 0x000fe40000000800 */
[----:B------:R-:W-:Y:S01]  /*87c0*/  @UP0 USHF.R.U32.HI UR11, URZ, UR5, UR7 ;  /* 0x000000053f0b0299 */ /* 0x000fe20008011607 */
[----:B-1----:R-:W-:-:S03]  /*87d0*/  VIADD R3, R4, 0xffffff80 ;  /* 0xffffff8004037836 */ /* 0x002fc60000000000 */
[----:B------:R-:W-:Y:S02]  /*87e0*/  USHF.R.S32.HI UR5, URZ, 0x1f, UR11 ;  /* 0x0000001f3f057899 */ /* 0x000fe4000801140b */
[----:B------:R-:W-:Y:S01]  /*87f0*/  IMAD.U32 R236, RZ, RZ, UR11 ;  /* 0x0000000bffec7e24 */ /* 0x000fe2000f8e00ff */
[----:B------:R-:W-:Y:S01]  /*8800*/  BAR.SYNC.DEFER_BLOCKING 0x1, 0x100 ;  /* 0x0044000000007b1d */ /* 0x000fe20000010000 */
[----:B------:R-:W-:Y:S01]  /*8810*/  UIMAD UR10, UR5, UR12, URZ ;  /* 0x0000000c050a72a4 */ /* 0x000fe2000f8e023f */
[----:B------:R-:W-:-:S03]  /*8820*/  ISETP.NE.AND P0, PT, R3, RZ, PT ;  /* 0x000000ff0300720c */ /* 0x000fc60003f05270 */
[----:B------:R-:W-:Y:S01]  /*8830*/  UIMAD UR10, UR11, UR13, UR10 ;  /* 0x0000000d0b0a72a4 */ /* 0x000fe2000f8e020a */
[----:B--2---:R-:W-:Y:S02]  /*8840*/  R2UR UR8, R2 ;  /* 0x00000000020872ca */ /* 0x004fe400000e0000 */
[----:B----4-:R-:W-:Y:S02]  /*8850*/  R2UR UR17, R0 ;  /* 0x00000000001172ca */ /* 0x010fe400000e0000 */
[----:B------:R-:W-:-:S09]  /*8860*/  SHF.R.S32.HI R0, RZ, 0x1f, R3 ;  /* 0x0000001fff007819 */ /* 0x000fd20000011403 */
[----:B------:R-:W-:Y:S01]  /*8870*/  UIMAD UR8, UR8, 0x5000, URZ ;  /* 0x00005000080878a4 */ /* 0x000fe2000f8e023f */
[----:B------:R-:W-:-:S03]  /*8880*/  LEA.HI R2, R0, R3, RZ, 0x7 ;  /* 0x0000000300027211 */ /* 0x000fc600078f38ff */
[----:B------:R-:W-:Y:S01]  /*8890*/  USHF.R.S32.HI UR9, URZ, 0x1f, UR8 ;  /* 0x0000001f3f097899 */ /* 0x000fe20008011408 */
[----:B------:R-:W-:Y:S02]  /*88a0*/  LOP3.LUT R0, R2, 0x3fffff80, RZ, 0xc0, !PT ;  /* 0x3fffff8002007812 */ /* 0x000fe400078ec0ff */
[----:B------:R-:W-:Y:S01]  /*88b0*/  SHF.R.S32.HI R5, RZ, 0x7, R2 ;  /* 0x00000007ff057819 */ /* 0x000fe20000011402 */
[----:B------:R-:W-:Y:S02]  /*88c0*/  UIMAD.WIDE.U32 UR6, UR11, UR12, UR8 ;  /* 0x0000000c0b0672a5 */ /* 0x000fe4000f8e0008 */
[----:B------:R-:W-:Y:S01]  /*88d0*/  IMAD.IADD R0, R3, 0x1, -R0 ;  /* 0x0000000103007824 */ /* 0x000fe200078e0a00 */
[----:B------:R-:W-:Y:S01]  /*88e0*/  ULDC.64 UR12, c[0x0][0x840] ;  /* 0x00021000000c7ab9 */ /* 0x000fe20000000a00 */
[----:B------:R-:W-:Y:S02]  /*88f0*/  USHF.R.S32.HI UR16, URZ, 0x1f, UR17 ;  /* 0x0000001f3f107899 */ /* 0x000fe40008011411 */
[----:B------:R-:W-:Y:S01]  /*8900*/  IMAD R0, R5, 0xa00, R0 ;  /* 0x00000a0005007824 */ /* 0x000fe200078e0200 */
[----:B------:R-:W-:-:S02]  /*8910*/  UIMAD UR5, UR5, UR12, URZ ;  /* 0x0000000c050572a4 */ /* 0x000fc4000f8e023f */
[----:B------:R-:W-:Y:S01]  /*8920*/  UIMAD.WIDE.U32 UR8, UR11, UR12, UR8 ;  /* 0x0000000c0b0872a5 */ /* 0x000fe2000f8e0008 */
[----:B------:R-:W-:Y:S01]  /*8930*/  IMAD.SHL.U32 R0, R0, 0x4, RZ ;  /* 0x0000000400007824 */ /* 0x000fe200078e00ff */
[----:B------:R-:W-:Y:S02]  /*8940*/  UIMAD UR11, UR11, UR13, UR5 ;  /* 0x0000000d0b0b72a4 */ /* 0x000fe4000f8e0205 */
[----:B------:R-:W-:Y:S02]  /*8950*/  UIADD3 UR7, UR7, UR10, URZ ;  /* 0x0000000a07077290 */ /* 0x000fe4000fffe03f */
[----:B------:R-:W-:Y:S01]  /*8960*/  LEA R0, R0, UR4, 0x2 ;  /* 0x0000000400007c11 */ /* 0x000fe2000f8e10ff */
[----:B------:R-:W-:Y:S01]  /*8970*/  ULDC.64 UR12, c[0x0][0x820] ;  /* 0x00020800000c7ab9 */ /* 0x000fe20000000a00 */
[----:B------:R-:W-:Y:S02]  /*8980*/  UIMAD UR10, UR16, UR14, URZ ;  /* 0x0000000e100a72a4 */ /* 0x000fe4000f8e023f */
[----:B------:R-:W-:Y:S01]  /*8990*/  UIMAD UR5, UR16, UR12, URZ ;  /* 0x0000000c100572a4 */ /* 0x000fe2000f8e023f */
[----:B------:R1:W-:Y:S01]  /*89a0*/  STS.128 [R0], R56 ;  /* 0x0000003800007388 */ /* 0x0003e20000000c00 */
[----:B------:R-:W-:-:S02]  /*89b0*/  UIADD3 UR9, UR9, UR11, URZ ;  /* 0x0000000b09097290 */ /* 0x000fc4000fffe03f */
[----:B------:R-:W-:Y:S01]  /*89c0*/  UIMAD UR5, UR17, UR13, UR5 ;  /* 0x0000000d110572a4 */ /* 0x000fe2000f8e0205 */
[----:B------:R1:W-:Y:S01]  /*89d0*/  STS.128 [R0+0x800], R60 ;  /* 0x0008003c00007388 */ /* 0x0003e20000000c00 */
[----:B------:R-:W-:Y:S02]  /*89e0*/  UIMAD.WIDE.U32 UR6, UR17, UR12, UR6 ;  /* 0x0000000c110672a5 */ /* 0x000fe4000f8e0006 */
[----:B------:R-:W-:Y:S01]  /*89f0*/  UIMAD UR10, UR17, UR15, UR10 ;  /* 0x0000000f110a72a4 */ /* 0x000fe2000f8e020a */
[----:B------:R1:W-:Y:S01]  /*8a00*/  STS.128 [R0+0x1000], R96 ;  /* 0x0010006000007388 */ /* 0x0003e20000000c00 */
[----:B------:R-:W-:Y:S01]  /*8a10*/  UIMAD.WIDE.U32 UR8, UR17, UR14, UR8 ;  /* 0x0000000e110872a5 */ /* 0x000fe2000f8e0008 */
[----:B------:R-:W-:Y:S02]  /*8a20*/  ULDC.64 UR12, c[0x0][0x800] ;  /* 0x00020000000c7ab9 */ /* 0x000fe40000000a00 */
[----:B------:R1:W-:Y:S01]  /*8a30*/  STS.128 [R0+0x1800], R100 ;  /* 0x0018006400007388 */ /* 0x0003e20000000c00 */
[----:B------:R-:W-:Y:S01]  /*8a40*/  ULDC.64 UR14, c[0x0][0x828] ;  /* 0x00020a00000e7ab9 */ /* 0x000fe20000000a00 */
[----:B------:R-:W-:-:S02]  /*8a50*/  UIADD3 UR7, UR7, UR5, URZ ;  /* 0x0000000507077290 */ /* 0x000fc4000fffe03f */
[----:B------:R1:W-:Y:S01]  /*8a60*/  STS.128 [R0+0x2000], R64 ;  /* 0x0020004000007388 */ /* 0x0003e20000000c00 */
[----:B------:R-:W-:Y:S02]  /*8a70*/  ULEA UR12, UP0, UR6, UR12, 0x2 ;  /* 0x0000000c060c7291 */ /* 0x000fe4000f80103f */
        /* <DEDUP_REMOVED lines=28> */
.L_x_1869:
[----:B------:R-:W-:Y:S01]  /*8c40*/  @P0 ELECT P1, URZ, PT ;  /* 0x00000000003f082f */ /* 0x000fe20003820000 */
[----:B------:R2:W-:-:S12]  /*8c50*/  UBLKRED.G.S.ADD.F32.RN [UR6], [UR4], UR5, desc[UR8] ;  /* 0x00000806040073bb */ /* 0x0005d800080a1405 */
[----:B------:R-:W-:Y:S02]  /*8c60*/  @P1 PLOP3.LUT P0, PT, P1, PT, PT, 0x8, 0x0 ;  /* 0x000000000000181c */ /* 0x000fe40000f0e170 */
[----:B------:R-:W-:-:S11]  /*8c70*/  PLOP3.LUT P1, PT, PT, PT, PT, 0x8, 0x0 ;  /* 0x000000000000781c */ /* 0x000fd60003f2e170 */
[----:B--2---:R-:W-:Y:S05]  /*8c80*/  @P0 BRA.U.ANY `(.L_x_1869) ;  /* 0xfffffffd00ec0947 */ /* 0x004fea000393ffff */
[----:B------:R0:W-:Y:S01]  /*8c90*/  UTMACMDFLUSH ;  /* 0x00000000000079b7 */ /* 0x0001e20000000000 */
[----:B------:R-:W-:-:S04]  /*8ca0*/  DEPBAR.LE SB0, 0x0 ;  /* 0x000080000000791a */ /* 0x000fc80000000000 */
.L_x_1868:
[----:B------:R-:W-:Y:S05]  /*8cb0*/  BSYNC B1 ;  /* 0x0000000000017941 */ /* 0x000fea0003800000 */
.L_x_1867:
        /* <DEDUP_REMOVED lines=32> */
.L_x_1870:
        /* <DEDUP_REMOVED lines=8> */
.L_x_1848:
        /* <DEDUP_REMOVED lines=27> */
.L_x_1871:
[----:B------:R-:W-:Y:S01]  /*90f0*/  ULDC UR8, c[0x0][0x8cc] ;  /* 0x0002330000087ab9 */ /* 0x000fe20000000800 */
[----:B------:R-:W-:Y:S01]  /*9100*/  UMOV UR11, UR7 ;  /* 0x00000007000b7c82 */ /* 0x000fe20008000000 */
[----:B------:R-:W-:-:S11]  /*9110*/  UISETP.NE.AND UP0, UPT, UR8, 0x1, UPT ;  /* 0x000000010800788c */ /* 0x000fd6000bf05270 */
[----:B------:R-:W-:Y:S02]  /*9120*/  @UP0 ULDC.64 UR12, c[0x0][0x8d0] ;  /* 0x00023400000c0ab9 */ /* 0x000fe40000000a00 */
[----:B------:R-:W-:-:S04]  /*9130*/  UIMAD.WIDE.U32 UR4, UR7, UR12, URZ ;  /* 0x0000000c070472a5 */ /* 0x000fc8000f8e003f */
[----:B------:R-:W-:-:S04]  /*9140*/  @UP0 USHF.R.U32.HI UR11, URZ, UR13, UR5 ;  /* 0x0000000d3f0b0299 */ /* 0x000fc80008011605 */
[----:B------:R-:W-:-:S12]  /*9150*/  UIMAD UR4, UR11, UR8, URZ ;  /* 0x000000080b0472a4 */ /* 0x000fd8000f8e023f */
.L_x_1872:
        /* <DEDUP_REMOVED lines=74> */
.L_x_1889:
        /* <DEDUP_REMOVED lines=10> */
.L_x_1875:
        /* <DEDUP_REMOVED lines=125> */
.L_x_1881:
[----:B------:R-:W-:-:S04]  /*9e70*/  SHF.L.U32 R10, R15, 0x1f, RZ ;  /* 0x0000001f0f0a7819 */ /* 0x000fc800000006ff */
[----:B------:R-:W1:Y:S02]  /*9e80*/  SYNCS.PHASECHK.TRANS64.TRYWAIT P1, [R7+URZ+0x31838], R10 ;  /* 0x0318380a070075a7 */ /* 0x000e64000802017f */
[----:B-1---5:R-:W-:Y:S05]  /*9e90*/  @!P1 BRA `(.L_x_1877) ;  /* 0x0000000c009c9947 */ /* 0x022fea0003800000 */
.L_x_1890:
[----:B------:R-:W-:Y:S05]  /*9ea0*/  @P0 BRA `(.L_x_1878) ;  /* 0x0000000000140947 */ /* 0x000fea0003800000 */
[----:B------:R-:W-:Y:S01]  /*9eb0*/  ISETP.NE.AND P1, PT, R17, RZ, PT ;  /* 0x000000ff1100720c */ /* 0x000fe20003f25270 */
[----:B-1----:R-:W-:-:S04]  /*9ec0*/  IMAD.MOV.U32 R10, RZ, RZ, 0x8100 ;  /* 0x00008100ff0a7424 */ /* 0x002fc800078e00ff */
[----:B------:R2:W-:Y:S08]  /*9ed0*/  SYNCS.ARRIVE.TRANS64 RZ, [R7+URZ+0x31830], R10 ;  /* 0x0318300a07ff79a7 */ /* 0x0005f0000800003f */
[----:B------:R-:W-:Y:S05]  /*9ee0*/  @!P1 BRA `(.L_x_1878) ;  /* 0x0000000000049947 */ /* 0x000fea0003800000 */
[----:B------:R-:W-:Y:S01]  /*9ef0*/  BPT.TRAP 0x1 ;  /* 0x000000040000795c */ /* 0x000fe20000300000 */
.L_x_1878:
        /* <DEDUP_REMOVED lines=51> */
.L_x_1892:
[----:B------:R-:W-:Y:S01]  /*a230*/  LOP3.LUT R15, R15, 0x1, RZ, 0x3c, !PT ;  /* 0x000000010f0f7812 */ /* 0x000fe200078e3cff */
[----:B------:R-:W-:Y:S06]  /*a240*/  @P2 BRA `(.L_x_1880) ;  /* 0x0000000000142947 */ /* 0x000fec0003800000 */
[----:B------:R-:W-:Y:S01]  /*a250*/  ISETP.NE.AND P1, PT, R17, RZ, PT ;  /* 0x000000ff1100720c */ /* 0x000fe20003f25270 */
[----:B-1----:R-:W-:-:S04]  /*a260*/  IMAD.MOV.U32 R20, RZ, RZ, 0x8100 ;  /* 0x00008100ff147424 */ /* 0x002fc800078e00ff */
[----:B------:R2:W-:Y:S08]  /*a270*/  SYNCS.ARRIVE.TRANS64 RZ, [R19+URZ+0x31810], R20 ;  /* 0x0318101413ff79a7 */ /* 0x0005f0000800003f */
[----:B------:R-:W-:Y:S05]  /*a280*/  @!P1 BRA `(.L_x_1880) ;  /* 0x0000000000049947 */ /* 0x000fea0003800000 */
[----:B------:R-:W-:Y:S01]  /*a290*/  BPT.TRAP 0x1 ;  /* 0x000000040000795c */ /* 0x000fe20000300000 */
.L_x_1880:
        /* <DEDUP_REMOVED lines=52> */
.L_x_1876:
[----:B------:R-:W-:-:S04]  /*a5e0*/  SHF.L.U32 R4, R15, 0x1f, RZ ;  /* 0x0000001f0f047819 */ /* 0x000fc800000006ff */
[----:B------:R-:W1:Y:S02]  /*a5f0*/  SYNCS.PHASECHK.TRANS64.TRYWAIT P1, [R7+URZ+0x31838], R4 ;  /* 0x03183804070075a7 */ /* 0x000e64000802017f */
[----:B-1----:R-:W-:Y:S05]  /*a600*/  @!P1 BRA `(.L_x_1882) ;  /* 0x0000000400ec9947 */ /* 0x002fea0003800000 */
.L_x_1893:
[----:B------:R-:W-:Y:S05]  /*a610*/  @P0 BRA `(.L_x_1883) ;  /* 0x0000000000180947 */ /* 0x000fea0003800000 */
[----:B------:R-:W2:Y:S01]  /*a620*/  S2R R5, SR_TID.X ;  /* 0x0000000000057919 */ /* 0x000ea20000002100 */
[----:B-1----:R-:W-:-:S04]  /*a630*/  IMAD.MOV.U32 R4, RZ, RZ, 0x8100 ;  /* 0x00008100ff047424 */ /* 0x002fc800078e00ff */
[----:B------:R3:W-:Y:S01]  /*a640*/  SYNCS.ARRIVE.TRANS64 RZ, [R7+URZ+0x31830], R4 ;  /* 0x0318300407ff79a7 */ /* 0x0007e2000800003f */
[----:B--2---:R-:W-:-:S13]  /*a650*/  LOP3.LUT P0, RZ, R5, 0x1f, RZ, 0xc0, !PT ;  /* 0x0000001f05ff7812 */ /* 0x004fda000780c0ff */
[----:B---3--:R-:W-:Y:S05]  /*a660*/  @!P0 BRA `(.L_x_1883) ;  /* 0x0000000000048947 */ /* 0x008fea0003800000 */
[----:B------:R-:W-:Y:S01]  /*a670*/  BPT.TRAP 0x1 ;  /* 0x000000040000795c */ /* 0x000fe20000300000 */
.L_x_1883:
        /* <DEDUP_REMOVED lines=52> */
.L_x_1873:
[----:B------:R-:W-:Y:S05]  /*a9c0*/  WARPSYNC.ALL ;  /* 0x0000000000007948 */ /* 0x000fea0003800000 */
[----:B------:R-:W-:-:S13]  /*a9d0*/  ELECT P0, URZ, PT ;  /* 0x00000000003f782f */ /* 0x000fda0003800000 */
[----:B------:R-:W-:Y:S05]  /*a9e0*/  @!P0 BRA `(.L_x_1852) ;  /* 0x0000000000708947 */ /* 0x000fea0003800000 */
[----:B------:R-:W-:-:S04]  /*a9f0*/  LOP3.LUT R0, R0, 0x2, RZ, 0xfc, !PT ;  /* 0x0000000200007812 */ /* 0x000fc800078efcff */
[----:B------:R-:W-:-:S13]  /*aa00*/  ISETP.NE.AND P1, PT, R0, 0x3, PT ;  /* 0x000000030000780c */ /* 0x000fda0003f25270 */
[----:B------:R-:W-:Y:S05]  /*aa10*/  @!P1 BRA `(.L_x_1884) ;  /* 0x0000000000049947 */ /* 0x000fea0003800000 */
[----:B------:R-:W-:Y:S01]  /*aa20*/  BPT.TRAP 0x1 ;  /* 0x000000040000795c */ /* 0x000fe20000300000 */
.L_x_1884:
        /* <DEDUP_REMOVED lines=8> */
.L_x_1894:
        /* <DEDUP_REMOVED lines=9> */
.L_x_1895:
[----:B------:R-:W-:Y:S05]  /*ab40*/  @!P1 BRA `(.L_x_1887) ;  /* 0x0000000000049947 */ /* 0x000fea0003800000 */
[----:B------:R-:W-:Y:S01]  /*ab50*/  BPT.TRAP 0x1 ;  /* 0x000000040000795c */ /* 0x000fe20000300000 */
.L_x_1887:
[----:B------:R-:W-:-:S07]  /*ab60*/  SHF.L.U32 R15, R15, 0x1f, RZ ;  /* 0x0000001f0f0f7819 */ /* 0x000fce00000006ff */
.L_x_1888:
[----:B--2---:R2:W3:Y:S02]  /*ab70*/  SYNCS.PHASECHK.TRANS64.TRYWAIT P0, [R4+URZ+0x31838], R15 ;  /* 0x0318380f040075a7 */ /* 0x0044e4000800017f */
[----:B---3--:R-:W-:Y:S05]  /*ab80*/  @!P0 NANOSLEEP.SYNCS 0x989680 ;  /* 0x009896800000895d */ /* 0x008fea0003900000 */
[----:B------:R-:W3:Y:S02]  /*ab90*/  @!P0 SYNCS.PHASECHK.TRANS64 P0, [R4+URZ+0x31838], R15 ;  /* 0x0318380f040085a7 */ /* 0x000ee4000800007f */
[----:B---3--:R-:W-:Y:S05]  /*aba0*/  @!P0 BRA `(.L_x_1888) ;  /* 0xfffffffc00f08947 */ /* 0x008fea000383ffff */
.L_x_1852:
[----:B------:R-:W-:Y:S05]  /*abb0*/  BSYNC B0 ;  /* 0x0000000000007941 */ /* 0x000fea0003800000 */
.L_x_1847:
[----:B------:R-:W-:Y:S05]  /*abc0*/  EXIT ;  /* 0x000000000000794d */ /* 0x000fea0003800000 */
.L_x_1855:
[----:B-1----:R1:W2:Y:S02]  /*abd0*/  SYNCS.PHASECHK.TRANS64.TRYWAIT P0, [R17+URZ+0x31800], R10 ;  /* 0x0318000a110075a7 */ /* 0x0022a4000800017f */
[----:B--2---:R-:W-:Y:S05]  /*abe0*/  @!P0 NANOSLEEP.SYNCS 0x989680 ;  /* 0x009896800000895d */ /* 0x004fea0003900000 */
[----:B------:R-:W2:Y:S02]  /*abf0*/  @!P0 SYNCS.PHASECHK.TRANS64 P0, [R17+URZ+0x31800], R10 ;  /* 0x0318000a110085a7 */ /* 0x000ea4000800007f */
[----:B--2---:R-:W-:Y:S05]  /*ac00*/  @!P0 BRA `(.L_x_1855) ;  /* 0xfffffffc00f08947 */ /* 0x004fea000383ffff */
[----:B------:R-:W-:Y:S05]  /*ac10*/  BRA `(.L_x_1854) ;  /* 0xffffff6400107947 */ /* 0x000fea000383ffff */
.L_x_1859:
[----:B--2---:R2:W3:Y:S02]  /*ac20*/  SYNCS.PHASECHK.TRANS64.TRYWAIT P1, [R16+URZ+0x31810], R9 ;  /* 0x03181009100075a7 */ /* 0x0044e4000802017f */
[----:B---3--:R-:W-:Y:S05]  /*ac30*/  @!P1 NANOSLEEP.SYNCS 0x989680 ;  /* 0x009896800000995d */ /* 0x008fea0003900000 */
[----:B------:R-:W3:Y:S02]  /*ac40*/  @!P1 SYNCS.PHASECHK.TRANS64 P1, [R16+URZ+0x31810], R9 ;  /* 0x03181009100095a7 */ /* 0x000ee4000802007f */
[----:B---3--:R-:W-:Y:S05]  /*ac50*/  @!P1 BRA `(.L_x_1859) ;  /* 0xfffffffc00f09947 */ /* 0x008fea000383ffff */
[----:B------:R-:W-:Y:S05]  /*ac60*/  BRA `(.L_x_1858) ;  /* 0xffffff6c00647947 */ /* 0x000fea000383ffff */
.L_x_1863:
[----:B----4-:R4:W1:Y:S02]  /*ac70*/  SYNCS.PHASECHK.TRANS64.TRYWAIT P1, [R17+URZ+0x31830], R8 ;  /* 0x03183008110075a7 */ /* 0x010864000802017f */
[----:B-1----:R-:W-:Y:S05]  /*ac80*/  @!P1 NANOSLEEP.SYNCS 0x989680 ;  /* 0x009896800000995d */ /* 0x002fea0003900000 */
[----:B------:R-:W1:Y:S02]  /*ac90*/  @!P1 SYNCS.PHASECHK.TRANS64 P1, [R17+URZ+0x31830], R8 ;  /* 0x03183008110095a7 */ /* 0x000e64000802007f */
[----:B-1----:R-:W-:Y:S05]  /*aca0*/  @!P1 BRA `(.L_x_1863) ;  /* 0xfffffffc00f09947 */ /* 0x002fea000383ffff */
[----:B------:R-:W-:Y:S05]  /*acb0*/  BRA `(.L_x_1862) ;  /* 0xffffff8800647947 */ /* 0x000fea000383ffff */
.L_x_1874:
[----:B-1----:R1:W2:Y:S02]  /*acc0*/  SYNCS.PHASECHK.TRANS64.TRYWAIT P1, [R7+URZ+0x31820], R6 ;  /* 0x03182006070075a7 */ /* 0x0022a4000802017f */
[----:B--2---:R-:W-:Y:S05]  /*acd0*/  @!P1 NANOSLEEP.SYNCS 0x989680 ;  /* 0x009896800000995d */ /* 0x004fea0003900000 */
[----:B------:R-:W2:Y:S02]  /*ace0*/  @!P1 SYNCS.PHASECHK.TRANS64 P1, [R7+URZ+0x31820], R6 ;  /* 0x03182006070095a7 */ /* 0x000ea4000802007f */
[----:B--2---:R-:W-:Y:S05]  /*acf0*/  @!P1 BRA `(.L_x_1874) ;  /* 0xfffffffc00f09947 */ /* 0x004fea000383ffff */
[----:B------:R-:W-:Y:S05]  /*ad00*/  BRA `(.L_x_1889) ;  /* 0xffffffe8003c7947 */ /* 0x000fea000383ffff */
.L_x_1877:
[----:B-1----:R1:W2:Y:S02]  /*ad10*/  SYNCS.PHASECHK.TRANS64.TRYWAIT P1, [R7+URZ+0x31838], R10 ;  /* 0x0318380a070075a7 */ /* 0x0022a4000802017f */
[----:B--2---:R-:W-:Y:S05]  /*ad20*/  @!P1 NANOSLEEP.SYNCS 0x989680 ;  /* 0x009896800000995d */ /* 0x004fea0003900000 */
[----:B------:R-:W2:Y:S02]  /*ad30*/  @!P1 SYNCS.PHASECHK.TRANS64 P1, [R7+URZ+0x31838], R10 ;  /* 0x0318380a070095a7 */ /* 0x000ea4000802007f */
[----:B--2---:R-:W-:Y:S05]  /*ad40*/  @!P1 BRA `(.L_x_1877) ;  /* 0xfffffffc00f09947 */ /* 0x004fea000383ffff */
[----:B------:R-:W-:Y:S05]  /*ad50*/  BRA `(.L_x_1890) ;  /* 0xfffffff000507947 */ /* 0x000fea000383ffff */
.L_x_1879:
[----:B------:R-:W-:-:S07]  /*ad60*/  SHF.L.U32 R20, R14, 0x1f, RZ ;  /* 0x0000001f0e147819 */ /* 0x000fce00000006ff */
.L_x_1891:
[----:B-1----:R1:W2:Y:S02]  /*ad70*/  SYNCS.PHASECHK.TRANS64.TRYWAIT P1, [R19+URZ+0x31820], R20 ;  /* 0x03182014130075a7 */ /* 0x0022a4000802017f */
[----:B--2---:R-:W-:Y:S05]  /*ad80*/  @!P1 NANOSLEEP.SYNCS 0x989680 ;  /* 0x009896800000995d */ /* 0x004fea0003900000 */
[----:B------:R-:W2:Y:S02]  /*ad90*/  @!P1 SYNCS.PHASECHK.TRANS64 P1, [R19+URZ+0x31820], R20 ;  /* 0x03182014130095a7 */ /* 0x000ea4000802007f */
[----:B--2---:R-:W-:Y:S05]  /*ada0*/  @!P1 BRA `(.L_x_1891) ;  /* 0xfffffffc00f09947 */ /* 0x004fea000383ffff */
[----:B------:R-:W-:Y:S05]  /*adb0*/  BRA `(.L_x_1892) ;  /* 0xfffffff4001c7947 */ /* 0x000fea000383ffff */
.L_x_1882:
[----:B-1----:R1:W2:Y:S02]  /*adc0*/  SYNCS.PHASECHK.TRANS64.TRYWAIT P1, [R7+URZ+0x31838], R4 ;  /* 0x03183804070075a7 */ /* 0x0022a4000802017f */
[----:B--2---:R-:W-:Y:S05]  /*add0*/  @!P1 NANOSLEEP.SYNCS 0x989680 ;  /* 0x009896800000995d */ /* 0x004fea0003900000 */
[----:B------:R-:W2:Y:S02]  /*ade0*/  @!P1 SYNCS.PHASECHK.TRANS64 P1, [R7+URZ+0x31838], R4 ;  /* 0x03183804070095a7 */ /* 0x000ea4000802007f */
[----:B--2---:R-:W-:Y:S05]  /*adf0*/  @!P1 BRA `(.L_x_1882) ;  /* 0xfffffffc00f09947 */ /* 0x004fea000383ffff */
[----:B------:R-:W-:Y:S05]  /*ae00*/  BRA `(.L_x_1893) ;  /* 0xfffffff800007947 */ /* 0x000fea000383ffff */
.L_x_1885:
[----:B-1----:R1:W2:Y:S02]  /*ae10*/  SYNCS.PHASECHK.TRANS64.TRYWAIT P0, [R3+URZ], R2 ;  /* 0x00000002030075a7 */ /* 0x0022a4000800017f */
[----:B--2---:R-:W-:Y:S05]  /*ae20*/  @!P0 NANOSLEEP.SYNCS 0x989680 ;  /* 0x009896800000895d */ /* 0x004fea0003900000 */
[----:B------:R-:W2:Y:S02]  /*ae30*/  @!P0 SYNCS.PHASECHK.TRANS64 P0, [R3+URZ], R2 ;  /* 0x00000002030085a7 */ /* 0x000ea4000800007f */
[----:B--2---:R-:W-:Y:S05]  /*ae40*/  @!P0 BRA `(.L_x_1885) ;  /* 0xfffffffc00f08947 */ /* 0x004fea000383ffff */
[----:B------:R-:W-:Y:S05]  /*ae50*/  BRA `(.L_x_1894) ;  /* 0xfffffffc00147947 */ /* 0x000fea000383ffff */
.L_x_1886:
[----:B-1----:R1:W2:Y:S02]  /*ae60*/  SYNCS.PHASECHK.TRANS64.TRYWAIT P0, [R17+URZ], R0 ;  /* 0x00000000110075a7 */ /* 0x0022a4000800017f */
[----:B--2---:R-:W-:Y:S05]  /*ae70*/  @!P0 NANOSLEEP.SYNCS 0x989680 ;  /* 0x009896800000895d */ /* 0x004fea0003900000 */
[----:B------:R-:W2:Y:S02]  /*ae80*/  @!P0 SYNCS.PHASECHK.TRANS64 P0, [R17+URZ], R0 ;  /* 0x00000000110085a7 */ /* 0x000ea4000800007f */
[----:B--2---:R-:W-:Y:S05]  /*ae90*/  @!P0 BRA `(.L_x_1886) ;  /* 0xfffffffc00f08947 */ /* 0x004fea000383ffff */
[----:B------:R-:W-:Y:S05]  /*aea0*/  BRA `(.L_x_1895) ;  /* 0xfffffffc00247947 */ /* 0x000fea000383ffff */
.L_x_1896:
        /* <DEDUP_REMOVED lines=13> */
.L_x_2218:


//--------------------- .text._ZN7cutlass13device_kernelIN5flash22FlashAttnBwdPreprocessIN4cute5tupleIJNS3_1CILi64EEENS5_ILi256EEEEEENS_6half_tEfNS_4arch4Sm90ELb1ELb0EEEEEvNT_6ParamsE --------------------------
	.section	.text._ZN7cutlass13device_kernelIN5flash22FlashAttnBwdPreprocessIN4cute5tupleIJNS3_1CILi64EEENS5_ILi256EEEEEENS_6half_tEfNS_4arch4Sm90ELb1ELb0EEEEEvNT_6ParamsE,"ax",@progbits
	.align	128
.text._ZN7cutlass13device_kernelIN5flash22FlashAttnBwdPreprocessIN4cute5tupleIJNS3_1CILi64EEENS5_ILi256EEEEEENS_6half_tEfNS_4arch4Sm90ELb1ELb0EEEEEvNT_6ParamsE:
        .type           _ZN7cutlass13device_kernelIN5flash22FlashAttnBwdPreprocessIN4cute5tupleIJNS3_1CILi64EEENS5_ILi256EEEEEENS_6half_tEfNS_4arch4Sm90ELb1ELb0EEEEEvNT_6ParamsE,@function
        .size           _ZN7cutlass13device_kernelIN5flash22FlashAttnBwdPreprocessIN4cute5tupleIJNS3_1CILi64EEENS5_ILi256EEEEEENS_6half_tEfNS_4arch4Sm90ELb1ELb0EEEEEvNT_6ParamsE,(.L_x_2219 - _ZN7cutlass13device_kernelIN5flash22FlashAttnBwdPreprocessIN4cute5tupleIJNS3_1CILi64EEENS5_ILi256EEEEEENS_6half_tEfNS_4arch4Sm90ELb1ELb0EEEEEvNT_6ParamsE)
        .other          _ZN7cutlass13device_kernelIN5flash22FlashAttnBwdPreprocessIN4cute5tupleIJNS3_1CILi64EEENS5_ILi256EEEEEENS_6half_tEfNS_4arch4Sm90ELb1ELb0EEEEEvNT_6ParamsE,@"STO_CUDA_ENTRY STV_DEFAULT"
_ZN7cutlass13device_kernelIN5flash22FlashAttnBwdPreprocessIN4cute5tupleIJNS3_1CILi64EEENS5_ILi256EEEEEENS_6half_tEfNS_4arch4Sm90ELb1ELb0EEEEEvNT_6ParamsE:
[----:B------:R-:W-:Y:S01]  /*0000*/  LDC R1, c[0x0][0x28] ;  /* 0x00000a00ff017b82 */ /* 0x000fe20000000800 */
[----:B------:R-:W0:Y:S07]  /*0010*/  S2R R0, SR_CTAID.X ;  /* 0x0000000000007919 */ /* 0x000e2e0000002500 */
[----:B------:R-:W1:Y:S01]  /*0020*/  LDC R3, c[0x0][0x218] ;  /* 0x00008600ff037b82 */ /* 0x000e620000000800 */
[----:B------:R-:W-:Y:S01]  /*0030*/  MOV R78, 0x7f800000 ;  /* 0x7f800000004e7802 */ /* 0x000fe20000000f00 */
[----:B------:R-:W-:Y:S01]  /*0040*/  ULDC.64 UR4, c[0x0][0x208] ;  /* 0x0000820000047ab9 */ /* 0x000fe20000000a00 */
[----:B------:R-:W2:Y:S05]  /*0050*/  S2R R8, SR_TID.X ;  /* 0x0000000000087919 */ /* 0x000eaa0000002100 */
[----:B------:R-:W3:Y:S08]  /*0060*/  S2UR UR6, SR_CTAID.Y ;  /* 0x00000000000679c3 */ /* 0x000ef00000002600 */
[----:B------:R-:W4:Y:S08]  /*0070*/  S2UR UR7, SR_CTAID.Z ;  /* 0x00000000000779c3 */ /* 0x000f300000002700 */
[----:B------:R-:W4:Y:S01]  /*0080*/  LDC.64 R66, c[0x0][0x258] ;  /* 0x00009600ff427b82 */ /* 0x000f220000000a00 */
[----:B0-----:R-:W-:Y:S01]  /*0090*/  SHF.L.U32 R2, R0, 0x6, RZ ;  /* 0x0000000600027819 */ /* 0x001fe200000006ff */
[----:B---3--:R-:W-:-:S03]  /*00a0*/  USHF.R.S32.HI UR8, URZ, 0x1f, UR6 ;  /* 0x0000001f3f087899 */ /* 0x008fc60008011406 */
[----:B-1----:R-:W-:-:S04]  /*00b0*/  IADD3 R25, -R2, R3, RZ ;  /* 0x0000000302197210 */ /* 0x002fc80007ffe1ff */
[----:B--2---:R-:W-:Y:S01]  /*00c0*/  ISETP.GE.AND P0, PT, R8, R25, PT ;  /* 0x000000190800720c */ /* 0x004fe20003f06270 */
[----:B----4-:R-:W-:-:S03]  /*00d0*/  USHF.R.S32.HI UR9, URZ, 0x1f, UR7 ;  /* 0x0000001f3f097899 */ /* 0x010fc60008011407 */
[----:B------:R-:W-:-:S13]  /*00e0*/  ISETP.GT.OR P0, PT, R8, 0x3f, P0 ;  /* 0x0000003f0800780c */ /* 0x000fda0000704670 */
[----:B------:R-:W0:Y:S01]  /*00f0*/  @!P0 LDC.64 R10, c[0x0][0x290] ;  /* 0x0000a400ff0a8b82 */ /* 0x000e220000000a00 */
[----:B------:R-:W-:Y:S02]  /*0100*/  @!P0 SHF.R.S32.HI R5, RZ, 0x1f, R8 ;  /* 0x0000001fff058819 */ /* 0x000fe40000011408 */
[----:B------:R-:W-:-:S04]  /*0110*/  @!P0 IADD3 R4, P1, R2, R8, RZ ;  /* 0x0000000802048210 */ /* 0x000fc80007f3e0ff */
[----:B------:R-:W-:Y:S01]  /*0120*/  @!P0 LEA.HI.X.SX32 R5, R2, R5, 0x1, P1 ;  /* 0x0000000502058211 */ /* 0x000fe200008f0eff */
[----:B------:R-:W1:Y:S08]  /*0130*/  @!P0 LDC.64 R12, c[0x0][0x298] ;  /* 0x0000a600ff0c8b82 */ /* 0x000e700000000a00 */
[----:B------:R-:W2:Y:S01]  /*0140*/  @!P0 LDC.64 R14, c[0x0][0x288] ;  /* 0x0000a200ff0e8b82 */ /* 0x000ea20000000a00 */
[----:B0-----:R-:W-:-:S02]  /*0150*/  @!P0 IMAD R6, R10, UR8, RZ ;  /* 0x000000080a068c24 */ /* 0x001fc4000f8e02ff */
[----:B------:R-:W-:-:S04]  /*0160*/  @!P0 IMAD.WIDE.U32 R4, R10, UR6, R4 ;  /* 0x000000060a048c25 */ /* 0x000fc8000f8e0004 */
[----:B------:R-:W-:Y:S02]  /*0170*/  @!P0 IMAD R7, R11, UR6, R6 ;  /* 0x000000060b078c24 */ /* 0x000fe4000f8e0206 */
[C---:B-1----:R-:W-:Y:S01]  /*0180*/  @!P0 IMAD R2, R12.reuse, UR9, RZ ;  /* 0x000000090c028c24 */ /* 0x042fe2000f8e02ff */
[----:B------:R-:W0:Y:S02]  /*0190*/  LDC.64 R10, c[0x0][0x230] ;  /* 0x00008c00ff0a7b82 */ /* 0x000e240000000a00 */
[----:B------:R-:W-:Y:S01]  /*01a0*/  @!P0 IADD3 R5, R5, R7, RZ ;  /* 0x0000000705058210 */ /* 0x000fe20007ffe0ff */
[----:B------:R-:W-:Y:S02]  /*01b0*/  @!P0 IMAD R7, R13, UR7, R2 ;  /* 0x000000070d078c24 */ /* 0x000fe4000f8e0202 */
[----:B------:R-:W-:-:S03]  /*01c0*/  @!P0 IMAD.WIDE.U32 R4, R12, UR7, R4 ;  /* 0x000000070c048c25 */ /* 0x000fc6000f8e0004 */
[----:B------:R-:W1:Y:S02]  /*01d0*/  LDC.64 R12, c[0x0][0x238] ;  /* 0x00008e00ff0c7b82 */ /* 0x000e640000000a00 */
[----:B------:R-:W-:Y:S02]  /*01e0*/  @!P0 IADD3 R2, R5, R7, RZ ;  /* 0x0000000705028210 */ /* 0x000fe40007ffe0ff */
[----:B--2---:R-:W-:-:S04]  /*01f0*/  @!P0 LEA R6, P1, R4, R14, 0x2 ;  /* 0x0000000e04068211 */ /* 0x004fc800078210ff */
[----:B------:R-:W-:Y:S02]  /*0200*/  @!P0 LEA.HI.X R7, R4, R15, R2, 0x2, P1 ;  /* 0x0000000f04078211 */ /* 0x000fe400008f1402 */
[----:B------:R-:W-:-:S03]  /*0210*/  SHF.R.S32.HI R2, RZ, 0x1f, R8 ;  /* 0x0000001fff027819 */ /* 0x000fc60000011408 */
[----:B------:R2:W5:Y:S01]  /*0220*/  @!P0 LDG.E R78, desc[UR4][R6.64] ;  /* 0x00000004064e8981 */ /* 0x000562000c1e1900 */
[----:B------:R-:W-:Y:S01]  /*0230*/  LEA.HI R2, R2, R8, RZ, 0x4 ;  /* 0x0000000802027211 */ /* 0x000fe200078f20ff */
[----:B0-----:R-:W-:Y:S01]  /*0240*/  IMAD R4, R10, UR8, RZ ;  /* 0x000000080a047c24 */ /* 0x001fe2000f8e02ff */
[----:B------:R-:W-:Y:S01]  /*0250*/  BSSY B0, `(.L_x_1897) ;  /* 0x000002f000007945 */ /* 0x000fe20003800000 */
[----:B------:R-:W-:Y:S02]  /*0260*/  CS2R R40, SRZ ;  /* 0x0000000000287805 */ /* 0x000fe4000001ff00 */
[----:B------:R-:W-:Y:S01]  /*0270*/  LOP3.LUT R61, R2, 0xfffffff0, RZ, 0xc0, !PT ;  /* 0xfffffff0023d7812 */ /* 0x000fe200078ec0ff */
[----:B------:R-:W-:Y:S01]  /*0280*/  IMAD R11, R11, UR6, R4 ;  /* 0x000000060b0b7c24 */ /* 0x000fe2000f8e0204 */
[----:B------:R-:W-:Y:S02]  /*0290*/  CS2R R36, SRZ ;  /* 0x0000000000247805 */ /* 0x000fe4000001ff00 */
[----:B------:R-:W-:-:S02]  /*02a0*/  CS2R R38, SRZ ;  /* 0x0000000000267805 */ /* 0x000fc4000001ff00 */
[----:B------:R-:W-:Y:S01]  /*02b0*/  IADD3 R61, -R61, R8, RZ ;  /* 0x000000083d3d7210 */ /* 0x000fe20007ffe1ff */
[----:B--2---:R-:W-:Y:S01]  /*02c0*/  IMAD R7, R0, -0x40, R3 ;  /* 0xffffffc000077824 */ /* 0x004fe200078e0203 */
[----:B------:R-:W-:Y:S02]  /*02d0*/  LEA.HI.SX32 R8, R2, 0x20, 0x1c ;  /* 0x0000002002087811 */ /* 0x000fe400078fe2ff */
[----:B------:R-:W-:Y:S02]  /*02e0*/  CS2R R20, SRZ ;  /* 0x0000000000147805 */ /* 0x000fe4000001ff00 */
[----:B------:R-:W-:Y:S02]  /*02f0*/  SHF.L.U32 R62, R61, 0x3, RZ ;  /* 0x000000033d3e7819 */ /* 0x000fe400000006ff */
[----:B------:R-:W-:Y:S02]  /*0300*/  CS2R R22, SRZ ;  /* 0x0000000000167805 */ /* 0x000fe4000001ff00 */
[----:B------:R-:W-:-:S02]  /*0310*/  ISETP.GE.AND P0, PT, R8, R7, PT ;  /* 0x000000070800720c */ /* 0x000fc40003f06270 */
[--C-:B------:R-:W-:Y:S01]  /*0320*/  SHF.R.S32.HI R63, RZ, 0x1f, R62.reuse ;  /* 0x0000001fff3f7819 */ /* 0x100fe2000001143e */
[----:B------:R-:W0:Y:S01]  /*0330*/  LDC.64 R8, c[0x0][0x250] ;  /* 0x00009400ff087b82 */ /* 0x000e220000000a00 */
[----:B------:R-:W-:Y:S01]  /*0340*/  LEA.HI.SX32 R6, R2, 0x10, 0x1c ;  /* 0x0000001002067811 */ /* 0x000fe200078fe2ff */
[----:B------:R-:W-:Y:S01]  /*0350*/  IMAD.WIDE.U32 R4, R10, UR6, R62 ;  /* 0x000000060a047c25 */ /* 0x000fe2000f8e003e */
[----:B------:R-:W-:Y:S02]  /*0360*/  SHF.R.S32.HI R10, RZ, 0x4, R2 ;  /* 0x00000004ff0a7819 */ /* 0x000fe40000011402 */
[----:B------:R-:W-:Y:S01]  /*0370*/  ISETP.GE.AND P1, PT, R6, R7, PT ;  /* 0x000000070600720c */ /* 0x000fe20003f26270 */
[----:B-1----:R-:W-:Y:S01]  /*0380*/  IMAD R6, R12, UR9, RZ ;  /* 0x000000090c067c24 */ /* 0x002fe2000f8e02ff */
[----:B------:R-:W-:Y:S02]  /*0390*/  ISETP.GE.AND P4, PT, R10, R25, PT ;  /* 0x000000190a00720c */ /* 0x000fe40003f86270 */
[----:B------:R-:W-:-:S02]  /*03a0*/  IADD3 R5, R5, R11, RZ ;  /* 0x0000000b05057210 */ /* 0x000fc40007ffe0ff */
[C---:B------:R-:W-:Y:S01]  /*03b0*/  ISETP.GE.AND P2, PT, R10.reuse, R7, PT ;  /* 0x000000070a00720c */ /* 0x040fe20003f46270 */
[----:B------:R-:W-:Y:S01]  /*03c0*/  IMAD R7, R13, UR7, R6 ;  /* 0x000000070d077c24 */ /* 0x000fe2000f8e0206 */
[----:B------:R-:W-:Y:S01]  /*03d0*/  IADD3 R2, R10, 0x10, RZ ;  /* 0x000000100a027810 */ /* 0x000fe20007ffe0ff */
[----:B------:R-:W-:Y:S01]  /*03e0*/  IMAD.WIDE.U32 R4, R12, UR7, R4 ;  /* 0x000000070c047c25 */ /* 0x000fe2000f8e0004 */
[--C-:B------:R-:W-:Y:S02]  /*03f0*/  SHF.R.S32.HI R11, RZ, 0x1f, R10.reuse ;  /* 0x0000001fff0b7819 */ /* 0x100fe4000001140a */
[----:B------:R-:W-:Y:S02]  /*0400*/  ISETP.GE.AND P3, PT, R2, R25, PT ;  /* 0x000000190200720c */ /* 0x000fe40003f66270 */
[----:B------:R-:W-:Y:S01]  /*0410*/  IADD3 R2, R10, 0x20, RZ ;  /* 0x000000200a027810 */ /* 0x000fe20007ffe0ff */
[----:B------:R-:W-:Y:S01]  /*0420*/  IMAD.WIDE R64, R0, 0x40, R10 ;  /* 0x0000004000407825 */ /* 0x000fe200078e020a */
[----:B------:R-:W-:Y:S01]  /*0430*/  IADD3 R7, R5, R7, RZ ;  /* 0x0000000705077210 */ /* 0x000fe20007ffe0ff */
[----:B------:R-:W-:Y:S08]  /*0440*/  @P4 BRA `(.L_x_1898) ;  /* 0x00000000003c4947 */ /* 0x000ff00003800000 */
[----:B------:R-:W-:Y:S01]  /*0450*/  MOV R6, R4 ;  /* 0x0000000400067202 */ /* 0x000fe20000000f00 */
[----:B------:R-:W-:Y:S01]  /*0460*/  ULDC.64 UR10, c[0x0][0x228] ;  /* 0x00008a00000a7ab9 */ /* 0x000fe20000000a00 */
[----:B------:R-:W-:Y:S01]  /*0470*/  IADD3 R12, R62, 0x80, RZ ;  /* 0x000000803e0c7810 */ /* 0x000fe20007ffe0ff */
[----:B------:R-:W-:Y:S01]  /*0480*/  IMAD R13, R65, UR10, RZ ;  /* 0x0000000a410d7c24 */ /* 0x000fe2000f8e02ff */
[----:B------:R-:W-:Y:S01]  /*0490*/  ULDC.64 UR12, c[0x0][0x210] ;  /* 0x00008400000c7ab9 */ /* 0x000fe20000000a00 */
[----:B------:R-:W-:Y:S01]  /*04a0*/  IMAD.WIDE.U32 R14, R64, UR10, R6 ;  /* 0x0000000a400e7c25 */ /* 0x000fe2000f8e0006 */
[----:B------:R-:W-:Y:S02]  /*04b0*/  ULDC UR10, c[0x0][0x21c] ;  /* 0x00008700000a7ab9 */ /* 0x000fe40000000800 */
[----:B------:R-:W-:Y:S01]  /*04c0*/  ISETP.GE.AND P4, PT, R62, UR10, PT ;  /* 0x0000000a3e007c0c */ /* 0x000fe2000bf86270 */
[----:B------:R-:W-:Y:S01]  /*04d0*/  IMAD R13, R64, UR11, R13 ;  /* 0x0000000b400d7c24 */ /* 0x000fe2000f8e020d */
[----:B------:R-:W-:-:S02]  /*04e0*/  ISETP.GE.AND P5, PT, R12, UR10, PT ;  /* 0x0000000a0c007c0c */ /* 0x000fc4000bfa6270 */
[----:B------:R-:W-:Y:S02]  /*04f0*/  LEA R12, P6, R14, UR12, 0x1 ;  /* 0x0000000c0e0c7c11 */ /* 0x000fe4000f8c08ff */
[----:B------:R-:W-:-:S04]  /*0500*/  IADD3 R13, R15, R13, RZ ;  /* 0x0000000d0f0d7210 */ /* 0x000fc80007ffe0ff */
[----:B------:R-:W-:-:S05]  /*0510*/  LEA.HI.X R13, R14, UR13, R13, 0x1, P6 ;  /* 0x0000000d0e0d7c11 */ /* 0x000fca000b0f0c0d */
[----:B------:R1:W5:Y:S04]  /*0520*/  @!P4 LDG.E.128 R36, desc[UR4][R12.64] ;  /* 0x000000040c24c981 */ /* 0x000368000c1e1d00 */
[----:B------:R1:W5:Y:S02]  /*0530*/  @!P5 LDG.E.128 R20, desc[UR4][R12.64+0x100] ;  /* 0x000100040c14d981 */ /* 0x000364000c1e1d00 */
.L_x_1898:
[----:B------:R-:W-:Y:S05]  /*0540*/  BSYNC B0 ;  /* 0x0000000000007941 */ /* 0x000fea0003800000 */
.L_x_1897:
[----:B------:R-:W-:Y:S01]  /*0550*/  BSSY B0, `(.L_x_1899) ;  /* 0x0000019000007945 */ /* 0x000fe20003800000 */
[----:B------:R-:W-:Y:S02]  /*0560*/  ISETP.GE.AND P4, PT, R2, R25, PT ;  /* 0x000000190200720c */ /* 0x000fe40003f86270 */
[----:B------:R-:W-:Y:S02]  /*0570*/  CS2R R42, SRZ ;  /* 0x00000000002a7805 */ /* 0x000fe4000001ff00 */
[----:B------:R-:W-:Y:S02]  /*0580*/  CS2R R16, SRZ ;  /* 0x0000000000107805 */ /* 0x000fe4000001ff00 */
[----:B------:R-:W-:Y:S02]  /*0590*/  CS2R R18, SRZ ;  /* 0x0000000000127805 */ /* 0x000fe4000001ff00 */
[----:B------:R-:W-:Y:S01]  /*05a0*/  IADD3 R2, R10, 0x30, RZ ;  /* 0x000000300a027810 */ /* 0x000fe20007ffe0ff */
[----:B------:R-:W-:Y:S06]  /*05b0*/  @P3 BRA `(.L_x_1900) ;  /* 0x0000000000483947 */ /* 0x000fec0003800000 */
[----:B------:R-:W-:Y:S01]  /*05c0*/  IADD3 R11, P3, R64, 0x10, RZ ;  /* 0x00000010400b7810 */ /* 0x000fe20007f7e0ff */
[----:B------:R-:W-:Y:S01]  /*05d0*/  ULDC.64 UR10, c[0x0][0x228] ;  /* 0x00008a00000a7ab9 */ /* 0x000fe20000000a00 */
[----:B-1----:R-:W-:Y:S01]  /*05e0*/  MOV R12, R4 ;  /* 0x00000004000c7202 */ /* 0x002fe20000000f00 */
[----:B------:R-:W-:Y:S01]  /*05f0*/  ULDC.64 UR12, c[0x0][0x210] ;  /* 0x00008400000c7ab9 */ /* 0x000fe20000000a00 */
[----:B------:R-:W-:Y:S02]  /*0600*/  IADD3.X R10, RZ, R65, RZ, P3, !PT ;  /* 0x00000041ff0a7210 */ /* 0x000fe40001ffe4ff */
[----:B------:R-:W-:Y:S02]  /*0610*/  MOV R13, R7 ;  /* 0x00000007000d7202 */ /* 0x000fe40000000f00 */
[----:B------:R-:W-:Y:S01]  /*0620*/  IADD3 R14, R62, 0x80, RZ ;  /* 0x000000803e0e7810 */ /* 0x000fe20007ffe0ff */
[----:B------:R-:W-:Y:S02]  /*0630*/  IMAD R10, R10, UR10, RZ ;  /* 0x0000000a0a0a7c24 */ /* 0x000fe4000f8e02ff */
[----:B------:R-:W-:Y:S01]  /*0640*/  IMAD.WIDE.U32 R12, R11, UR10, R12 ;  /* 0x0000000a0b0c7c25 */ /* 0x000fe2000f8e000c */
[----:B------:R-:W-:-:S02]  /*0650*/  ULDC UR10, c[0x0][0x21c] ;  /* 0x00008700000a7ab9 */ /* 0x000fc40000000800 */
[----:B------:R-:W-:Y:S01]  /*0660*/  ISETP.GE.AND P5, PT, R62, UR10, PT ;  /* 0x0000000a3e007c0c */ /* 0x000fe2000bfa6270 */
[----:B------:R-:W-:Y:S01]  /*0670*/  IMAD R11, R11, UR11, R10 ;  /* 0x0000000b0b0b7c24 */ /* 0x000fe2000f8e020a */
[----:B------:R-:W-:Y:S02]  /*0680*/  ISETP.GE.AND P6, PT, R14, UR10, PT ;  /* 0x0000000a0e007c0c */ /* 0x000fe4000bfc6270 */
[----:B------:R-:W-:Y:S02]  /*0690*/  LEA R10, P3, R12, UR12, 0x1 ;  /* 0x0000000c0c0a7c11 */ /* 0x000fe4000f8608ff */
[----:B------:R-:W-:-:S04]  /*06a0*/  IADD3 R11, R13, R11, RZ ;  /* 0x0000000b0d0b7210 */ /* 0x000fc80007ffe0ff */
[----:B------:R-:W-:-:S05]  /*06b0*/  LEA.HI.X R11, R12, UR13, R11, 0x1, P3 ;  /* 0x0000000d0c0b7c11 */ /* 0x000fca00098f0c0b */
[----:B------:R2:W5:Y:S04]  /*06c0*/  @!P5 LDG.E.128 R40, desc[UR4][R10.64] ;  /* 0x000000040a28d981 */ /* 0x000568000c1e1d00 */
[----:B------:R2:W5:Y:S02]  /*06d0*/  @!P6 LDG.E.128 R16, desc[UR4][R10.64+0x100] ;  /* 0x000100040a10e981 */ /* 0x000564000c1e1d00 */
.L_x_1900:
[----:B------:R-:W-:Y:S05]  /*06e0*/  BSYNC B0 ;  /* 0x0000000000007941 */ /* 0x000fea0003800000 */
.L_x_1899:
[----:B------:R-:W-:Y:S01]  /*06f0*/  BSSY B0, `(.L_x_1901) ;  /* 0x000001f000007945 */ /* 0x000fe20003800000 */
[----:B-----5:R-:W-:Y:S02]  /*0700*/  MOV R50, R36 ;  /* 0x0000002400327202 */ /* 0x020fe40000000f00 */
[----:B------:R-:W-:Y:S02]  /*0710*/  CS2R R32, SRZ ;  /* 0x0000000000207805 */ /* 0x000fe4000001ff00 */
[----:B------:R-:W-:Y:S02]  /*0720*/  ISETP.GE.AND P3, PT, R2, R25, PT ;  /* 0x000000190200720c */ /* 0x000fe40003f66270 */
[----:B------:R-:W-:Y:S02]  /*0730*/  CS2R R34, SRZ ;  /* 0x0000000000227805 */ /* 0x000fe4000001ff00 */
[----:B------:R-:W-:Y:S02]  /*0740*/  MOV R36, R40 ;  /* 0x0000002800247202 */ /* 0x000fe40000000f00 */
[----:B-1----:R-:W-:-:S02]  /*0750*/  CS2R R12, SRZ ;  /* 0x00000000000c7805 */ /* 0x002fc4000001ff00 */
[----:B------:R-:W-:Y:S02]  /*0760*/  MOV R2, R38 ;  /* 0x0000002600027202 */ /* 0x000fe40000000f00 */
[----:B------:R-:W-:Y:S02]  /*0770*/  CS2R R14, SRZ ;  /* 0x00000000000e7805 */ /* 0x000fe4000001ff00 */
[----:B------:R-:W-:Y:S01]  /*0780*/  MOV R45, R39 ;  /* 0x00000027002d7202 */ /* 0x000fe20000000f00 */
[----:B0-----:R-:W-:Y:S01]  /*0790*/  IMAD R26, R8, UR8, RZ ;  /* 0x00000008081a7c24 */ /* 0x001fe2000f8e02ff */
[----:B------:R-:W-:Y:S01]  /*07a0*/  MOV R40, R42 ;  /* 0x0000002a00287202 */ /* 0x000fe20000000f00 */
[----:B------:R-:W-:Y:S06]  /*07b0*/  @P4 BRA `(.L_x_1902) ;  /* 0x0000000000484947 */ /* 0x000fec0003800000 */
[----:B--2---:R-:W-:Y:S01]  /*07c0*/  IADD3 R11, P4, R64, 0x20, RZ ;  /* 0x00000020400b7810 */ /* 0x004fe20007f9e0ff */
[----:B------:R-:W-:Y:S01]  /*07d0*/  ULDC.64 UR10, c[0x0][0x228] ;  /* 0x00008a00000a7ab9 */ /* 0x000fe20000000a00 */
[----:B------:R-:W-:Y:S01]  /*07e0*/  MOV R24, R4 ;  /* 0x0000000400187202 */ /* 0x000fe20000000f00 */
        /* <DEDUP_REMOVED lines=15> */
.L_x_1902:
[----:B------:R-:W-:Y:S05]  /*08e0*/  BSYNC B0 ;  /* 0x0000000000007941 */ /* 0x000fea0003800000 */
.L_x_1901:
[----:B------:R-:W-:Y:S01]  /*08f0*/  IMAD R27, R9, UR6, R26 ;  /* 0x00000006091b7c24 */ /* 0x000fe2000f8e021a */
[----:B------:R-:W-:Y:S01]  /*0900*/  BSSY B0, `(.L_x_1903) ;  /* 0x000001c000007945 */ /* 0x000fe20003800000 */
[----:B------:R-:W-:Y:S01]  /*0910*/  IMAD.WIDE.U32 R24, R8, UR6, R62 ;  /* 0x0000000608187c25 */ /* 0x000fe2000f8e003e */
[----:B-----5:R-:W-:Y:S02]  /*0920*/  MOV R42, R32 ;  /* 0x00000020002a7202 */ /* 0x020fe40000000f00 */
[----:B------:R-:W-:Y:S02]  /*0930*/  CS2R R28, SRZ ;  /* 0x00000000001c7805 */ /* 0x000fe4000001ff00 */
[----:B------:R-:W-:Y:S02]  /*0940*/  MOV R47, R33 ;  /* 0x00000021002f7202 */ /* 0x000fe40000000f00 */
[----:B------:R-:W-:Y:S02]  /*0950*/  CS2R R30, SRZ ;  /* 0x00000000001e7805 */ /* 0x000fe4000001ff00 */
[----:B------:R-:W-:-:S02]  /*0960*/  CS2R R8, SRZ ;  /* 0x0000000000087805 */ /* 0x000fc4000001ff00 */
[----:B0-2---:R-:W-:Y:S01]  /*0970*/  CS2R R10, SRZ ;  /* 0x00000000000a7805 */ /* 0x005fe2000001ff00 */
[----:B------:R-:W-:Y:S01]  /*0980*/  IMAD R38, R66, UR9, RZ ;  /* 0x0000000942267c24 */ /* 0x000fe2000f8e02ff */
[----:B------:R-:W-:Y:S01]  /*0990*/  IADD3 R27, R25, R27, RZ ;  /* 0x0000001b191b7210 */ /* 0x000fe20007ffe0ff */
[----:B------:R-:W-:Y:S06]  /*09a0*/  @P3 BRA `(.L_x_1904) ;  /* 0x0000000000443947 */ /* 0x000fec0003800000 */
[----:B------:R-:W-:Y:S01]  /*09b0*/  IADD3 R5, P4, R64, 0x30, RZ ;  /* 0x0000003040057810 */ /* 0x000fe20007f9e0ff */
[----:B------:R-:W-:Y:S01]  /*09c0*/  ULDC.64 UR10, c[0x0][0x228] ;  /* 0x00008a00000a7ab9 */ /* 0x000fe20000000a00 */
[----:B------:R-:W-:Y:S02]  /*09d0*/  ULDC.64 UR12, c[0x0][0x210] ;  /* 0x00008400000c7ab9 */ /* 0x000fe40000000a00 */
[----:B------:R-:W-:-:S05]  /*09e0*/  IADD3.X R6, RZ, R65, RZ, P4, !PT ;  /* 0x00000041ff067210 */ /* 0x000fca00027fe4ff */
[----:B------:R-:W-:Y:S01]  /*09f0*/  IMAD R32, R6, UR10, RZ ;  /* 0x0000000a06207c24 */ /* 0x000fe2000f8e02ff */
[----:B------:R-:W-:Y:S02]  /*0a00*/  MOV R6, R4 ;  /* 0x0000000400067202 */ /* 0x000fe40000000f00 */
[----:B------:R-:W-:-:S03]  /*0a10*/  IADD3 R4, R62, 0x80, RZ ;  /* 0x000000803e047810 */ /* 0x000fc60007ffe0ff */
[C---:B------:R-:W-:Y:S01]  /*0a20*/  IMAD.WIDE.U32 R6, R5.reuse, UR10, R6 ;  /* 0x0000000a05067c25 */ /* 0x040fe2000f8e0006 */
[----:B------:R-:W-:Y:S02]  /*0a30*/  ULDC UR10, c[0x0][0x21c] ;  /* 0x00008700000a7ab9 */ /* 0x000fe40000000800 */
        /* <DEDUP_REMOVED lines=8> */
.L_x_1904:
[----:B------:R-:W-:Y:S05]  /*0ac0*/  BSYNC B0 ;  /* 0x0000000000007941 */ /* 0x000fea0003800000 */
.L_x_1903:
[----:B------:R-:W-:Y:S01]  /*0ad0*/  MOV R26, R24 ;  /* 0x00000018001a7202 */ /* 0x000fe20000000f00 */
[----:B------:R-:W-:Y:S01]  /*0ae0*/  IMAD R69, R67, UR7, R38 ;  /* 0x0000000743457c24 */ /* 0x000fe2000f8e0226 */
[----:B------:R-:W-:Y:S01]  /*0af0*/  BSSY B0, `(.L_x_1905) ;  /* 0x0000018000007945 */ /* 0x000fe20003800000 */
[----:B------:R-:W-:Y:S02]  /*0b00*/  CS2R R24, SRZ ;  /* 0x0000000000187805 */ /* 0x000fe4000001ff00 */
[----:B0-----:R-:W-:Y:S01]  /*0b10*/  CS2R R4, SRZ ;  /* 0x0000000000047805 */ /* 0x001fe2000001ff00 */
[----:B------:R-:W-:Y:S01]  /*0b20*/  IMAD.WIDE.U32 R66, R66, UR7, R26 ;  /* 0x0000000742427c25 */ /* 0x000fe2000f8e001a */
[----:B------:R-:W-:Y:S02]  /*0b30*/  CS2R R26, SRZ ;  /* 0x00000000001a7805 */ /* 0x000fe4000001ff00 */
[----:B------:R-:W-:Y:S02]  /*0b40*/  CS2R R6, SRZ ;  /* 0x0000000000067805 */ /* 0x000fe4000001ff00 */
[----:B------:R-:W-:-:S02]  /*0b50*/  MOV R44, R34 ;  /* 0x00000022002c7202 */ /* 0x000fc40000000f00 */
[----:B------:R-:W-:Y:S01]  /*0b60*/  IADD3 R69, R67, R69, RZ ;  /* 0x0000004543457210 */ /* 0x000fe20007ffe0ff */
[----:B------:R-:W-:Y:S06]  /*0b70*/  @P2 BRA `(.L_x_1906) ;  /* 0x00000000003c2947 */ /* 0x000fec0003800000 */
[----:B------:R-:W-:Y:S01]  /*0b80*/  ULDC.64 UR8, c[0x0][0x248] ;  /* 0x0000920000087ab9 */ /* 0x000fe20000000a00 */
[----:B------:R-:W-:Y:S01]  /*0b90*/  MOV R68, R66 ;  /* 0x0000004200447202 */ /* 0x000fe20000000f00 */
[----:B------:R-:W-:Y:S01]  /*0ba0*/  IMAD R33, R65, UR8, RZ ;  /* 0x0000000841217c24 */ /* 0x000fe2000f8e02ff */
[----:B------:R-:W-:Y:S01]  /*0bb0*/  IADD3 R32, R62, 0x80, RZ ;  /* 0x000000803e207810 */ /* 0x000fe20007ffe0ff */
[----:B------:R-:W-:Y:S02]  /*0bc0*/  ULDC UR10, c[0x0][0x21c] ;  /* 0x00008700000a7ab9 */ /* 0x000fe40000000800 */
[----:B------:R-:W-:Y:S01]  /*0bd0*/  IMAD.WIDE.U32 R38, R64, UR8, R68 ;  /* 0x0000000840267c25 */ /* 0x000fe2000f8e0044 */
[----:B------:R-:W-:Y:S02]  /*0be0*/  ISETP.GE.AND P4, PT, R62, UR10, PT ;  /* 0x0000000a3e007c0c */ /* 0x000fe4000bf86270 */
[----:B------:R-:W-:Y:S01]  /*0bf0*/  ISETP.GE.AND P5, PT, R32, UR10, PT ;  /* 0x0000000a20007c0c */ /* 0x000fe2000bfa6270 */
[----:B------:R-:W-:Y:S01]  /*0c00*/  IMAD R33, R64, UR9, R33 ;  /* 0x0000000940217c24 */ /* 0x000fe2000f8e0221 */
[----:B------:R-:W-:-:S02]  /*0c10*/  ULDC.64 UR8, c[0x0][0x240] ;  /* 0x0000900000087ab9 */ /* 0x000fc40000000a00 */
[----:B------:R-:W-:Y:S02]  /*0c20*/  LEA R32, P2, R38, UR8, 0x1 ;  /* 0x0000000826207c11 */ /* 0x000fe4000f8408ff */
[----:B------:R-:W-:-:S04]  /*0c30*/  IADD3 R33, R39, R33, RZ ;  /* 0x0000002127217210 */ /* 0x000fc80007ffe0ff */
[----:B------:R-:W-:-:S05]  /*0c40*/  LEA.HI.X R33, R38, UR9, R33, 0x1, P2 ;  /* 0x0000000926217c11 */ /* 0x000fca00090f0c21 */
[----:B------:R0:W5:Y:S04]  /*0c50*/  @!P4 LDG.E.128 R24, desc[UR4][R32.64] ;  /* 0x000000042018c981 */ /* 0x000168000c1e1d00 */
[----:B------:R0:W5:Y:S02]  /*0c60*/  @!P5 LDG.E.128 R4, desc[UR4][R32.64+0x100] ;  /* 0x000100042004d981 */ /* 0x000164000c1e1d00 */
.L_x_1906:
[----:B------:R-:W-:Y:S05]  /*0c70*/  BSYNC B0 ;  /* 0x0000000000007941 */ /* 0x000fea0003800000 */
.L_x_1905:
[----:B0----5:R-:W-:Y:S01]  /*0c80*/  MOV R32, R24 ;  /* 0x0000001800207202 */ /* 0x021fe20000000f00 */
[--C-:B------:R-:W-:Y:S01]  /*0c90*/  HADD2.F32 R24, -RZ, R50.reuse.H0_H0 ;  /* 0x20000032ff187230 */ /* 0x100fe20000004100 */
[----:B------:R-:W-:Y:S01]  /*0ca0*/  MOV R46, R28 ;  /* 0x0000001c002e7202 */ /* 0x000fe20000000f00 */
[----:B------:R-:W-:Y:S01]  /*0cb0*/  HADD2.F32 R28, -RZ, R50.H1_H1 ;  /* 0x30000032ff1c7230 */ /* 0x000fe20000004100 */
[----:B------:R-:W-:Y:S01]  /*0cc0*/  MOV R51, R29 ;  /* 0x0000001d00337202 */ /* 0x000fe20000000f00 */
[--C-:B------:R-:W-:Y:S01]  /*0cd0*/  HADD2.F32 R33, -RZ, R32.reuse.H1_H1 ;  /* 0x30000020ff217230 */ /* 0x100fe20000004100 */
[----:B------:R-:W-:Y:S01]  /*0ce0*/  BSSY B0, `(.L_x_1907) ;  /* 0x000002e000007945 */ /* 0x000fe20003800000 */
[----:B------:R-:W-:Y:S01]  /*0cf0*/  HADD2.F32 R29, -RZ, R32.H0_H0 ;  /* 0x20000020ff1d7230 */ /* 0x000fe20000004100 */
[----:B------:R-:W-:Y:S01]  /*0d00*/  MOV R48, R30 ;  /* 0x0000001e00307202 */ /* 0x000fe20000000f00 */
[----:B------:R-:W-:Y:S02]  /*0d10*/  HADD2.F32 R39, -RZ, R37.H0_H0 ;  /* 0x20000025ff277230 */ /* 0x000fe40000004100 */
[----:B------:R-:W-:Y:S01]  /*0d20*/  FMUL.FTZ R33, R28, R33 ;  /* 0x000000211c217220 */ /* 0x000fe20000410000 */
[----:B------:R-:W-:-:S02]  /*0d30*/  MOV R53, R31 ;  /* 0x0000001f00357202 */ /* 0x000fc40000000f00 */
[----:B------:R-:W-:Y:S02]  /*0d40*/  CS2R R30, SRZ ;  /* 0x00000000001e7805 */ /* 0x000fe4000001ff00 */
[----:B------:R-:W-:Y:S01]  /*0d50*/  MOV R38, R25 ;  /* 0x0000001900267202 */ /* 0x000fe20000000f00 */
[----:B------:R-:W-:Y:S01]  /*0d60*/  FFMA.FTZ R58, R24, R29, R33 ;  /* 0x0000001d183a7223 */ /* 0x000fe20000010021 */
[----:B------:R-:W-:Y:S02]  /*0d70*/  MOV R50, R26 ;  /* 0x0000001a00327202 */ /* 0x000fe40000000f00 */
[----:B------:R-:W-:Y:S02]  /*0d80*/  CS2R R28, SRZ ;  /* 0x00000000001c7805 */ /* 0x000fe4000001ff00 */
[----:B------:R-:W-:Y:S02]  /*0d90*/  MOV R52, R27 ;  /* 0x0000001b00347202 */ /* 0x000fe40000000f00 */
[----:B------:R-:W-:-:S02]  /*0da0*/  CS2R R24, SRZ ;  /* 0x0000000000187805 */ /* 0x000fc4000001ff00 */
[----:B------:R-:W-:Y:S02]  /*0db0*/  MOV R49, R35 ;  /* 0x0000002300317202 */ /* 0x000fe40000000f00 */
[----:B------:R-:W-:Y:S01]  /*0dc0*/  CS2R R26, SRZ ;  /* 0x00000000001a7805 */ /* 0x000fe2000001ff00 */
[----:B------:R-:W-:Y:S06]  /*0dd0*/  @P1 BRA `(.L_x_1908) ;  /* 0x0000000000781947 */ /* 0x000fec0003800000 */
[----:B------:R-:W-:Y:S01]  /*0de0*/  ULDC UR8, c[0x0][0x21c] ;  /* 0x0000870000087ab9 */ /* 0x000fe20000000800 */
[C---:B------:R-:W-:Y:S02]  /*0df0*/  IADD3 R32, R62.reuse, 0x80, RZ ;  /* 0x000000803e207810 */ /* 0x040fe40007ffe0ff */
[----:B------:R-:W-:Y:S02]  /*0e00*/  ISETP.GE.AND P2, PT, R62, UR8, PT ;  /* 0x000000083e007c0c */ /* 0x000fe4000bf46270 */
[----:B------:R-:W-:-:S11]  /*0e10*/  ISETP.GE.AND P1, PT, R32, UR8, PT ;  /* 0x0000000820007c0c */ /* 0x000fd6000bf26270 */
[----:B------:R-:W0:Y:S01]  /*0e20*/  @!P2 LDC.64 R70, c[0x0][0x248] ;  /* 0x00009200ff46ab82 */ /* 0x000e220000000a00 */
[C---:B------:R-:W-:Y:S02]  /*0e30*/  @!P2 IADD3 R57, P4, R64.reuse, 0x10, RZ ;  /* 0x000000104039a810 */ /* 0x040fe40007f9e0ff */
[----:B------:R-:W-:Y:S02]  /*0e40*/  @!P1 IADD3 R59, P5, R64, 0x10, RZ ;  /* 0x00000010403b9810 */ /* 0x000fe40007fbe0ff */
[-C--:B------:R-:W-:Y:S02]  /*0e50*/  @!P2 IADD3.X R35, RZ, R65.reuse, RZ, P4, !PT ;  /* 0x00000041ff23a210 */ /* 0x080fe400027fe4ff */
[----:B------:R-:W-:Y:S01]  /*0e60*/  @!P1 IADD3.X R55, RZ, R65, RZ, P5, !PT ;  /* 0x00000041ff379210 */ /* 0x000fe20002ffe4ff */
[----:B------:R-:W1:Y:S01]  /*0e70*/  @!P1 LDC.64 R74, c[0x0][0x248] ;  /* 0x00009200ff4a9b82 */ /* 0x000e620000000a00 */
[-C--:B------:R-:W-:Y:S02]  /*0e80*/  @!P1 MOV R34, R66.reuse ;  /* 0x0000004200229202 */ /* 0x080fe40000000f00 */
[----:B------:R-:W-:-:S02]  /*0e90*/  @!P2 MOV R32, R66 ;  /* 0x000000420020a202 */ /* 0x000fc40000000f00 */
[----:B------:R-:W-:-:S03]  /*0ea0*/  @!P2 MOV R33, R69 ;  /* 0x000000450021a202 */ /* 0x000fc60000000f00 */
[----:B------:R-:W2:Y:S08]  /*0eb0*/  @!P2 LDC.64 R72, c[0x0][0x240] ;  /* 0x00009000ff48ab82 */ /* 0x000eb00000000a00 */
[----:B------:R-:W3:Y:S01]  /*0ec0*/  @!P1 LDC.64 R76, c[0x0][0x240] ;  /* 0x00009000ff4c9b82 */ /* 0x000ee20000000a00 */
[-C--:B0-----:R-:W-:Y:S01]  /*0ed0*/  @!P2 IMAD R56, R35, R70.reuse, RZ ;  /* 0x000000462338a224 */ /* 0x081fe200078e02ff */
[----:B------:R-:W-:Y:S01]  /*0ee0*/  @!P1 MOV R35, R69 ;  /* 0x0000004500239202 */ /* 0x000fe20000000f00 */
[----:B------:R-:W-:-:S04]  /*0ef0*/  @!P2 IMAD.WIDE.U32 R32, R57, R70, R32 ;  /* 0x000000463920a225 */ /* 0x000fc800078e0020 */
[-C--:B-1----:R-:W-:Y:S02]  /*0f00*/  @!P1 IMAD R60, R55, R74.reuse, RZ ;  /* 0x0000004a373c9224 */ /* 0x082fe400078e02ff */
[----:B------:R-:W-:-:S04]  /*0f10*/  @!P1 IMAD.WIDE.U32 R54, R59, R74, R34 ;  /* 0x0000004a3b369225 */ /* 0x000fc800078e0022 */
[----:B------:R-:W-:Y:S02]  /*0f20*/  @!P2 IMAD R35, R57, R71, R56 ;  /* 0x000000473923a224 */ /* 0x000fe400078e0238 */
[----:B------:R-:W-:Y:S01]  /*0f30*/  @!P1 IMAD R75, R59, R75, R60 ;  /* 0x0000004b3b4b9224 */ /* 0x000fe200078e023c */
[C---:B--2---:R-:W-:Y:S02]  /*0f40*/  @!P2 LEA R34, P4, R32.reuse, R72, 0x1 ;  /* 0x000000482022a211 */ /* 0x044fe400078808ff */
[----:B------:R-:W-:Y:S02]  /*0f50*/  @!P2 IADD3 R33, R33, R35, RZ ;  /* 0x000000232121a210 */ /* 0x000fe40007ffe0ff */
[----:B------:R-:W-:Y:S02]  /*0f60*/  @!P1 IADD3 R75, R55, R75, RZ ;  /* 0x0000004b374b9210 */ /* 0x000fe40007ffe0ff */
[----:B------:R-:W-:Y:S02]  /*0f70*/  @!P2 LEA.HI.X R35, R32, R73, R33, 0x1, P4 ;  /* 0x000000492023a211 */ /* 0x000fe400020f0c21 */
[----:B---3--:R-:W-:-:S03]  /*0f80*/  @!P1 LEA R56, P5, R54, R76, 0x1 ;  /* 0x0000004c36389211 */ /* 0x008fc600078a08ff */
[----:B------:R0:W5:Y:S01]  /*0f90*/  @!P2 LDG.E.128 R28, desc[UR4][R34.64] ;  /* 0x00000004221ca981 */ /* 0x000162000c1e1d00 */
[----:B------:R-:W-:-:S05]  /*0fa0*/  @!P1 LEA.HI.X R57, R54, R77, R75, 0x1, P5 ;  /* 0x0000004d36399211 */ /* 0x000fca00028f0c4b */
[----:B------:R0:W5:Y:S04]  /*0fb0*/  @!P1 LDG.E.128 R24, desc[UR4][R56.64+0x100] ;  /* 0x0001000438189981 */ /* 0x000168000c1e1d00 */
.L_x_1908:
[----:B------:R-:W-:Y:S05]  /*0fc0*/  BSYNC B0 ;  /* 0x0000000000007941 */ /* 0x000fea0003800000 */
.L_x_1907:
[----:B------:R-:W-:Y:S01]  /*0fd0*/  HADD2.F32 R32, -RZ, R38.H0_H0 ;  /* 0x20000026ff207230 */ /* 0x000fe20000004100 */
[----:B------:R-:W-:Y:S01]  /*0fe0*/  BSSY B0, `(.L_x_1909) ;  /* 0x0000029000007945 */ /* 0x000fe20003800000 */
[----:B-----5:R-:W-:Y:S02]  /*0ff0*/  MOV R60, R28 ;  /* 0x0000001c003c7202 */ /* 0x020fe40000000f00 */
[----:B0-----:R-:W-:Y:S02]  /*1000*/  CS2R R34, SRZ ;  /* 0x0000000000227805 */ /* 0x001fe4000001ff00 */
[----:B------:R-:W-:Y:S01]  /*1010*/  MOV R54, R29 ;  /* 0x0000001d00367202 */ /* 0x000fe20000000f00 */
[----:B------:R-:W-:Y:S01]  /*1020*/  FFMA.FTZ R76, R39, R32, R58 ;  /* 0x00000020274c7223 */ /* 0x000fe2000001003a */
[----:B------:R-:W-:Y:S02]  /*1030*/  MOV R55, R30 ;  /* 0x0000001e00377202 */ /* 0x000fe40000000f00 */
[----:B------:R-:W-:-:S02]  /*1040*/  CS2R R32, SRZ ;  /* 0x0000000000207805 */ /* 0x000fc4000001ff00 */
[----:B------:R-:W-:Y:S02]  /*1050*/  MOV R57, R31 ;  /* 0x0000001f00397202 */ /* 0x000fe40000000f00 */
[----:B------:R-:W-:Y:S02]  /*1060*/  CS2R R28, SRZ ;  /* 0x00000000001c7805 */ /* 0x000fe4000001ff00 */
        /* <DEDUP_REMOVED lines=9> */
[----:B------:R-:W-:Y:S02]  /*1100*/  @!P1 IADD3.X R75, RZ, R65, RZ, P0, !PT ;  /* 0x00000041ff4b9210 */ /* 0x000fe400007fe4ff */
[----:B------:R-:W-:Y:S01]  /*1110*/  @!P1 MOV R72, R66 ;  /* 0x0000004200489202 */ /* 0x000fe20000000f00 */
[----:B------:R-:W1:Y:S01]  /*1120*/  @!P2 LDC.64 R82, c[0x0][0x248] ;  /* 0x00009200ff52ab82 */ /* 0x000e620000000a00 */
[----:B------:R-:W-:Y:S02]  /*1130*/  @!P1 MOV R73, R69 ;  /* 0x0000004500499202 */ /* 0x000fe40000000f00 */
[----:B------:R-:W-:-:S02]  /*1140*/  @!P2 IADD3.X R79, RZ, R65, RZ, P4, !PT ;  /* 0x00000041ff4fa210 */ /* 0x000fc400027fe4ff */
[----:B------:R-:W-:-:S03]  /*1150*/  @!P2 MOV R74, R66 ;  /* 0x00000042004aa202 */ /* 0x000fc60000000f00 */
[----:B------:R-:W2:Y:S08]  /*1160*/  @!P1 LDC.64 R70, c[0x0][0x240] ;  /* 0x00009000ff469b82 */ /* 0x000eb00000000a00 */
[----:B------:R-:W3:Y:S01]  /*1170*/  @!P2 LDC.64 R58, c[0x0][0x240] ;  /* 0x00009000ff3aab82 */ /* 0x000ee20000000a00 */
[-C--:B0-----:R-:W-:Y:S01]  /*1180*/  @!P1 IMAD R56, R75, R80.reuse, RZ ;  /* 0x000000504b389224 */ /* 0x081fe200078e02ff */
[----:B------:R-:W-:Y:S01]  /*1190*/  @!P2 MOV R75, R69 ;  /* 0x00000045004ba202 */ /* 0x000fe20000000f00 */
[----:B------:R-:W-:-:S04]  /*11a0*/  @!P1 IMAD.WIDE.U32 R72, R39, R80, R72 ;  /* 0x0000005027489225 */ /* 0x000fc800078e0048 */
[----:B------:R-:W-:Y:S02]  /*11b0*/  @!P1 IMAD R39, R39, R81, R56 ;  /* 0x0000005127279224 */ /* 0x000fe400078e0238 */
[-C--:B-1----:R-:W-:Y:S02]  /*11c0*/  @!P2 IMAD R80, R79, R82.reuse, RZ ;  /* 0x000000524f50a224 */ /* 0x082fe400078e02ff */
[----:B------:R-:W-:Y:S01]  /*11d0*/  @!P2 IMAD.WIDE.U32 R74, R77, R82, R74 ;  /* 0x000000524d4aa225 */ /* 0x000fe200078e004a */
[----:B------:R-:W-:-:S03]  /*11e0*/  @!P1 IADD3 R39, R73, R39, RZ ;  /* 0x0000002749279210 */ /* 0x000fc60007ffe0ff */
[----:B------:R-:W-:Y:S01]  /*11f0*/  @!P2 IMAD R83, R77, R83, R80 ;  /* 0x000000534d53a224 */ /* 0x000fe200078e0250 */
[----:B--2---:R-:W-:-:S04]  /*1200*/  @!P1 LEA R70, P0, R72, R70, 0x1 ;  /* 0x0000004648469211 */ /* 0x004fc800078008ff */
[----:B------:R-:W-:Y:S02]  /*1210*/  @!P2 IADD3 R83, R75, R83, RZ ;  /* 0x000000534b53a210 */ /* 0x000fe40007ffe0ff */
[----:B------:R-:W-:Y:S02]  /*1220*/  @!P1 LEA.HI.X R71, R72, R71, R39, 0x1, P0 ;  /* 0x0000004748479211 */ /* 0x000fe400000f0c27 */
[----:B---3--:R-:W-:-:S03]  /*1230*/  @!P2 LEA R58, P4, R74, R58, 0x1 ;  /* 0x0000003a4a3aa211 */ /* 0x008fc600078808ff */
[----:B------:R0:W5:Y:S01]  /*1240*/  @!P1 LDG.E.128 R32, desc[UR4][R70.64] ;  /* 0x0000000446209981 */ /* 0x000162000c1e1d00 */
[----:B------:R-:W-:-:S05]  /*1250*/  @!P2 LEA.HI.X R59, R74, R59, R83, 0x1, P4 ;  /* 0x0000003b4a3ba211 */ /* 0x000fca00020f0c53 */
[----:B------:R0:W5:Y:S04]  /*1260*/  @!P2 LDG.E.128 R28, desc[UR4][R58.64+0x100] ;  /* 0x000100043a1ca981 */ /* 0x000168000c1e1d00 */
.L_x_1910:
[----:B------:R-:W-:Y:S05]  /*1270*/  BSYNC B0 ;  /* 0x0000000000007941 */ /* 0x000fea0003800000 */
.L_x_1909:
[----:B-----5:R-:W-:Y:S01]  /*1280*/  MOV R56, R32 ;  /* 0x0000002000387202 */ /* 0x020fe20000000f00 */
[----:B------:R-:W-:Y:S01]  /*1290*/  HADD2.F32 R32, -RZ, R36.H1_H1 ;  /* 0x30000024ff207230 */ /* 0x000fe20000004100 */
[----:B0-----:R-:W-:Y:S01]  /*12a0*/  MOV R58, R33 ;  /* 0x00000021003a7202 */ /* 0x001fe20000000f00 */
[----:B------:R-:W-:Y:S01]  /*12b0*/  HADD2.F32 R39, -RZ, R60.H1_H1 ;  /* 0x3000003cff277230 */ /* 0x000fe20000004100 */
[----:B------:R-:W-:Y:S01]  /*12c0*/  BSSY B0, `(.L_x_1911) ;  /* 0x0000027000007945 */ /* 0x000fe20003800000 */
[----:B------:R-:W-:Y:S01]  /*12d0*/  HADD2.F32 R37, -RZ, R37.H1_H1 ;  /* 0x30000025ff257230 */ /* 0x000fe20000004100 */
[----:B------:R-:W-:Y:S01]  /*12e0*/  MOV R59, R34 ;  /* 0x00000022003b7202 */ /* 0x000fe20000000f00 */
[----:B------:R-:W-:Y:S02]  /*12f0*/  HADD2.F32 R36, -RZ, R36.H0_H0 ;  /* 0x20000024ff247230 */ /* 0x000fe40000004100 */
[----:B------:R-:W-:Y:S01]  /*1300*/  FMUL.FTZ R39, R32, R39 ;  /* 0x0000002720277220 */ /* 0x000fe20000410000 */
[----:B------:R-:W-:-:S02]  /*1310*/  HADD2.F32 R38, -RZ, R38.H1_H1 ;  /* 0x30000026ff267230 */ /* 0x000fc40000004100 */
[----:B------:R-:W-:Y:S01]  /*1320*/  HADD2.F32 R33, -RZ, R60.H0_H0 ;  /* 0x2000003cff217230 */ /* 0x000fe20000004100 */
[----:B------:R-:W-:Y:S02]  /*1330*/  MOV R60, R35 ;  /* 0x00000023003c7202 */ /* 0x000fe40000000f00 */
[----:B------:R-:W-:Y:S01]  /*1340*/  CS2R R34, SRZ ;  /* 0x0000000000227805 */ /* 0x000fe2000001ff00 */
[----:B------:R-:W-:Y:S01]  /*1350*/  FFMA.FTZ R76, R37, R38, R76 ;  /* 0x00000026254c7223 */ /* 0x000fe2000001004c */
[----:B------:R-:W-:Y:S02]  /*1360*/  HADD2.F32 R71, -RZ, R2.H0_H0 ;  /* 0x20000002ff477230 */ /* 0x000fe40000004100 */
[----:B------:R-:W-:Y:S01]  /*1370*/  FFMA.FTZ R75, R36, R33, R39 ;  /* 0x00000021244b7223 */ /* 0x000fe20000010027 */
[----:B------:R-:W-:Y:S02]  /*1380*/  CS2R R32, SRZ ;  /* 0x0000000000207805 */ /* 0x000fe4000001ff00 */
[----:B------:R-:W-:-:S02]  /*1390*/  CS2R R36, SRZ ;  /* 0x0000000000247805 */ /* 0x000fc4000001ff00 */
[----:B------:R-:W-:Y:S01]  /*13a0*/  CS2R R38, SRZ ;  /* 0x0000000000267805 */ /* 0x000fe2000001ff00 */
[----:B------:R-:W-:Y:S02]  /*13b0*/  HADD2.F32 R70, -RZ, R41.H0_H0 ;  /* 0x20000029ff467230 */ /* 0x000fe40000004100 */
[----:B------:R-:W-:Y:S02]  /*13c0*/  HADD2.F32 R89, -RZ, R42.H1_H1 ;  /* 0x3000002aff597230 */ /* 0x000fe40000004100 */
[----:B------:R-:W-:Y:S02]  /*13d0*/  HADD2.F32 R74, -RZ, R50.H0_H0 ;  /* 0x20000032ff4a7230 */ /* 0x000fe40000004100 */
[----:B------:R-:W-:Y:S02]  /*13e0*/  HADD2.F32 R73, -RZ, R54.H0_H0 ;  /* 0x20000036ff497230 */ /* 0x000fe40000004100 */
[----:B------:R-:W-:Y:S01]  /*13f0*/  HADD2.F32 R72, -RZ, R56.H1_H1 ;  /* 0x30000038ff487230 */ /* 0x000fe20000004100 */
[----:B------:R-:W-:Y:S06]  /*1400*/  @P3 BRA `(.L_x_1912) ;  /* 0x0000000000483947 */ /* 0x000fec0003800000 */
[----:B------:R-:W-:Y:S01]  /*1410*/  IADD3 R67, P0, R64, 0x30, RZ ;  /* 0x0000003040437810 */ /* 0x000fe20007f1e0ff */
[----:B------:R-:W-:Y:S01]  /*1420*/  ULDC.64 UR10, c[0x0][0x248] ;  /* 0x00009200000a7ab9 */ /* 0x000fe20000000a00 */
[----:B------:R-:W-:Y:S01]  /*1430*/  MOV R64, R66 ;  /* 0x0000004200407202 */ /* 0x000fe20000000f00 */
[----:B------:R-:W-:Y:S01]  /*1440*/  ULDC UR8, c[0x0][0x21c] ;  /* 0x0000870000087ab9 */ /* 0x000fe20000000800 */
[----:B------:R-:W-:Y:S02]  /*1450*/  IADD3.X R63, RZ, R65, RZ, P0, !PT ;  /* 0x00000041ff3f7210 */ /* 0x000fe400007fe4ff */
[----:B------:R-:W-:Y:S02]  /*1460*/  MOV R65, R69 ;  /* 0x0000004500417202 */ /* 0x000fe40000000f00 */
[----:B------:R-:W-:Y:S01]  /*1470*/  LEA R61, R61, 0x80, 0x3 ;  /* 0x000000803d3d7811 */ /* 0x000fe200078e18ff */
[----:B------:R-:W-:Y:S01]  /*1480*/  IMAD R63, R63, UR10, RZ ;  /* 0x0000000a3f3f7c24 */ /* 0x000fe2000f8e02ff */
[----:B------:R-:W-:Y:S01]  /*1490*/  ISETP.GE.AND P2, PT, R62, UR8, PT ;  /* 0x000000083e007c0c */ /* 0x000fe2000bf46270 */
[----:B------:R-:W-:Y:S01]  /*14a0*/  IMAD.WIDE.U32 R64, R67, UR10, R64 ;  /* 0x0000000a43407c25 */ /* 0x000fe2000f8e0040 */
[----:B------:R-:W-:-:S03]  /*14b0*/  ISETP.GE.AND P0, PT, R61, UR8, PT ;  /* 0x000000083d007c0c */ /* 0x000fc6000bf06270 */
[----:B------:R-:W-:Y:S01]  /*14c0*/  IMAD R63, R67, UR11, R63 ;  /* 0x0000000b433f7c24 */ /* 0x000fe2000f8e023f */
[----:B------:R-:W-:Y:S02]  /*14d0*/  ULDC.64 UR10, c[0x0][0x240] ;  /* 0x00009000000a7ab9 */ /* 0x000fe40000000a00 */
[----:B------:R-:W-:Y:S02]  /*14e0*/  LEA R62, P1, R64, UR10, 0x1 ;  /* 0x0000000a403e7c11 */ /* 0x000fe4000f8208ff */
[----:B------:R-:W-:-:S04]  /*14f0*/  IADD3 R61, R65, R63, RZ ;  /* 0x0000003f413d7210 */ /* 0x000fc80007ffe0ff */
[----:B------:R-:W-:-:S05]  /*1500*/  LEA.HI.X R63, R64, UR11, R61, 0x1, P1 ;  /* 0x0000000b403f7c11 */ /* 0x000fca00088f0c3d */
[----:B------:R0:W5:Y:S04]  /*1510*/  @!P2 LDG.E.128 R32, desc[UR4][R62.64] ;  /* 0x000000043e20a981 */ /* 0x000168000c1e1d00 */
[----:B------:R0:W5:Y:S02]  /*1520*/  @!P0 LDG.E.128 R36, desc[UR4][R62.64+0x100] ;  /* 0x000100043e248981 */ /* 0x000164000c1e1d00 */
.L_x_1912:
[----:B------:R-:W-:Y:S05]  /*1530*/  BSYNC B0 ;  /* 0x0000000000007941 */ /* 0x000fea0003800000 */
.L_x_1911:
[----:B------:R-:W-:Y:S02]  /*1540*/  HADD2.F32 R92, -RZ, R42.H0_H0 ;  /* 0x2000002aff5c7230 */ /* 0x000fe40000004100 */
[----:B------:R-:W-:Y:S01]  /*1550*/  FMUL.FTZ R89, R89, R72 ;  /* 0x0000004859597220 */ /* 0x000fe20000410000 */
[----:B------:R-:W-:Y:S02]  /*1560*/  HADD2.F32 R91, -RZ, R56.H0_H0 ;  /* 0x20000038ff5b7230 */ /* 0x000fe40000004100 */
[----:B------:R-:W-:Y:S01]  /*1570*/  FFMA.FTZ R61, R70, R73, R75 ;  /* 0x00000049463d7223 */ /* 0x000fe2000001004b */
[----:B-----5:R-:W-:Y:S02]  /*1580*/  HADD2.F32 R97, -RZ, R32.H1_H1 ;  /* 0x30000020ff617230 */ /* 0x020fe40000004100 */
[----:B0-----:R-:W-:Y:S01]  /*1590*/  FFMA.FTZ R62, R71, R74, R76 ;  /* 0x0000004a473e7223 */ /* 0x001fe2000001004c */
[----:B------:R-:W-:Y:S02]  /*15a0*/  HADD2.F32 R96, -RZ, R54.H1_H1 ;  /* 0x30000036ff607230 */ /* 0x000fe40000004100 */
[----:B------:R-:W-:Y:S01]  /*15b0*/  FFMA.FTZ R100, R92, R91, R89 ;  /* 0x0000005b5c647223 */ /* 0x000fe20000010059 */
[----:B------:R-:W-:Y:S01]  /*15c0*/  HADD2.F32 R92, -RZ, R46.H1_H1 ;  /* 0x3000002eff5c7230 */ /* 0x000fe20000004100 */
[----:B------:R-:W-:Y:S01]  /*15d0*/  USHF.R.S32.HI UR12, URZ, 0x1f, UR6 ;  /* 0x0000001f3f0c7899 */ /* 0x000fe20008011406 */
[----:B------:R-:W-:Y:S01]  /*15e0*/  HADD2.F32 R94, -RZ, R41.H1_H1 ;  /* 0x30000029ff5e7230 */ /* 0x000fe20000004100 */
[----:B------:R-:W-:Y:S01]  /*15f0*/  USHF.R.S32.HI UR13, URZ, 0x1f, UR7 ;  /* 0x0000001f3f0d7899 */ /* 0x000fe20008011407 */
[----:B------:R-:W-:-:S02]  /*1600*/  HADD2.F32 R95, -RZ, R47.H0_H0 ;  /* 0x2000002fff5f7230 */ /* 0x000fc40000004100 */
[----:B------:R-:W-:Y:S01]  /*1610*/  FMUL.FTZ R103, R92, R97 ;  /* 0x000000615c677220 */ /* 0x000fe20000410000 */
[----:B------:R-:W-:Y:S02]  /*1620*/  HADD2.F32 R98, -RZ, R58.H0_H0 ;  /* 0x2000003aff627230 */ /* 0x000fe40000004100 */
[----:B------:R-:W-:Y:S01]  /*1630*/  FFMA.FTZ R101, R94, R96, R61 ;  /* 0x000000605e657223 */ /* 0x000fe2000001003d */
[--C-:B------:R-:W-:Y:S01]  /*1640*/  HADD2.F32 R54, -RZ, R36.reuse.H0_H0 ;  /* 0x20000024ff367230 */ /* 0x100fe20000004100 */
[----:B------:R-:W-:Y:S01]  /*1650*/  BSSY B0, `(.L_x_1913) ;  /* 0x00000fa000007945 */ /* 0x000fe20003800000 */
[----:B------:R-:W-:Y:S02]  /*1660*/  HADD2.F32 R89, -RZ, R36.H1_H1 ;  /* 0x30000024ff597230 */ /* 0x000fe40000004100 */
[----:B------:R-:W-:Y:S01]  /*1670*/  FFMA.FTZ R98, R95, R98, R100 ;  /* 0x000000625f627223 */ /* 0x000fe20000010064 */
[--C-:B------:R-:W-:Y:S02]  /*1680*/  HADD2.F32 R36, -RZ, R38.reuse.H0_H0 ;  /* 0x20000026ff247230 */ /* 0x100fe40000004100 */
[----:B------:R-:W-:-:S02]  /*1690*/  HADD2.F32 R93, -RZ, R38.H1_H1 ;  /* 0x30000026ff5d7230 */ /* 0x000fc40000004100 */
[--C-:B------:R-:W-:Y:S02]  /*16a0*/  HADD2.F32 R91, -RZ, R39.reuse.H0_H0 ;  /* 0x20000027ff5b7230 */ /* 0x100fe40000004100 */
[----:B------:R-:W-:Y:S02]  /*16b0*/  HADD2.F32 R38, -RZ, R39.H1_H1 ;  /* 0x30000027ff267230 */ /* 0x000fe40000004100 */
[----:B------:R-:W-:Y:S02]  /*16c0*/  HADD2.F32 R39, -RZ, R2.H1_H1 ;  /* 0x30000002ff277230 */ /* 0x000fe40000004100 */
[----:B------:R-:W-:Y:S02]  /*16d0*/  HADD2.F32 R2, -RZ, R40.H0_H0 ;  /* 0x20000028ff027230 */ /* 0x000fe40000004100 */
[----:B------:R-:W-:Y:S02]  /*16e0*/  HADD2.F32 R50, -RZ, R50.H1_H1 ;  /* 0x30000032ff327230 */ /* 0x000fe40000004100 */
[----:B------:R-:W-:-:S02]  /*16f0*/  HADD2.F32 R97, -RZ, R55.H0_H0 ;  /* 0x20000037ff617230 */ /* 0x000fc40000004100 */
[----:B------:R-:W-:Y:S02]  /*1700*/  HADD2.F32 R47, -RZ, R47.H1_H1 ;  /* 0x3000002fff2f7230 */ /* 0x000fe40000004100 */
[----:B------:R-:W-:Y:S01]  /*1710*/  FFMA.FTZ R99, R39, R50, R62 ;  /* 0x0000003227637223 */ /* 0x000fe2000001003e */
[----:B------:R-:W-:Y:S02]  /*1720*/  HADD2.F32 R58, -RZ, R58.H1_H1 ;  /* 0x3000003aff3a7230 */ /* 0x000fe40000004100 */
[----:B------:R-:W-:Y:S01]  /*1730*/  FFMA.FTZ R97, R2, R97, R101 ;  /* 0x0000006102617223 */ /* 0x000fe20000010065 */
[----:B------:R-:W-:Y:S02]  /*1740*/  HADD2.F32 R46, -RZ, R46.H0_H0 ;  /* 0x2000002eff2e7230 */ /* 0x000fe40000004100 */
[----:B------:R-:W-:Y:S02]  /*1750*/  HADD2.F32 R95, -RZ, R32.H0_H0 ;  /* 0x20000020ff5f7230 */ /* 0x000fe40000004100 */
[----:B------:R-:W-:Y:S01]  /*1760*/  FFMA.FTZ R58, R47, R58, R98 ;  /* 0x0000003a2f3a7223 */ /* 0x000fe20000010062 */
[----:B------:R-:W-:-:S02]  /*1770*/  HADD2.F32 R61, -RZ, R44.H0_H0 ;  /* 0x2000002cff3d7230 */ /* 0x000fc40000004100 */
[----:B------:R-:W-:Y:S02]  /*1780*/  HADD2.F32 R32, -RZ, R59.H0_H0 ;  /* 0x2000003bff207230 */ /* 0x000fe40000004100 */
[----:B------:R-:W-:Y:S01]  /*1790*/  FFMA.FTZ R95, R46, R95, R103 ;  /* 0x0000005f2e5f7223 */ /* 0x000fe20000010067 */
[----:B------:R-:W-:Y:S02]  /*17a0*/  HADD2.F32 R2, -RZ, R51.H0_H0 ;  /* 0x20000033ff027230 */ /* 0x000fe40000004100 */
[----:B------:R-:W-:Y:S02]  /*17b0*/  HADD2.F32 R39, -RZ, R33.H0_H0 ;  /* 0x20000021ff277230 */ /* 0x000fe40000004100 */
[----:B------:R-:W-:Y:S01]  /*17c0*/  FFMA.FTZ R61, R61, R32, R58 ;  /* 0x000000203d3d7223 */ /* 0x000fe2000001003a */
[----:B------:R-:W-:Y:S02]  /*17d0*/  HADD2.F32 R44, -RZ, R44.H1_H1 ;  /* 0x3000002cff2c7230 */ /* 0x000fe40000004100 */
[----:B------:R-:W-:-:S02]  /*17e0*/  HADD2.F32 R59, -RZ, R59.H1_H1 ;  /* 0x3000003bff3b7230 */ /* 0x000fc40000004100 */
[----:B------:R-:W-:Y:S01]  /*17f0*/  FFMA.FTZ R2, R2, R39, R95 ;  /* 0x0000002702027223 */ /* 0x000fe2000001005f */
[----:B------:R-:W-:Y:S02]  /*1800*/  HADD2.F32 R51, -RZ, R51.H1_H1 ;  /* 0x30000033ff337230 */ /* 0x000fe40000004100 */
[----:B------:R-:W-:Y:S02]  /*1810*/  HADD2.F32 R46, -RZ, R33.H1_H1 ;  /* 0x30000021ff2e7230 */ /* 0x000fe40000004100 */
[----:B------:R-:W-:Y:S01]  /*1820*/  FFMA.FTZ R58, R44, R59, R61 ;  /* 0x0000003b2c3a7223 */ /* 0x000fe2000001003d */
[----:B------:R-:W-:Y:S02]  /*1830*/  HADD2.F32 R40, -RZ, R40.H1_H1 ;  /* 0x30000028ff287230 */ /* 0x000fe40000004100 */
[----:B------:R-:W-:Y:S02]  /*1840*/  HADD2.F32 R55, -RZ, R55.H1_H1 ;  /* 0x30000037ff377230 */ /* 0x000fe40000004100 */
[----:B------:R-:W-:Y:S01]  /*1850*/  FFMA.FTZ R59, R51, R46, R2 ;  /* 0x0000002e333b7223 */ /* 0x000fe20000010002 */
[----:B------:R-:W-:-:S02]  /*1860*/  HADD2.F32 R32, -RZ, R45.H0_H0 ;  /* 0x2000002dff207230 */ /* 0x000fc40000004100 */
[----:B------:R-:W-:Y:S02]  /*1870*/  HADD2.F32 R47, -RZ, R52.H0_H0 ;  /* 0x20000034ff2f7230 */ /* 0x000fe40000004100 */
[----:B------:R-:W-:Y:S01]  /*1880*/  FFMA.FTZ R55, R40, R55, R97 ;  /* 0x0000003728377223 */ /* 0x000fe20000010061 */
[----:B------:R-:W-:Y:S02]  /*1890*/  HADD2.F32 R2, -RZ, R48.H0_H0 ;  /* 0x20000030ff027230 */ /* 0x000fe40000004100 */
[----:B------:R-:W-:Y:S02]  /*18a0*/  HADD2.F32 R39, -RZ, R34.H0_H0 ;  /* 0x20000022ff277230 */ /* 0x000fe40000004100 */
[----:B------:R-:W-:Y:S01]  /*18b0*/  FFMA.FTZ R50, R32, R47, R99 ;  /* 0x0000002f20327223 */ /* 0x000fe20000010063 */
[----:B------:R-:W-:Y:S02]  /*18c0*/  HADD2.F32 R33, -RZ, R49.H0_H0 ;  /* 0x20000031ff217230 */ /* 0x000fe40000004100 */
[----:B------:R-:W-:-:S02]  /*18d0*/  HADD2.F32 R40, -RZ, R60.H0_H0 ;  /* 0x2000003cff287230 */ /* 0x000fc40000004100 */
[----:B------:R-:W-:Y:S01]  /*18e0*/  FFMA.FTZ R39, R2, R39, R59 ;  /* 0x0000002702277223 */ /* 0x000fe2000001003b */
[----:B------:R-:W-:Y:S02]  /*18f0*/  HADD2.F32 R48, -RZ, R48.H1_H1 ;  /* 0x30000030ff307230 */ /* 0x000fe40000004100 */
        /* <DEDUP_REMOVED lines=8> */
[----:B------:R-:W-:Y:S02]  /*1980*/  HADD2.F32 R45, -RZ, R45.H1_H1 ;  /* 0x3000002dff2d7230 */ /* 0x000fe40000004100 */
[----:B------:R-:W-:Y:S02]  /*1990*/  HADD2.F32 R52, -RZ, R52.H1_H1 ;  /* 0x30000034ff347230 */ /* 0x000fe40000004100 */
[----:B------:R-:W-:Y:S01]  /*19a0*/  FFMA.FTZ R2, R2, R33, R39 ;  /* 0x0000002102027223 */ /* 0x000fe20000010027 */
[----:B------:R-:W-:Y:S02]  /*19b0*/  HADD2.F32 R43, -RZ, R43.H1_H1 ;  /* 0x3000002bff2b7230 */ /* 0x000fe40000004100 */
[----:B------:R-:W-:-:S02]  /*19c0*/  HADD2.F32 R32, -RZ, R57.H1_H1 ;  /* 0x30000039ff207230 */ /* 0x000fc40000004100 */
[----:B------:R-:W-:Y:S01]  /*19d0*/  FFMA.FTZ R50, R45, R52, R50 ;  /* 0x000000342d327223 */ /* 0x000fe20000010032 */
[--C-:B------:R-:W-:Y:S02]  /*19e0*/  HADD2.F32 R68, -RZ, R4.reuse.H0_H0 ;  /* 0x20000004ff447230 */ /* 0x100fe40000004100 */
[----:B------:R-:W-:Y:S02]  /*19f0*/  HADD2.F32 R69, -RZ, R4.H1_H1 ;  /* 0x30000004ff457230 */ /* 0x000fe40000004100 */
[----:B------:R-:W-:Y:S01]  /*1a00*/  FFMA.FTZ R32, R43, R32, R44 ;  /* 0x000000202b207223 */ /* 0x000fe2000001002c */
[----:B------:R-:W-:Y:S02]  /*1a10*/  HADD2.F32 R49, -RZ, R49.H1_H1 ;  /* 0x30000031ff317230 */ /* 0x000fe40000004100 */
[----:B------:R-:W-:Y:S02]  /*1a20*/  HADD2.F32 R53, -RZ, R53.H1_H1 ;  /* 0x30000035ff357230 */ /* 0x000fe40000004100 */
[----:B------:R-:W-:-:S02]  /*1a30*/  HADD2.F32 R60, -RZ, R60.H1_H1 ;  /* 0x3000003cff3c7230 */ /* 0x000fc40000004100 */
[----:B------:R-:W-:Y:S02]  /*1a40*/  HADD2.F32 R34, -RZ, R35.H1_H1 ;  /* 0x30000023ff227230 */ /* 0x000fe40000004100 */
[--C-:B------:R-:W-:Y:S02]  /*1a50*/  HADD2.F32 R67, -RZ, R5.reuse.H0_H0 ;  /* 0x20000005ff437230 */ /* 0x100fe40000004100 */
[----:B------:R-:W-:Y:S01]  /*1a60*/  FFMA.FTZ R40, R49, R60, R40 ;  /* 0x0000003c31287223 */ /* 0x000fe20000010028 */
[----:B------:R-:W-:Y:S02]  /*1a70*/  HADD2.F32 R70, -RZ, R5.H1_H1 ;  /* 0x30000005ff467230 */ /* 0x000fe40000004100 */
[----:B------:R-:W-:Y:S01]  /*1a80*/  FFMA.FTZ R2, R53, R34, R2 ;  /* 0x0000002235027223 */ /* 0x000fe20000010002 */
[--C-:B------:R-:W-:Y:S02]  /*1a90*/  HADD2.F32 R4, -RZ, R6.reuse.H0_H0 ;  /* 0x20000006ff047230 */ /* 0x100fe40000004100 */
[----:B------:R-:W-:-:S02]  /*1aa0*/  HADD2.F32 R71, -RZ, R6.H1_H1 ;  /* 0x30000006ff477230 */ /* 0x000fc40000004100 */
[--C-:B------:R-:W-:Y:S02]  /*1ab0*/  HADD2.F32 R76, -RZ, R24.reuse.H0_H0 ;  /* 0x20000018ff4c7230 */ /* 0x100fe40000004100 */
[----:B------:R-:W-:Y:S02]  /*1ac0*/  HADD2.F32 R77, -RZ, R24.H1_H1 ;  /* 0x30000018ff4d7230 */ /* 0x000fe40000004100 */
[----:B------:R-:W-:Y:S02]  /*1ad0*/  HADD2.F32 R63, -RZ, R20.H0_H0 ;  /* 0x20000014ff3f7230 */ /* 0x000fe40000004100 */
[--C-:B------:R-:W-:Y:S02]  /*1ae0*/  HADD2.F32 R5, -RZ, R7.reuse.H0_H0 ;  /* 0x20000007ff057230 */ /* 0x100fe40000004100 */
[----:B------:R-:W-:Y:S02]  /*1af0*/  HADD2.F32 R6, -RZ, R7.H1_H1 ;  /* 0x30000007ff067230 */ /* 0x000fe40000004100 */
[----:B------:R-:W-:Y:S01]  /*1b00*/  FFMA.FTZ R63, R63, R68, R50 ;  /* 0x000000443f3f7223 */ /* 0x000fe20000010032 */
[----:B------:R-:W-:-:S02]  /*1b10*/  HADD2.F32 R75, -RZ, R25.H0_H0 ;  /* 0x20000019ff4b7230 */ /* 0x000fc40000004100 */
[----:B------:R-:W-:Y:S02]  /*1b20*/  HADD2.F32 R80, -RZ, R25.H1_H1 ;  /* 0x30000019ff507230 */ /* 0x000fe40000004100 */
[--C-:B------:R-:W-:Y:S02]  /*1b30*/  HADD2.F32 R24, -RZ, R26.reuse.H0_H0 ;  /* 0x2000001aff187230 */ /* 0x100fe40000004100 */
[----:B------:R-:W-:Y:S02]  /*1b40*/  HADD2.F32 R79, -RZ, R26.H1_H1 ;  /* 0x3000001aff4f7230 */ /* 0x000fe40000004100 */
[----:B------:R-:W-:Y:S02]  /*1b50*/  HADD2.F32 R7, -RZ, R16.H0_H0 ;  /* 0x20000010ff077230 */ /* 0x000fe40000004100 */
[--C-:B------:R-:W-:Y:S02]  /*1b60*/  HADD2.F32 R25, -RZ, R27.reuse.H0_H0 ;  /* 0x2000001bff197230 */ /* 0x100fe40000004100 */
[----:B------:R-:W-:-:S02]  /*1b70*/  HADD2.F32 R26, -RZ, R27.H1_H1 ;  /* 0x3000001bff1a7230 */ /* 0x000fc40000004100 */
[----:B------:R-:W-:Y:S01]  /*1b80*/  FFMA.FTZ R7, R7, R76, R32 ;  /* 0x0000004c07077223 */ /* 0x000fe20000010020 */
[--C-:B------:R-:W-:Y:S02]  /*1b90*/  HADD2.F32 R87, -RZ, R31.reuse.H0_H0 ;  /* 0x2000001fff577230 */ /* 0x100fe40000004100 */
[----:B------:R-:W-:Y:S02]  /*1ba0*/  HADD2.F32 R88, -RZ, R31.H1_H1 ;  /* 0x3000001fff587230 */ /* 0x000fe40000004100 */
[----:B------:R-:W-:Y:S02]  /*1bb0*/  HADD2.F32 R27, -RZ, R12.H0_H0 ;  /* 0x2000000cff1b7230 */ /* 0x000fe40000004100 */
[----:B------:R-:W-:Y:S02]  /*1bc0*/  HADD2.F32 R84, -RZ, R28.H0_H0 ;  /* 0x2000001cff547230 */ /* 0x000fe40000004100 */
[----:B------:R-:W-:Y:S02]  /*1bd0*/  HADD2.F32 R31, -RZ, R8.H0_H0 ;  /* 0x20000008ff1f7230 */ /* 0x000fe40000004100 */
[----:B------:R-:W-:-:S02]  /*1be0*/  HADD2.F32 R64, -RZ, R20.H1_H1 ;  /* 0x30000014ff407230 */ /* 0x000fc40000004100 */
[----:B------:R-:W-:Y:S01]  /*1bf0*/  FFMA.FTZ R40, R27, R84, R40 ;  /* 0x000000541b287223 */ /* 0x000fe20000010028 */
[----:B------:R-:W-:Y:S02]  /*1c00*/  HADD2.F32 R72, -RZ, R16.H1_H1 ;  /* 0x30000010ff487230 */ /* 0x000fe40000004100 */
[----:B------:R-:W-:Y:S01]  /*1c10*/  FFMA.FTZ R31, R31, R54, R2 ;  /* 0x000000361f1f7223 */ /* 0x000fe20000010002 */
[----:B------:R-:W-:Y:S02]  /*1c20*/  HADD2.F32 R81, -RZ, R12.H1_H1 ;  /* 0x3000000cff517230 */ /* 0x000fe40000004100 */
[----:B------:R-:W-:Y:S01]  /*1c30*/  FFMA.FTZ R63, R64, R69, R63 ;  /* 0x00000045403f7223 */ /* 0x000fe2000001003f */
[----:B------:R-:W-:Y:S02]  /*1c40*/  HADD2.F32 R28, -RZ, R28.H1_H1 ;  /* 0x3000001cff1c7230 */ /* 0x000fe40000004100 */
[----:B------:R-:W-:Y:S01]  /*1c50*/  FFMA.FTZ R7, R72, R77, R7 ;  /* 0x0000004d48077223 */ /* 0x000fe20000010007 */
[----:B------:R-:W-:-:S02]  /*1c60*/  HADD2.F32 R42, -RZ, R8.H1_H1 ;  /* 0x30000008ff2a7230 */ /* 0x000fc40000004100 */
[----:B------:R-:W-:Y:S02]  /*1c70*/  HADD2.F32 R20, -RZ, R21.H0_H0 ;  /* 0x20000015ff147230 */ /* 0x000fe40000004100 */
[----:B------:R-:W-:Y:S01]  /*1c80*/  FFMA.FTZ R81, R81, R28, R40 ;  /* 0x0000001c51517223 */ /* 0x000fe20000010028 */
[----:B------:R-:W-:Y:S02]  /*1c90*/  HADD2.F32 R16, -RZ, R17.H0_H0 ;  /* 0x20000011ff107230 */ /* 0x000fe40000004100 */
[----:B------:R-:W-:Y:S01]  /*1ca0*/  FFMA.FTZ R31, R42, R89, R31 ;  /* 0x000000592a1f7223 */ /* 0x000fe2000001001f */
[----:B------:R-:W-:Y:S02]  /*1cb0*/  HADD2.F32 R12, -RZ, R13.H0_H0 ;  /* 0x2000000dff0c7230 */ /* 0x000fe40000004100 */
[----:B------:R-:W-:Y:S01]  /*1cc0*/  FFMA.FTZ R20, R20, R67, R63 ;  /* 0x0000004314147223 */ /* 0x000fe2000001003f */
        /* <DEDUP_REMOVED lines=9> */
[----:B------:R-:W-:Y:S01]  /*1d60*/  FFMA.FTZ R20, R65, R70, R20 ;  /* 0x0000004641147223 */ /* 0x000fe20000010014 */
[----:B------:R-:W-:-:S02]  /*1d70*/  HADD2.F32 R29, -RZ, R29.H1_H1 ;  /* 0x3000001dff1d7230 */ /* 0x000fc40000004100 */
        /* <DEDUP_REMOVED lines=8> */
[----:B------:R-:W-:Y:S01]  /*1e00*/  FFMA.FTZ R21, R21, R4, R20 ;  /* 0x0000000415157223 */ /* 0x000fe20000010014 */
[----:B------:R-:W-:Y:S02]  /*1e10*/  HADD2.F32 R86, -RZ, R30.H0_H0 ;  /* 0x2000001eff567230 */ /* 0x000fe40000004100 */
[----:B------:R-:W-:Y:S01]  /*1e20*/  FFMA.FTZ R17, R17, R24, R16 ;  /* 0x0000001811117223 */ /* 0x000fe20000010010 */
[----:B------:R-:W-:Y:S02]  /*1e30*/  HADD2.F32 R9, -RZ, R10.H0_H0 ;  /* 0x2000000aff097230 */ /* 0x000fe40000004100 */
[----:B------:R-:W-:Y:S02]  /*1e40*/  HADD2.F32 R66, -RZ, R22.H1_H1 ;  /* 0x30000016ff427230 */ /* 0x000fe40000004100 */
[----:B------:R-:W-:Y:S01]  /*1e50*/  FFMA.FTZ R82, R13, R86, R82 ;  /* 0x000000560d527223 */ /* 0x000fe20000010052 */
[----:B------:R-:W-:Y:S02]  /*1e60*/  HADD2.F32 R74, -RZ, R18.H1_H1 ;  /* 0x30000012ff4a7230 */ /* 0x000fe40000004100 */
[----:B------:R-:W-:Y:S01]  /*1e70*/  FFMA.FTZ R9, R9, R36, R56 ;  /* 0x0000002409097223 */ /* 0x000fe20000010038 */
[----:B------:R-:W-:-:S02]  /*1e80*/  HADD2.F32 R83, -RZ, R14.H1_H1 ;  /* 0x3000000eff537230 */ /* 0x000fc40000004100 */
[----:B------:R-:W-:Y:S01]  /*1e90*/  FFMA.FTZ R21, R66, R71, R21 ;  /* 0x0000004742157223 */ /* 0x000fe20000010015 */
[----:B------:R-:W-:Y:S02]  /*1ea0*/  HADD2.F32 R30, -RZ, R30.H1_H1 ;  /* 0x3000001eff1e7230 */ /* 0x000fe40000004100 */
[----:B------:R-:W-:Y:S01]  /*1eb0*/  FFMA.FTZ R17, R74, R79, R17 ;  /* 0x0000004f4a117223 */ /* 0x000fe20000010011 */
[----:B------:R-:W-:Y:S02]  /*1ec0*/  HADD2.F32 R90, -RZ, R10.H1_H1 ;  /* 0x3000000aff5a7230 */ /* 0x000fe40000004100 */
[----:B------:R-:W-:Y:S02]  /*1ed0*/  HADD2.F32 R22, -RZ, R23.H0_H0 ;  /* 0x20000017ff167230 */ /* 0x000fe40000004100 */
[----:B------:R-:W-:Y:S01]  /*1ee0*/  FFMA.FTZ R83, R83, R30, R82 ;  /* 0x0000001e53537223 */ /* 0x000fe20000010052 */
[----:B------:R-:W-:Y:S02]  /*1ef0*/  HADD2.F32 R18, -RZ, R19.H0_H0 ;  /* 0x20000013ff127230 */ /* 0x000fe40000004100 */
[----:B------:R-:W-:Y:S01]  /*1f00*/  FFMA.FTZ R9, R90, R93, R9 ;  /* 0x0000005d5a097223 */ /* 0x000fe20000010009 */
[----:B------:R-:W-:-:S02]  /*1f10*/  HADD2.F32 R14, -RZ, R15.H0_H0 ;  /* 0x2000000fff0e7230 */ /* 0x000fc40000004100 */
[----:B------:R-:W-:Y:S01]  /*1f20*/  FFMA.FTZ R22, R22, R5, R21 ;  /* 0x0000000516167223 */ /* 0x000fe20000010015 */
[----:B------:R-:W-:Y:S02]  /*1f30*/  HADD2.F32 R10, -RZ, R11.H0_H0 ;  /* 0x2000000bff0a7230 */ /* 0x000fe40000004100 */
[----:B------:R-:W-:Y:S01]  /*1f40*/  FFMA.FTZ R18, R18, R25, R17 ;  /* 0x0000001912127223 */ /* 0x000fe20000010011 */
        /* <DEDUP_REMOVED lines=8> */
[----:B------:R-:W0:Y:S01]  /*1fd0*/  S2R R21, SR_TID.X ;  /* 0x0000000000157919 */ /* 0x000e220000002100 */
[----:B------:R-:W-:Y:S01]  /*1fe0*/  FFMA.FTZ R14, R15, R88, R14 ;  /* 0x000000580f0e7223 */ /* 0x000fe2000001000e */
[----:B------:R-:W1:Y:S01]  /*1ff0*/  LDC.64 R16, c[0x0][0x2d0] ;  /* 0x0000b400ff107b82 */ /* 0x000e620000000a00 */
[----:B------:R-:W-:Y:S01]  /*2000*/  FFMA.FTZ R10, R11, R38, R10 ;  /* 0x000000260b0a7223 */ /* 0x000fe2000001000a */
[----:B------:R-:W2:Y:S04]  /*2010*/  SHFL.BFLY PT, R5, R6, 0x8, 0x1f ;  /* 0x0d001f0006057f89 */ /* 0x000ea800000e0000 */
[----:B------:R-:W3:Y:S04]  /*2020*/  SHFL.BFLY PT, R7, R18, 0x8, 0x1f ;  /* 0x0d001f0012077f89 */ /* 0x000ee800000e0000 */
[----:B------:R-:W4:Y:S04]  /*2030*/  SHFL.BFLY PT, R9, R14, 0x8, 0x1f ;  /* 0x0d001f000e097f89 */ /* 0x000f2800000e0000 */
[----:B------:R-:W0:Y:S01]  /*2040*/  SHFL.BFLY PT, R11, R10, 0x8, 0x1f ;  /* 0x0d001f000a0b7f89 */ /* 0x000e2200000e0000 */
[----:B--2---:R-:W-:Y:S01]  /*2050*/  FADD.FTZ R5, R6, R5 ;  /* 0x0000000506057221 */ /* 0x004fe20000010000 */
[----:B---3--:R-:W-:-:S04]  /*2060*/  FADD.FTZ R4, R18, R7 ;  /* 0x0000000712047221 */ /* 0x008fc80000010000 */
[----:B------:R-:W2:Y:S01]  /*2070*/  SHFL.BFLY PT, R2, R5, 0x4, 0x1f ;  /* 0x0c801f0005027f89 */ /* 0x000ea200000e0000 */
[----:B------:R-:W3:Y:S01]  /*2080*/  LDC.64 R18, c[0x0][0x2d8] ;  /* 0x0000b600ff127b82 */ /* 0x000ee20000000a00 */
[----:B----4-:R-:W-:Y:S02]  /*2090*/  FADD.FTZ R8, R14, R9 ;  /* 0x000000090e087221 */ /* 0x010fe40000010000 */
[----:B------:R-:W4:Y:S01]  /*20a0*/  SHFL.BFLY PT, R7, R4, 0x4, 0x1f ;  /* 0x0c801f0004077f89 */ /* 0x000f2200000e0000 */
[----:B0-----:R-:W-:Y:S01]  /*20b0*/  SHF.R.S32.HI R14, RZ, 0x1f, R21 ;  /* 0x0000001fff0e7819 */ /* 0x001fe20000011415 */
[----:B------:R-:W-:Y:S02]  /*20c0*/  FADD.FTZ R12, R10, R11 ;  /* 0x0000000b0a0c7221 */ /* 0x000fe40000010000 */
[----:B------:R-:W0:Y:S01]  /*20d0*/  SHFL.BFLY PT, R9, R8, 0x4, 0x1f ;  /* 0x0c801f0008097f89 */ /* 0x000e2200000e0000 */
[----:B------:R-:W-:-:S03]  /*20e0*/  LEA.HI R20, R14, R21, RZ, 0x4 ;  /* 0x000000150e147211 */ /* 0x000fc600078f20ff */
[----:B------:R-:W1:Y:S01]  /*20f0*/  SHFL.BFLY PT, R11, R12, 0x4, 0x1f ;  /* 0x0c801f000c0b7f89 */ /* 0x000e6200000e0000 */
[----:B--2---:R-:W-:Y:S01]  /*2100*/  FADD.FTZ R2, R5, R2 ;  /* 0x0000000205027221 */ /* 0x004fe20000010000 */
[----:B------:R-:W-:Y:S01]  /*2110*/  SHF.L.U32 R5, R0, 0xe, RZ ;  /* 0x0000000e00057819 */ /* 0x000fe200000006ff */
[----:B----4-:R-:W-:Y:S01]  /*2120*/  FADD.FTZ R6, R4, R7 ;  /* 0x0000000704067221 */ /* 0x010fe20000010000 */
[----:B------:R-:W-:Y:S02]  /*2130*/  SHF.L.U32 R4, R21, 0x2, RZ ;  /* 0x0000000215047819 */ /* 0x000fe400000006ff */
[----:B------:R-:W2:Y:S01]  /*2140*/  SHFL.BFLY PT, R7, R2, 0x2, 0x1f ;  /* 0x0c401f0002077f89 */ /* 0x000ea200000e0000 */
[----:B0-----:R-:W-:-:S03]  /*2150*/  FADD.FTZ R10, R8, R9 ;  /* 0x00000009080a7221 */ /* 0x001fc60000010000 */
[----:B------:R-:W0:Y:S01]  /*2160*/  SHFL.BFLY PT, R9, R6, 0x2, 0x1f ;  /* 0x0c401f0006097f89 */ /* 0x000e2200000e0000 */
[----:B-1----:R-:W-:Y:S01]  /*2170*/  FADD.FTZ R13, R12, R11 ;  /* 0x0000000b0c0d7221 */ /* 0x002fe20000010000 */
[----:B------:R-:W-:Y:S02]  /*2180*/  SHF.R.S32.HI R12, RZ, 0x1f, R4 ;  /* 0x0000001fff0c7819 */ /* 0x000fe40000011404 */
[----:B------:R-:W1:Y:S01]  /*2190*/  SHFL.BFLY PT, R11, R10, 0x2, 0x1f ;  /* 0x0c401f000a0b7f89 */ /* 0x000e6200000e0000 */
[----:B------:R-:W-:-:S03]  /*21a0*/  IADD3 R4, P0, R5, R4, RZ ;  /* 0x0000000405047210 */ /* 0x000fc60007f1e0ff */
[----:B------:R-:W4:Y:S01]  /*21b0*/  SHFL.BFLY PT, R8, R13, 0x2, 0x1f ;  /* 0x0c401f000d087f89 */ /* 0x000f2200000e0000 */
[----:B------:R-:W-:-:S03]  /*21c0*/  LEA.HI.X.SX32 R5, R5, R12, 0x1, P0 ;  /* 0x0000000c05057211 */ /* 0x000fc600000f0eff */
[----:B------:R-:W-:-:S04]  /*21d0*/  IMAD.WIDE.U32 R4, R16, UR6, R4 ;  /* 0x0000000610047c25 */ /* 0x000fc8000f8e0004 */
[----:B--2---:R-:W-:Y:S01]  /*21e0*/  FADD.FTZ R7, R2, R7 ;  /* 0x0000000702077221 */ /* 0x004fe20000010000 */
[----:B------:R-:W-:Y:S01]  /*21f0*/  IMAD R2, R16, UR12, RZ ;  /* 0x0000000c10027c24 */ /* 0x000fe2000f8e02ff */
[----:B------:R-:W-:Y:S01]  /*2200*/  LOP3.LUT R16, R20, 0xfffffff0, RZ, 0xc0, !PT ;  /* 0xfffffff014107812 */ /* 0x000fe200078ec0ff */
[----:B0-----:R-:W-:Y:S01]  /*2210*/  FADD.FTZ R6, R6, R9 ;  /* 0x0000000906067221 */ /* 0x001fe20000010000 */
[----:B------:R-:W-:Y:S01]  /*2220*/  IADD3 R9, R3, 0x3f, RZ ;  /* 0x0000003f03097810 */ /* 0x000fe20007ffe0ff */
[----:B------:R-:W-:Y:S01]  /*2230*/  IMAD R17, R17, UR6, R2 ;  /* 0x0000000611117c24 */ /* 0x000fe2000f8e0202 */
[----:B------:R-:W-:Y:S01]  /*2240*/  IADD3 R16, -R16, R21, RZ ;  /* 0x0000001510107210 */ /* 0x000fe20007ffe1ff */
[----:B-1----:R-:W-:Y:S01]  /*2250*/  FADD.FTZ R10, R10, R11 ;  /* 0x0000000b0a0a7221 */ /* 0x002fe20000010000 */
[----:B------:R-:W0:Y:S01]  /*2260*/  SHFL.BFLY PT, R2, R7, 0x1, 0x1f ;  /* 0x0c201f0007027f89 */ /* 0x000e2200000e0000 */
[--C-:B------:R-:W-:Y:S01]  /*2270*/  IMAD R14, R0, -0x40, R9.reuse ;  /* 0xffffffc0000e7824 */ /* 0x100fe200078e0209 */
[----:B------:R-:W-:Y:S01]  /*2280*/  ISETP.NE.AND P1, PT, R16, RZ, PT ;  /* 0x000000ff1000720c */ /* 0x000fe20003f25270 */
[----:B----4-:R-:W-:Y:S01]  /*2290*/  FADD.FTZ R12, R13, R8 ;  /* 0x000000080d0c7221 */ /* 0x010fe20000010000 */
[----:B------:R-:W1:Y:S01]  /*22a0*/  SHFL.BFLY PT, R11, R6, 0x1, 0x1f ;  /* 0x0c201f00060b7f89 */ /* 0x000e6200000e0000 */
[----:B------:R-:W-:-:S02]  /*22b0*/  SHF.R.S32.HI R8, RZ, 0x1f, R9 ;  /* 0x0000001fff087819 */ /* 0x000fc40000011409 */
[----:B------:R-:W-:Y:S01]  /*22c0*/  IADD3 R5, R5, R17, RZ ;  /* 0x0000001105057210 */ /* 0x000fe20007ffe0ff */
[----:B------:R-:W2:Y:S01]  /*22d0*/  SHFL.BFLY PT, R13, R10, 0x1, 0x1f ;  /* 0x0c201f000a0d7f89 */ /* 0x000ea200000e0000 */
[----:B------:R-:W-:-:S03]  /*22e0*/  LEA.HI R8, R8, R9, RZ, 0x6 ;  /* 0x0000000908087211 */ /* 0x000fc600078f30ff */
[----:B------:R-:W4:Y:S01]  /*22f0*/  SHFL.BFLY PT, R15, R12, 0x1, 0x1f ;  /* 0x0c201f000c0f7f89 */ /* 0x000f2200000e0000 */
[----:B------:R-:W-:-:S04]  /*2300*/  LOP3.LUT R8, R8, 0xffffffc0, RZ, 0xc0, !PT ;  /* 0xffffffc008087812 */ /* 0x000fc800078ec0ff */
[----:B------:R-:W-:Y:S01]  /*2310*/  IADD3 R8, R14, R8, -R9 ;  /* 0x000000080e087210 */ /* 0x000fe20007ffe809 */
[----:B---3--:R-:W-:-:S03]  /*2320*/  IMAD R14, R18, UR13, RZ ;  /* 0x0000000d120e7c24 */ /* 0x008fc6000f8e02ff */
[----:B------:R-:W-:Y:S01]  /*2330*/  ISETP.GE.AND P0, PT, R21, R8, PT ;  /* 0x000000081500720c */ /* 0x000fe20003f06270 */
[----:B------:R-:W-:Y:S02]  /*2340*/  IMAD R17, R19, UR7, R14 ;  /* 0x0000000713117c24 */ /* 0x000fe4000f8e020e */
[----:B------:R-:W-:Y:S01]  /*2350*/  IMAD.WIDE.U32 R8, R18, UR7, R4 ;  /* 0x0000000712087c25 */ /* 0x000fe2000f8e0004 */
[----:B------:R-:W-:-:S03]  /*2360*/  ISETP.GT.OR P0, PT, R21, 0x3f, P0 ;  /* 0x0000003f1500780c */ /* 0x000fc60000704670 */
[----:B0-----:R-:W-:Y:S01]  /*2370*/  FADD.FTZ R14, R7, R2 ;  /* 0x00000002070e7221 */ /* 0x001fe20000010000 */
[----:B-1----:R-:W-:Y:S01]  /*2380*/  FADD.FTZ R16, R6, R11 ;  /* 0x0000000b06107221 */ /* 0x002fe20000010000 */
[----:B------:R-:W-:Y:S02]  /*2390*/  IADD3 R17, R9, R17, RZ ;  /* 0x0000001109117210 */ /* 0x000fe40007ffe0ff */
[----:B------:R-:W-:Y:S01]  /*23a0*/  SHF.L.U32 R6, R0, 0x6, RZ ;  /* 0x0000000600067819 */ /* 0x000fe200000006ff */
[----:B--2---:R-:W-:Y:S01]  /*23b0*/  FADD.FTZ R18, R10, R13 ;  /* 0x0000000d0a127221 */ /* 0x004fe20000010000 */
[----:B----4-:R-:W-:Y:S01]  /*23c0*/  FADD.FTZ R15, R12, R15 ;  /* 0x0000000f0c0f7221 */ /* 0x010fe20000010000 */
[----:B------:R-:W-:Y:S06]  /*23d0*/  @P1 BRA `(.L_x_1914) ;  /* 0x0000000000841947 */ /* 0x000fec0003800000 */
[----:B------:R-:W0:Y:S01]  /*23e0*/  LDC.64 R10, c[0x0][0x278] ;  /* 0x00009e00ff0a7b82 */ /* 0x000e220000000a00 */
[----:B------:R-:W-:Y:S01]  /*23f0*/  SHF.R.S32.HI R7, RZ, 0x1f, R6 ;  /* 0x0000001fff077819 */ /* 0x000fe20000011406 */
[----:B------:R-:W-:Y:S01]  /*2400*/  ULDC.64 UR8, c[0x0][0x260] ;  /* 0x0000980000087ab9 */ /* 0x000fe20000000a00 */
[----:B------:R-:W-:-:S05]  /*2410*/  SHF.R.S32.HI R19, RZ, 0x4, R20 ;  /* 0x00000004ff137819 */ /* 0x000fca0000011414 */
[----:B------:R-:W1:Y:S01]  /*2420*/  LDC.64 R12, c[0x0][0x280] ;  /* 0x0000a000ff0c7b82 */ /* 0x000e620000000a00 */
[C---:B0-----:R-:W-:Y:S02]  /*2430*/  IMAD R2, R10.reuse, UR12, RZ ;  /* 0x0000000c0a027c24 */ /* 0x041fe4000f8e02ff */
[----:B------:R-:W-:-:S04]  /*2440*/  IMAD.WIDE.U32 R4, R10, UR6, R6 ;  /* 0x000000060a047c25 */ /* 0x000fc8000f8e0006 */
[----:B------:R-:W-:Y:S02]  /*2450*/  IMAD R11, R11, UR6, R2 ;  /* 0x000000060b0b7c24 */ /* 0x000fe4000f8e0202 */
[----:B-1----:R-:W-:Y:S02]  /*2460*/  IMAD R2, R12, UR13, RZ ;  /* 0x0000000d0c027c24 */ /* 0x002fe4000f8e02ff */
[----:B------:R-:W-:Y:S01]  /*2470*/  IMAD R10, R0, -0x40, R3 ;  /* 0xffffffc0000a7824 */ /* 0x000fe200078e0203 */
[----:B------:R-:W-:Y:S01]  /*2480*/  IADD3 R5, R5, R11, RZ ;  /* 0x0000000b05057210 */ /* 0x000fe20007ffe0ff */
[----:B------:R-:W-:Y:S01]  /*2490*/  IMAD R11, R13, UR7, R2 ;  /* 0x000000070d0b7c24 */ /* 0x000fe2000f8e0202 */
[----:B------:R-:W-:Y:S02]  /*24a0*/  SHF.R.S32.HI R2, RZ, 0x1f, R19 ;  /* 0x0000001fff027819 */ /* 0x000fe40000011413 */
[----:B------:R-:W-:Y:S01]  /*24b0*/  ISETP.GE.AND P4, PT, R19, R10, PT ;  /* 0x0000000a1300720c */ /* 0x000fe20003f86270 */
[----:B------:R-:W-:-:S03]  /*24c0*/  IMAD.WIDE.U32 R4, R12, UR7, R4 ;  /* 0x000000070c047c25 */ /* 0x000fc6000f8e0004 */
[----:B------:R-:W-:-:S04]  /*24d0*/  IADD3 R3, P1, R19, R4, RZ ;  /* 0x0000000413037210 */ /* 0x000fc80007f3e0ff */
[----:B------:R-:W-:Y:S02]  /*24e0*/  IADD3.X R4, R2, R5, R11, P1, !PT ;  /* 0x0000000502047210 */ /* 0x000fe40000ffe40b */
[C---:B------:R-:W-:Y:S02]  /*24f0*/  IADD3 R5, R19.reuse, 0x30, RZ ;  /* 0x0000003013057810 */ /* 0x040fe40007ffe0ff */
[C---:B------:R-:W-:Y:S02]  /*2500*/  IADD3 R11, R19.reuse, 0x10, RZ ;  /* 0x00000010130b7810 */ /* 0x040fe40007ffe0ff */
[----:B------:R-:W-:Y:S02]  /*2510*/  IADD3 R19, R19, 0x20, RZ ;  /* 0x0000002013137810 */ /* 0x000fe40007ffe0ff */
[----:B------:R-:W-:Y:S02]  /*2520*/  LEA R2, P5, R3, UR8, 0x2 ;  /* 0x0000000803027c11 */ /* 0x000fe4000f8a10ff */
[----:B------:R-:W-:-:S02]  /*2530*/  ISETP.GE.AND P1, PT, R5, R10, PT ;  /* 0x0000000a0500720c */ /* 0x000fc40003f26270 */
[-C--:B------:R-:W-:Y:S02]  /*2540*/  ISETP.GE.AND P3, PT, R11, R10.reuse, PT ;  /* 0x0000000a0b00720c */ /* 0x080fe40003f66270 */
[----:B------:R-:W-:Y:S02]  /*2550*/  ISETP.GE.AND P2, PT, R19, R10, PT ;  /* 0x0000000a1300720c */ /* 0x000fe40003f46270 */
[----:B------:R-:W-:Y:S02]  /*2560*/  LEA.HI.X R3, R3, UR9, R4, 0x2, P5 ;  /* 0x0000000903037c11 */ /* 0x000fe4000a8f1404 */
[----:B------:R-:W-:Y:S02]  /*2570*/  FSEL R5, R14, RZ, !P4 ;  /* 0x000000ff0e057208 */ /* 0x000fe40006000000 */
[----:B------:R-:W-:Y:S02]  /*2580*/  FSEL R11, R16, RZ, !P3 ;  /* 0x000000ff100b7208 */ /* 0x000fe40005800000 */
[----:B------:R-:W-:Y:S01]  /*2590*/  FSEL R13, R18, RZ, !P2 ;  /* 0x000000ff120d7208 */ /* 0x000fe20005000000 */
[----:B------:R0:W-:Y:S01]  /*25a0*/  STG.E desc[UR4][R2.64], R5 ;  /* 0x0000000502007986 */ /* 0x0001e2000c101904 */
[----:B------:R-:W-:-:S03]  /*25b0*/  FSEL R15, R15, RZ, !P1 ;  /* 0x000000ff0f0f7208 */ /* 0x000fc60004800000 */
[----:B------:R0:W-:Y:S04]  /*25c0*/  STG.E desc[UR4][R2.64+0x40], R11 ;  /* 0x0000400b02007986 */ /* 0x0001e8000c101904 */
[----:B------:R0:W-:Y:S04]  /*25d0*/  STG.E desc[UR4][R2.64+0x80], R13 ;  /* 0x0000800d02007986 */ /* 0x0001e8000c101904 */
[----:B------:R0:W-:Y:S02]  /*25e0*/  STG.E desc[UR4][R2.64+0xc0], R15 ;  /* 0x0000c00f02007986 */ /* 0x0001e4000c101904 */
.L_x_1914:
[----:B------:R-:W-:Y:S05]  /*25f0*/  BSYNC B0 ;  /* 0x0000000000007941 */ /* 0x000fea0003800000 */
.L_x_1913:
[----:B------:R-:W-:Y:S04]  /*2600*/  BSSY B0, `(.L_x_1915) ;  /* 0x0000016000007945 */ /* 0x000fe80003800000 */
[----:B------:R-:W-:Y:S05]  /*2610*/  @P0 BRA `(.L_x_1916) ;  /* 0x0000000000500947 */ /* 0x000fea0003800000 */
[----:B0-----:R-:W0:Y:S01]  /*2620*/  LDC.64 R10, c[0x0][0x2a8] ;  /* 0x0000aa00ff0a7b82 */ /* 0x001e220000000a00 */
[----:B------:R-:W-:Y:S01]  /*2630*/  SHF.R.S32.HI R3, RZ, 0x1f, R21 ;  /* 0x0000001fff037819 */ /* 0x000fe20000011415 */
[----:B------:R-:W-:Y:S01]  /*2640*/  ULDC.64 UR8, c[0x0][0x2a0] ;  /* 0x0000a80000087ab9 */ /* 0x000fe20000000a00 */
[----:B------:R-:W-:-:S04]  /*2650*/  IADD3 R2, P0, R6, R21, RZ ;  /* 0x0000001506027210 */ /* 0x000fc80007f1e0ff */
[----:B------:R-:W-:Y:S01]  /*2660*/  LEA.HI.X.SX32 R3, R6, R3, 0x1, P0 ;  /* 0x0000000306037211 */ /* 0x000fe200000f0eff */
[----:B------:R-:W1:Y:S01]  /*2670*/  LDC.64 R12, c[0x0][0x2b0] ;  /* 0x0000ac00ff0c7b82 */ /* 0x000e620000000a00 */
[C---:B------:R-:W-:Y:S01]  /*2680*/  FMUL.FTZ R6, R78.reuse, 1.4426950216293334961 ;  /* 0x3fb8aa3b4e067820 */ /* 0x040fe20000410000 */
[----:B------:R-:W-:Y:S01]  /*2690*/  FSETP.NEU.FTZ.AND P0, PT, R78, -INF , PT ;  /* 0xff8000004e00780b */ /* 0x000fe20003f1d000 */
[C---:B0-----:R-:W-:Y:S02]  /*26a0*/  IMAD R4, R10.reuse, UR12, RZ ;  /* 0x0000000c0a047c24 */ /* 0x041fe4000f8e02ff */
[----:B------:R-:W-:-:S04]  /*26b0*/  IMAD.WIDE.U32 R2, R10, UR6, R2 ;  /* 0x000000060a027c25 */ /* 0x000fc8000f8e0002 */
[----:B------:R-:W-:Y:S02]  /*26c0*/  IMAD R5, R11, UR6, R4 ;  /* 0x000000060b057c24 */ /* 0x000fe4000f8e0204 */
[----:B-1----:R-:W-:-:S03]  /*26d0*/  IMAD R4, R12, UR13, RZ ;  /* 0x0000000d0c047c24 */ /* 0x002fc6000f8e02ff */
[----:B------:R-:W-:Y:S01]  /*26e0*/  IADD3 R3, R3, R5, RZ ;  /* 0x0000000503037210 */ /* 0x000fe20007ffe0ff */
[----:B------:R-:W-:Y:S02]  /*26f0*/  IMAD R5, R13, UR7, R4 ;  /* 0x000000070d057c24 */ /* 0x000fe4000f8e0204 */
[----:B------:R-:W-:-:S05]  /*2700*/  IMAD.WIDE.U32 R2, R12, UR7, R2 ;  /* 0x000000070c027c25 */ /* 0x000fca000f8e0002 */
[----:B------:R-:W-:Y:S02]  /*2710*/  IADD3 R3, R3, R5, RZ ;  /* 0x0000000503037210 */ /* 0x000fe40007ffe0ff */
[----:B------:R-:W-:-:S04]  /*2720*/  LEA R4, P1, R2, UR8, 0x2 ;  /* 0x0000000802047c11 */ /* 0x000fc8000f8210ff */
[----:B------:R-:W-:Y:S02]  /*2730*/  LEA.HI.X R5, R2, UR9, R3, 0x2, P1 ;  /* 0x0000000902057c11 */ /* 0x000fe400088f1403 */
[----:B------:R-:W-:-:S05]  /*2740*/  FSEL R3, R6, RZ, P0 ;  /* 0x000000ff06037208 */ /* 0x000fca0000000000 */
[----:B------:R1:W-:Y:S02]  /*2750*/  STG.E desc[UR4][R4.64], R3 ;  /* 0x0000000304007986 */ /* 0x0003e4000c101904 */
.L_x_1916:
[----:B------:R-:W-:Y:S05]  /*2760*/  BSYNC B0 ;  /* 0x0000000000007941 */ /* 0x000fea0003800000 */
.L_x_1915:
[----:B------:R-:W-:Y:S01]  /*2770*/  ULDC.64 UR10, c[0x0][0x2e8] ;  /* 0x0000ba00000a7ab9 */ /* 0x000fe20000000a00 */
[----:B------:R-:W-:Y:S01]  /*2780*/  ULDC.64 UR8, c[0x0][0x2b8] ;  /* 0x0000ae0000087ab9 */ /* 0x000fe20000000a00 */
[----:B------:R-:W-:Y:S02]  /*2790*/  ISETP.NE.U32.AND P0, PT, RZ, UR10, PT ;  /* 0x0000000aff007c0c */ /* 0x000fe4000bf05070 */
[C---:B0-----:R-:W-:Y:S02]  /*27a0*/  LEA R2, P1, R8.reuse, UR8, 0x2 ;  /* 0x0000000808027c11 */ /* 0x041fe4000f8210ff */
[----:B------:R-:W-:Y:S02]  /*27b0*/  ISETP.NE.AND.EX P0, PT, RZ, UR11, PT, P0 ;  /* 0x0000000bff007c0c */ /* 0x000fe4000bf05300 */
[----:B-1----:R-:W-:Y:S02]  /*27c0*/  LEA.HI.X R3, R8, UR9, R17, 0x2, P1 ;  /* 0x0000000908037c11 */ /* 0x002fe400088f1411 */
[----:B------:R-:W-:-:S03]  /*27d0*/  ISETP.NE.OR P0, PT, R21, RZ, !P0 ;  /* 0x000000ff1500720c */ /* 0x000fc60004705670 */
[----:B------:R0:W-:Y:S04]  /*27e0*/  STG.E.128 desc[UR4][R2.64], RZ ;  /* 0x000000ff02007986 */ /* 0x0001e8000c101d04 */
        /* <DEDUP_REMOVED lines=14> */
[----:B------:R0:W-:Y:S01]  /*28d0*/  STG.E.128 desc[UR4][R2.64+0xf000], RZ ;  /* 0x00f000ff02007986 */ /* 0x0001e2000c101d04 */
[----:B------:R-:W-:Y:S05]  /*28e0*/  @P0 EXIT ;  /* 0x000000000000094d */ /* 0x000fea0003800000 */
[----:B------:R-:W1:Y:S08]  /*28f0*/  LDC R5, c[0x0][0x2e0] ;  /* 0x0000b800ff057b82 */ /* 0x000e700000000800 */
[----:B------:R-:W2:Y:S08]  /*2900*/  LDC R7, c[0x0][0x220] ;  /* 0x00008800ff077b82 */ /* 0x000eb00000000800 */
[----:B0-----:R-:W0:Y:S01]  /*2910*/  LDC.64 R2, c[0x0][0x2e8] ;  /* 0x0000ba00ff027b82 */ /* 0x001e220000000a00 */
[----:B-1----:R-:W-:-:S04]  /*2920*/  IMAD R0, R0, R5, UR7 ;  /* 0x0000000700007e24 */ /* 0x002fc8000f8e0205 */
[----:B--2---:R-:W-:-:S04]  /*2930*/  IMAD R5, R0, R7, UR6 ;  /* 0x0000000600057e24 */ /* 0x004fc8000f8e0207 */
[----:B0-----:R-:W-:-:S05]  /*2940*/  IMAD.WIDE R2, R5, 0x4, R2 ;  /* 0x0000000405027825 */ /* 0x001fca00078e0202 */
[----:B------:R-:W-:Y:S01]  /*2950*/  STG.E desc[UR4][R2.64], RZ ;  /* 0x000000ff02007986 */ /* 0x000fe2000c101904 */
[----:B------:R-:W-:Y:S05]  /*2960*/  EXIT ;  /* 0x000000000000794d */ /* 0x000fea0003800000 */
.L_x_1917:
        /* <DEDUP_REMOVED lines=9> */
.L_x_2219:


//--------------------- .text._ZN7cutlass13device_kernelIN5flash11enable_sm90INS1_16FlashAttnBwdSm90INS1_25CollectiveMainloopBwdSm90ILi2ELi1ELi1EN4cute5tupleIJNS5_1CILi1EEES8_S8_EEENS6_IJNS7_ILi64EEENS7_ILi80EEENS7_ILi256EEEEEENS_6half_tEfNS_4arch4Sm90ELb1ELb0ELb0ELb1ELb0ELb0ELb1ELb1ELi2ELi1ELi1ELi1ELb0EEENS1_21CollectiveEpilogueBwdISD_SE_SG_Li256ELb1ELb1ELi2EEENS1_25SingleTileBwdLPTSchedulerILb1ELi80ELb0EEEEEEEEEvNT_6ParamsE --------------------------
	.section	.text._ZN7cutlass13device_kernelIN5flash11enable_sm90INS1_16FlashAttnBwdSm90INS1_25CollectiveMainloopBwdSm90ILi2ELi1ELi1EN4cute5tupleIJNS5_1CILi1EEES8_S8_EEENS6_IJNS7_ILi64EEENS7_ILi80EEENS7_ILi256EEEEEENS_6half_tEfNS_4arch4Sm90ELb1ELb0ELb0ELb1ELb0ELb0ELb1ELb1ELi2ELi1ELi1ELi1ELb0EEENS1_21CollectiveEpilogueBwdISD_SE_SG_Li256ELb1ELb1ELi2EEENS1_25SingleTileBwdLPTSchedulerILb1ELi80ELb0EEEEEEEEEvNT_6ParamsE,"ax",@progbits
	.align	128
.text._ZN7cutlass13device_kernelIN5flash11enable_sm90INS1_16FlashAttnBwdSm90INS1_25CollectiveMainloopBwdSm90ILi2ELi1ELi1EN4cute5tupleIJNS5_1CILi1EEES8_S8_EEENS6_IJNS7_ILi64EEENS7_ILi80EEENS7_ILi256EEEEEENS_6half_tEfNS_4arch4Sm90ELb1ELb0ELb0ELb1ELb0ELb0ELb1ELb1ELi2ELi1ELi1ELi1ELb0EEENS1_21CollectiveEpilogueBwdISD_SE_SG_Li256ELb1ELb1ELi2EEENS1_25SingleTileBwdLPTSchedulerILb1ELi80ELb0EEEEEEEEEvNT_6ParamsE:
        .type           _ZN7cutlass13device_kernelIN5flash11enable_sm90INS1_16FlashAttnBwdSm90INS1_25CollectiveMainloopBwdSm90ILi2ELi1ELi1EN4cute5tupleIJNS5_1CILi1EEES8_S8_EEENS6_IJNS7_ILi64EEENS7_ILi80EEENS7_ILi256EEEEEENS_6half_tEfNS_4arch4Sm90ELb1ELb0ELb0ELb1ELb0ELb0ELb1ELb1ELi2ELi1ELi1ELi1ELb0EEENS1_21CollectiveEpilogueBwdISD_SE_SG_Li256ELb1ELb1ELi2EEENS1_25SingleTileBwdLPTSchedulerILb1ELi80ELb0EEEEEEEEEvNT_6ParamsE,@function
        .size           _ZN7cutlass13device_kernelIN5flash11enable_sm90INS1_16FlashAttnBwdSm90INS1_25CollectiveMainloopBwdSm90ILi2ELi1ELi1EN4cute5tupleIJNS5_1CILi1EEES8_S8_EEENS6_IJNS7_ILi64EEENS7_ILi80EEENS7_ILi256EEEEEENS_6half_tEfNS_4arch4Sm90ELb1ELb0ELb0ELb1ELb0ELb0ELb1ELb1ELi2ELi1ELi1ELi1ELb0EEENS1_21CollectiveEpilogueBwdISD_SE_SG_Li256ELb1ELb1ELi2EEENS1_25SingleTileBwdLPTSchedulerILb1ELi80ELb0EEEEEEEEEvNT_6ParamsE,(.L_x_2220 - _ZN7cutlass13device_kernelIN5flash11enable_sm90INS1_16FlashAttnBwdSm90INS1_25CollectiveMainloopBwdSm90ILi2ELi1ELi1EN4cute5tupleIJNS5_1CILi1EEES8_S8_EEENS6_IJNS7_ILi64EEENS7_ILi80EEENS7_ILi256EEEEEENS_6half_tEfNS_4arch4Sm90ELb1ELb0ELb0ELb1ELb0ELb0ELb1ELb1ELi2ELi1ELi1ELi1ELb0EEENS1_21CollectiveEpilogueBwdISD_SE_SG_Li256ELb1ELb1ELi2EEENS1_25SingleTileBwdLPTSchedulerILb1ELi80ELb0EEEEEEEEEvNT_6ParamsE)
        .other          _ZN7cutlass13device_kernelIN5flash11enable_sm90INS1_16FlashAttnBwdSm90INS1_25CollectiveMainloopBwdSm90ILi2ELi1ELi1EN4cute5tupleIJNS5_1CILi1EEES8_S8_EEENS6_IJNS7_ILi64EEENS7_ILi80EEENS7_ILi256EEEEEENS_6half_tEfNS_4arch4Sm90ELb1ELb0ELb0ELb1ELb0ELb0ELb1ELb1ELi2ELi1ELi1ELi1ELb0EEENS1_21CollectiveEpilogueBwdISD_SE_SG_Li256ELb1ELb1ELi2EEENS1_25SingleTileBwdLPTSchedulerILb1ELi80ELb0EEEEEEEEEvNT_6ParamsE,@"STO_CUDA_ENTRY STV_DEFAULT"
_ZN7cutlass13device_kernelIN5flash11enable_sm90INS1_16FlashAttnBwdSm90INS1_25CollectiveMainloopBwdSm90ILi2ELi1ELi1EN4cute5tupleIJNS5_1CILi1EEES8_S8_EEENS6_IJNS7_ILi64EEENS7_ILi80EEENS7_ILi256EEEEEENS_6half_tEfNS_4arch4Sm90ELb1ELb0ELb0ELb1ELb0ELb0ELb1ELb1ELi2ELi1ELi1ELi1ELb0EEENS1_21CollectiveEpilogueBwdISD_SE_SG_Li256ELb1ELb1ELi2EEENS1_25SingleTileBwdLPTSchedulerILb1ELi80ELb0EEEEEEEEEvNT_6ParamsE:
        /* <DEDUP_REMOVED lines=24> */
.L_x_1919:
[----:B------:R-:W-:Y:S05]  /*0180*/  BSYNC B0 ;  /* 0x0000000000007941 */ /* 0x000fea0003800000 */
.L_x_1918:
        /* <DEDUP_REMOVED lines=39> */
.L_x_1920:
        /* <DEDUP_REMOVED lines=20> */
.L_x_1921:
[----:B------:R-:W-:Y:S01]  /*0540*/  PLOP3.LUT P0, PT, PT, PT, UP0, 0x80, 0x0 ;  /* 0x000000000000781c */ /* 0x000fe20003f0f008 */
[----:B------:R-:W-:Y:S01]  /*0550*/  NOP ;  /* 0x0000000000007918 */ /* 0x000fe20000000000 */
[----:B------:R-:W-:Y:S01]  /*0560*/  BSSY B0, `(.L_x_1922) ;  /* 0x0000efd000007945 */ /* 0x000fe20003800000 */
[----:B------:R-:W-:Y:S01]  /*0570*/  LOP3.LUT R11, R21, 0x7f, RZ, 0xc0, !PT ;  /* 0x0000007f150b7812 */ /* 0x000fe200078ec0ff */
[----:B01234-:R-:W-:Y:S09]  /*0580*/  BAR.SYNC.DEFER_BLOCKING 0x0 ;  /* 0x0000000000007b1d */ /* 0x01fff20000010000 */
[----:B------:R-:W-:Y:S05]  /*0590*/  @!P0 BRA `(.L_x_1923) ;  /* 0x000000c8009c8947 */ /* 0x000fea0003800000 */
.L_x_1924:
        /* <DEDUP_REMOVED lines=26> */
[----:B------:R0:W-:Y:S01]  /*0740*/  STL [R1], R2 ;  /* 0x0000000201007387 */ /* 0x0001e20000100800 */
[----:B------:R-:W-:Y:S05]  /*0750*/  BRA `(.L_x_1926) ;  /* 0x0000000000287947 */ /* 0x000fea0003800000 */
.L_x_1925:
        /* <DEDUP_REMOVED lines=9> */
[----:B------:R1:W-:Y:S06]  /*07f0*/  STL [R1], R2 ;  /* 0x0000000201007387 */ /* 0x0003ec0000100800 */
.L_x_1926:
[----:B------:R-:W2:Y:S01]  /*0800*/  LDC R237, c[0x0][0x8b8] ;  /* 0x00022e00ffed7b82 */ /* 0x000ea20000000800 */
[----:B------:R-:W-:Y:S01]  /*0810*/  IADD3 R0, -R0, UR10, RZ ;  /* 0x0000000a00007c10 */ /* 0x000fe2000fffe1ff */
[----:B------:R-:W-:Y:S02]  /*0820*/  ULDC.64 UR4, c[0x0][0x8f8] ;  /* 0x00023e0000047ab9 */ /* 0x000fe40000000a00 */
[----:B------:R-:W-:-:S04]  /*0830*/  ISETP.NE.U32.AND P0, PT, RZ, UR4, PT ;  /* 0x00000004ff007c0c */ /* 0x000fc8000bf05070 */
[----:B------:R-:W3:Y:S01]  /*0840*/  LDC R5, c[0x0][0x8c4] ;  /* 0x00023100ff057b82 */ /* 0x000ee20000000800 */
[----:B------:R-:W-:Y:S02]  /*0850*/  ISETP.NE.AND.EX P0, PT, RZ, UR5, PT, P0 ;  /* 0x00000005ff007c0c */ /* 0x000fe4000bf05300 */
[----:B--2---:R-:W-:Y:S01]  /*0860*/  ISETP.NE.AND P1, PT, R237, 0x1, PT ;  /* 0x00000001ed00780c */ /* 0x004fe20003f25270 */
[----:B---3--:R-:W-:-:S04]  /*0870*/  IMAD R5, R5, UR6, R0 ;  /* 0x0000000605057c24 */ /* 0x008fc8000f8e0200 */
[----:B------:R-:W-:-:S08]  /*0880*/  IMAD.MOV.U32 R231, RZ, RZ, R5 ;  /* 0x000000ffffe77224 */ /* 0x000fd000078e0005 */
[----:B01----:R-:W0:Y:S08]  /*0890*/  @P1 LDC R2, c[0x0][0x8bc] ;  /* 0x00022f00ff021b82 */ /* 0x003e300000000800 */
[----:B------:R-:W1:Y:S01]  /*08a0*/  @P1 LDC R3, c[0x0][0x8c0] ;  /* 0x00023000ff031b82 */ /* 0x000e620000000800 */
[----:B0-----:R-:W-:-:S05]  /*08b0*/  @P1 IMAD.HI.U32 R0, R5, R2, RZ ;  /* 0x0000000205001227 */ /* 0x001fca00078e00ff */
[----:B-1----:R-:W-:-:S05]  /*08c0*/  @P1 SHF.R.U32.HI R231, RZ, R3, R0 ;  /* 0x00000003ffe71219 */ /* 0x002fca0000011600 */
[----:B------:R-:W-:-:S04]  /*08d0*/  IMAD.MOV R0, RZ, RZ, -R231 ;  /* 0x000000ffff007224 */ /* 0x000fc800078e0ae7 */
[----:B------:R-:W-:Y:S01]  /*08e0*/  IMAD R237, R237, R0, R5 ;  /* 0x00000000eded7224 */ /* 0x000fe200078e0205 */
[----:B------:R-:W-:Y:S06]  /*08f0*/  @!P0 BRA `(.L_x_1927) ;  /* 0x0000000000148947 */ /* 0x000fec0003800000 */
[----:B------:R-:W0:Y:S01]  /*0900*/  LDC.64 R2, c[0x0][0x8f8] ;  /* 0x00023e00ff027b82 */ /* 0x000e220000000a00 */
[----:B------:R-:W-:Y:S01]  /*0910*/  ULDC.64 UR4, c[0x0][0x208] ;  /* 0x0000820000047ab9 */ /* 0x000fe20000000a00 */
[----:B0-----:R-:W-:-:S05]  /*0920*/  IMAD.WIDE R2, R231, 0x4, R2 ;  /* 0x00000004e7027825 */ /* 0x001fca00078e0202 */
[----:B------:R1:W5:Y:S01]  /*0930*/  LDG.E R0, desc[UR4][R2.64] ;  /* 0x0000000402007981 */ /* 0x000362000c1e1900 */
[----:B------:R-:W-:Y:S05]  /*0940*/  BRA `(.L_x_1928) ;  /* 0x0000000000307947 */ /* 0x000fea0003800000 */
.L_x_1927:
        /* <DEDUP_REMOVED lines=11> */
.L_x_1929:
[----:B------:R-:W0:Y:S02]  /*0a00*/  LDC R0, c[0x0][0x8ec] ;  /* 0x00023b00ff007b82 */ /* 0x000e240000000800 */
.L_x_1928:
[----:B------:R-:W2:Y:S01]  /*0a10*/  LDL R8, [R1] ;  /* 0x0000000001087983 */ /* 0x000ea20000100800 */
[----:B0----5:R-:W-:-:S04]  /*0a20*/  VIADD R0, R0, 0x4f ;  /* 0x0000004f00007836 */ /* 0x021fc80000000000 */
[----:B------:R-:W-:-:S05]  /*0a30*/  IMAD.HI R0, R0, 0x66666667, RZ ;  /* 0x6666666700007827 */ /* 0x000fca00078e02ff */
[----:B-1----:R-:W-:-:S04]  /*0a40*/  SHF.R.U32.HI R3, RZ, 0x1f, R0 ;  /* 0x0000001fff037819 */ /* 0x002fc80000011600 */
[----:B------:R-:W-:Y:S02]  /*0a50*/  LEA.HI.SX32 R3, R0, R3, 0x1b ;  /* 0x0000000300037211 */ /* 0x000fe400078fdaff */
[----:B--2---:R-:W-:-:S13]  /*0a60*/  R2UR UR4, R8 ;  /* 0x00000000080472ca */ /* 0x004fda00000e0000 */
[----:B------:R-:W-:-:S04]  /*0a70*/  ISETP.LE.AND P0, PT, R3, UR4, PT ;  /* 0x0000000403007c0c */ /* 0x000fc8000bf03270 */
        /* <DEDUP_REMOVED lines=12> */
[----:B------:R-:W0:Y:S06]  /*0b40*/  @P0 LDC.64 R4, c[0x0][0x780] ;  /* 0x0001e000ff040b82 */ /* 0x000e2c0000000a00 */
[----:B------:R-:W2:Y:S01]  /*0b50*/  @P1 LDG.E R0, desc[UR4][R6.64] ;  /* 0x0000000406001981 */ /* 0x000ea2000c1e1900 */
[----:B0-----:R-:W-:-:S06]  /*0b60*/  @P0 IMAD.WIDE R2, R231, 0x4, R4 ;  /* 0x00000004e7020825 */ /* 0x001fcc00078e0204 */
        /* <DEDUP_REMOVED lines=19> */
.L_x_1931:
[----:B------:R-:W-:Y:S01]  /*0ca0*/  SHF.R.S32.HI R2, RZ, 0x1f, R237 ;  /* 0x0000001fff027819 */ /* 0x000fe200000114ed */
[----:B------:R-:W-:Y:S01]  /*0cb0*/  ULDC UR5, c[0x0][0x290] ;  /* 0x0000a40000057ab9 */ /* 0x000fe20000000800 */
[----:B------:R-:W-:-:S03]  /*0cc0*/  @P1 LOP3.LUT R0, R5, 0xffffc000, RZ, 0xc0, !PT ;  /* 0xffffc00005001812 */ /* 0x000fc600078ec0ff */
[----:B------:R0:W-:Y:S01]  /*0cd0*/  STL [R1+0x4], R2 ;  /* 0x0000040201007387 */ /* 0x0001e20000100800 */
[----:B------:R-:W-:Y:S05]  /*0ce0*/  @!P2 BRA `(.L_x_1932) ;  /* 0x000000000018a947 */ /* 0x000fea0003800000 */
[----:B0-----:R-:W0:Y:S01]  /*0cf0*/  LDC.64 R2, c[0x0][0x788] ;  /* 0x0001e200ff027b82 */ /* 0x001e220000000a00 */
[----:B------:R-:W-:Y:S01]  /*0d00*/  ULDC.64 UR6, c[0x0][0x208] ;  /* 0x0000820000067ab9 */ /* 0x000fe20000000a00 */
[----:B0-----:R-:W-:-:S06]  /*0d10*/  IMAD.WIDE R2, R231, 0x4, R2 ;  /* 0x00000004e7027825 */ /* 0x001fcc00078e0202 */
[----:B------:R-:W2:Y:S02]  /*0d20*/  LDG.E R2, desc[UR6][R2.64] ;  /* 0x0000000602027981 */ /* 0x000ea4000c1e1900 */
[----:B--2---:R-:W-:Y:S01]  /*0d30*/  R2UR UR5, R2 ;  /* 0x00000000020572ca */ /* 0x004fe200000e0000 */
[----:B------:R-:W-:-:S14]  /*0d40*/  BRA `(.L_x_1933) ;  /* 0x0000000000307947 */ /* 0x000fdc0003800000 */
.L_x_1932:
[----:B------:R-:W-:Y:S02]  /*0d50*/  ULDC.64 UR6, c[0x0][0x778] ;  /* 0x0001de0000067ab9 */ /* 0x000fe40000000a00 */
[----:B------:R-:W-:-:S04]  /*0d60*/  ISETP.NE.U32.AND P0, PT, RZ, UR6, PT ;  /* 0x00000006ff007c0c */ /* 0x000fc8000bf05070 */
[----:B------:R-:W-:-:S13]  /*0d70*/  ISETP.NE.AND.EX P0, PT, RZ, UR7, PT, P0 ;  /* 0x00000007ff007c0c */ /* 0x000fda000bf05300 */
[----:B------:R-:W-:Y:S05]  /*0d80*/  @!P0 BRA `(.L_x_1933) ;  /* 0x0000000000208947 */ /* 0x000fea0003800000 */
[----:B0-----:R-:W0:Y:S01]  /*0d90*/  LDC.64 R2, c[0x0][0x778] ;  /* 0x0001de00ff027b82 */ /* 0x001e220000000a00 */
[----:B------:R-:W-:Y:S01]  /*0da0*/  ULDC.64 UR6, c[0x0][0x208] ;  /* 0x0000820000067ab9 */ /* 0x000fe20000000a00 */
[----:B0-----:R-:W-:-:S05]  /*0db0*/  IMAD.WIDE R2, R231, 0x4, R2 ;  /* 0x00000004e7027825 */ /* 0x001fca00078e0202 */
[----:B------:R-:W2:Y:S04]  /*0dc0*/  LDG.E R5, desc[UR6][R2.64] ;  /* 0x0000000602057981 */ /* 0x000ea8000c1e1900 */
[----:B------:R-:W3:Y:S01]  /*0dd0*/  LDG.E R4, desc[UR6][R2.64+0x4] ;  /* 0x0000040602047981 */ /* 0x000ee2000c1e1900 */
[----:B--2---:R-:W-:Y:S02]  /*0de0*/  R2UR UR5, R5 ;  /* 0x00000000050572ca */ /* 0x004fe400000e0000 */
[----:B---3--:R-:W-:-:S13]  /*0df0*/  R2UR UR6, R4 ;  /* 0x00000000040672ca */ /* 0x008fda00000e0000 */
[----:B------:R-:W-:-:S12]  /*0e00*/  UIADD3 UR5, -UR5, UR6, URZ ;  /* 0x0000000605057290 */ /* 0x000fd8000fffe13f */
.L_x_1933:
        /* <DEDUP_REMOVED lines=102> */
[----:B0-----:R-:W-:-:S04]  /*1470*/  SHF.R.S32.HI R2, RZ, 0x1f, R21 ;  /* 0x0000001fff027819 */ /* 0x001fc80000011415 */
[CC--:B------:R-:W-:Y:S02]  /*1480*/  LEA.HI R3, R2.reuse, R21.reuse, RZ, 0x7 ;  /* 0x0000001502037211 */ /* 0x0c0fe400078f38ff */
[CC--:B------:R-:W-:Y:S02]  /*1490*/  LEA.HI R6, R2.reuse, R21.reuse, RZ, 0x5 ;  /* 0x0000001502067211 */ /* 0x0c0fe400078f28ff */
[----:B------:R-:W-:Y:S02]  /*14a0*/  LEA.HI R7, R2, R21, RZ, 0x4 ;  /* 0x0000001502077211 */ /* 0x000fe400078f20ff */
[----:B------:R-:W-:Y:S02]  /*14b0*/  LOP3.LUT R2, R3, 0xffffff80, RZ, 0xc0, !PT ;  /* 0xffffff8003027812 */ /* 0x000fe400078ec0ff */
[----:B------:R-:W-:-:S03]  /*14c0*/  LOP3.LUT R8, R7, 0xffffff0, RZ, 0xc0, !PT ;  /* 0x0ffffff007087812 */ /* 0x000fc600078ec0ff */
[C---:B------:R-:W-:Y:S02]  /*14d0*/  IMAD.IADD R7, R21.reuse, 0x1, -R2 ;  /* 0x0000000115077824 */ /* 0x040fe400078e0a02 */
[----:B------:R-:W-:Y:S01]  /*14e0*/  IMAD.IADD R21, R21, 0x1, -R8 ;  /* 0x0000000115157824 */ /* 0x000fe200078e0a08 */
[----:B-1----:R-:W-:Y:S02]  /*14f0*/  LEA R225, R4, R225, 0x18 ;  /* 0x000000e104e17211 */ /* 0x002fe400078ec0ff */
        /* <DEDUP_REMOVED lines=21> */
.L_x_1935:
[----:B------:R-:W2:Y:S04]  /*1650*/  LDL R4, [R1+0x8] ;  /* 0x0000080001047983 */ /* 0x000ea80000100800 */
[----:B------:R-:W0:Y:S04]  /*1660*/  LDL R14, [R1+0x4] ;  /* 0x00000400010e7983 */ /* 0x000e280000100800 */
[----:B------:R-:W3:Y:S01]  /*1670*/  LDL R12, [R1] ;  /* 0x00000000010c7983 */ /* 0x000ee20000100800 */
        /* <DEDUP_REMOVED lines=99> */
[----:B0-----:R-:W-:-:S03]  /*1cb0*/  IMAD R10, R14, UR6, RZ ;  /* 0x000000060e0a7c24 */ /* 0x001fc6000f8e02ff */
[----:B------:R-:W-:Y:S01]  /*1cc0*/  SEL R0, R0, RZ, !P1 ;  /* 0x000000ff00007207 */ /* 0x000fe20004800000 */
[----:B------:R-:W-:-:S04]  /*1cd0*/  IMAD.WIDE.U32 R4, R237, UR6, R4 ;  /* 0x00000006ed047c25 */ /* 0x000fc8000f8e0004 */
[----:B------:R-:W-:Y:S01]  /*1ce0*/  IMAD R7, R237, UR7, R10 ;  /* 0x00000007ed077c24 */ /* 0x000fe2000f8e020a */
[----:B------:R-:W-:Y:S02]  /*1cf0*/  ULDC.64 UR6, c[0x0][0x2e0] ;  /* 0x0000b80000067ab9 */ /* 0x000fe40000000a00 */
[----:B------:R-:W-:Y:S02]  /*1d00*/  IMAD R0, R0, UR6, RZ ;  /* 0x0000000600007c24 */ /* 0x000fe4000f8e02ff */
[----:B------:R-:W-:Y:S02]  /*1d10*/  IMAD.IADD R5, R5, 0x1, R7 ;  /* 0x0000000105057824 */ /* 0x000fe400078e0207 */
[C---:B------:R-:W-:Y:S02]  /*1d20*/  IMAD R7, R233.reuse, UR7, R0 ;  /* 0x00000007e9077c24 */ /* 0x040fe4000f8e0200 */
[----:B------:R-:W-:Y:S01]  /*1d30*/  IMAD.WIDE.U32 R232, R233, UR6, R4 ;  /* 0x00000006e9e87c25 */ /* 0x000fe2000f8e0004 */
[----:B---3--:R-:W-:-:S02]  /*1d40*/  R2UR UR6, R12 ;  /* 0x000000000c0672ca */ /* 0x008fc400000e0000 */
[----:B------:R-:W-:-:S04]  /*1d50*/  LEA.HI R9, R9, R6, RZ, 0x3 ;  /* 0x0000000609097211 */ /* 0x000fc800078f18ff */
[----:B------:R-:W-:Y:S01]  /*1d60*/  LOP3.LUT R9, R9, 0xfffffff8, RZ, 0xc0, !PT ;  /* 0xfffffff809097812 */ /* 0x000fe200078ec0ff */
[----:B------:R-:W-:-:S06]  /*1d70*/  ULOP3.LUT UR7, UR8, 0x1, URZ, 0xfc, !UPT ;  /* 0x0000000108077892 */ /* 0x000fcc000f8efc3f */
[----:B------:R-:W-:Y:S01]  /*1d80*/  UIMAD UR5, UR6, -0x50, UR5 ;  /* 0xffffffb0060578a4 */ /* 0x000fe2000f8e0205 */
[----:B------:R-:W-:-:S03]  /*1d90*/  IMAD.IADD R9, R6, 0x1, -R9 ;  /* 0x0000000106097824 */ /* 0x000fc600078e0a09 */
[----:B------:R-:W-:Y:S01]  /*1da0*/  UIADD3 UR4, -UR4, 0x1, UR5 ;  /* 0x0000000104047890 */ /* 0x000fe2000fffe105 */
[----:B------:R-:W-:Y:S01]  /*1db0*/  IMAD.SHL.U32 R0, R21, 0x8, RZ ;  /* 0x0000000815007824 */ /* 0x000fe200078e00ff */
[C---:B------:R-:W-:Y:S01]  /*1dc0*/  IADD3 R230, -R229.reuse, UR5, RZ ;  /* 0x00000005e5e67c10 */ /* 0x040fe2000fffe1ff */
[----:B------:R-:W-:Y:S02]  /*1dd0*/  IMAD R227, R2, 0x10, R9 ;  /* 0x0000001002e37824 */ /* 0x000fe400078e0209 */
[----:B------:R-:W-:Y:S01]  /*1de0*/  IMAD.U32 R235, RZ, RZ, UR7 ;  /* 0x00000007ffeb7e24 */ /* 0x000fe2000f8e00ff */
[----:B------:R-:W-:Y:S01]  /*1df0*/  IADD3 R229, -R229, UR4, RZ ;  /* 0x00000004e5e57c10 */ /* 0x000fe2000fffe1ff */
[----:B------:R-:W-:Y:S02]  /*1e00*/  IMAD.MOV.U32 R2, RZ, RZ, RZ ;  /* 0x000000ffff027224 */ /* 0x000fe400078e00ff */
[----:B------:R-:W-:Y:S02]  /*1e10*/  IMAD R0, R0, 0x2, R225 ;  /* 0x0000000200007824 */ /* 0x000fe400078e02e1 */
[----:B------:R-:W-:-:S07]  /*1e20*/  IMAD.IADD R234, R233, 0x1, R7 ;  /* 0x00000001e9ea7824 */ /* 0x000fce00078e0207 */
.L_x_1947:
[----:B------:R-:W-:-:S13]  /*1e30*/  R2UR UR4, R235 ;  /* 0x00000000eb0472ca */ /* 0x000fda00000e0000 */
[----:B------:R-:W-:-:S06]  /*1e40*/  UISETP.NE.AND UP0, UPT, UR4, 0x3, UPT ;  /* 0x000000030400788c */ /* 0x000fcc000bf05270 */
[----:B------:R-:W-:-:S13]  /*1e50*/  PLOP3.LUT P0, PT, PT, PT, UP0, 0x80, 0x0 ;  /* 0x000000000000781c */ /* 0x000fda0003f0f008 */
[----:B------:R-:W-:Y:S05]  /*1e60*/  @!P0 BRA `(.L_x_1937) ;  /* 0x0000000000048947 */ /* 0x000fea0003800000 */
[----:B------:R-:W-:Y:S01]  /*1e70*/  BPT.TRAP 0x1 ;  /* 0x000000040000795c */ /* 0x000fe20000300000 */
.L_x_1937:
[----:B------:R-:W-:Y:S01]  /*1e80*/  IMAD R224, R2, 0x8, R225 ;  /* 0x0000000802e07824 */ /* 0x000fe200078e02e1 */
[----:B------:R-:W-:-:S04]  /*1e90*/  SHF.L.U32 R7, R228, 0x1f, RZ ;  /* 0x0000001fe4077819 */ /* 0x000fc800000006ff */
[----:B------:R0:W1:Y:S01]  /*1ea0*/  SYNCS.PHASECHK.TRANS64.TRYWAIT P1, [R224+URZ+0x31610], R7 ;  /* 0x03161007e00075a7 */ /* 0x000062000802017f */
[----:B------:R-:W-:Y:S05]  /*1eb0*/  @!P0 BRA `(.L_x_1938) ;  /* 0x0000000000048947 */ /* 0x000fea0003800000 */
[----:B------:R-:W-:Y:S01]  /*1ec0*/  BPT.TRAP 0x1 ;  /* 0x000000040000795c */ /* 0x000fe20000300000 */
.L_x_1938:
        /* <DEDUP_REMOVED lines=11> */
.L_x_1939:
        /* <DEDUP_REMOVED lines=438> */
.L_x_1941:
[----:B------:R-:W-:-:S04]  /*3ae0*/  SHF.L.U32 R8, R226, 0x1f, RZ ;  /* 0x0000001fe2087819 */ /* 0x000fc800000006ff */
[----:B------:R0:W3:Y:S01]  /*3af0*/  SYNCS.PHASECHK.TRANS64.TRYWAIT P1, [R225+URZ+0x31630], R8 ;  /* 0x03163008e10075a7 */ /* 0x0000e2000802017f */
[----:B------:R-:W-:Y:S05]  /*3b00*/  @!P0 BRA `(.L_x_1942) ;  /* 0x0000000000048947 */ /* 0x000fea0003800000 */
[----:B------:R-:W-:Y:S01]  /*3b10*/  BPT.TRAP 0x1 ;  /* 0x000000040000795c */ /* 0x000fe20000300000 */
.L_x_1942:
        /* <DEDUP_REMOVED lines=11> */
.L_x_1943:
[C---:B------:R-:W-:Y:S01]  /*3bd0*/  VIADD R7, R5.reuse, 0x80 ;  /* 0x0000008005077836 */ /* 0x040fe20000000000 */
[----:B------:R-:W-:Y:S01]  /*3be0*/  R2UR UR4, R6 ;  /* 0x00000000060472ca */ /* 0x000fe200000e0000 */
[C---:B0--3--:R-:W-:Y:S01]  /*3bf0*/  VIADD R8, R5.reuse, 0x180 ;  /* 0x0000018005087836 */ /* 0x049fe20000000000 */
        /* <DEDUP_REMOVED lines=12> */
[----:B------:R-:W-:Y:S01]  /*3cc0*/  IMAD.U32 R14, RZ, RZ, UR60 ;  /* 0x0000003cff0e7e24 */ /* 0x000fe2000f8e00ff */
[----:B------:R-:W-:Y:S01]  /*3cd0*/  HGMMA.64x8x16.F32 R44, gdesc[UR4], RZ, !UPT ;  /* 0x00000000042c79f0 */ /* 0x000fe2000c7008ff */
[----:B------:R-:W-:Y:S01]  /*3ce0*/  UMOV UR7, 0x40000000 ;  /* 0x4000000000077882 */ /* 0x000fe20000000000 */
[----:B------:R-:W-:Y:S01]  /*3cf0*/  UMOV UR6, UR8 ;  /* 0x0000000800067c82 */ /* 0x000fe20008000000 */
[----:B------:R-:W-:Y:S01]  /*3d00*/  IMAD R14, R14, 0x40, R227 ;  /* 0x000000400e0e7824 */ /* 0x000fe200078e02e3 */
[----:B------:R-:W-:Y:S01]  /*3d10*/  HGMMA.64x8x16.F32 R48, gdesc[UR4], RZ, !UPT ;  /* 0x00000000043079f0 */ /* 0x000fe2000c7008ff */
[----:B------:R-:W-:Y:S01]  /*3d20*/  UMOV UR7, 0x40000000 ;  /* 0x4000000000077882 */ /* 0x000fe20000000000 */
[----:B------:R-:W-:Y:S01]  /*3d30*/  VIADD R20, R225, 0x2c500 ;  /* 0x0002c500e1147836 */ /* 0x000fe20000000000 */
[----:B------:R-:W-:Y:S01]  /*3d40*/  UMOV UR59, 0x40 ;  /* 0x00000040003b7882 */ /* 0x000fe20000000000 */
[----:B------:R-:W-:Y:S01]  /*3d50*/  UMOV UR6, UR9 ;  /* 0x0000000900067c82 */ /* 0x000fe20008000000 */
[----:B------:R-:W-:Y:S01]  /*3d60*/  VIADDMNMX R11, R14, R229, R230, PT ;  /* 0x000000e50e0b7246 */ /* 0x000fe200038001e6 */
[----:B------:R-:W-:Y:S01]  /*3d70*/  HGMMA.64x8x16.F32 R52, gdesc[UR4], RZ, !UPT ;  /* 0x00000000043479f0 */ /* 0x000fe2000c7008ff */
[----:B------:R-:W-:Y:S01]  /*3d80*/  UMOV UR6, UR10 ;  /* 0x0000000a00067c82 */ /* 0x000fe20008000000 */
[----:B------:R-:W-:Y:S01]  /*3d90*/  UMOV UR7, 0x40000000 ;  /* 0x4000000000077882 */ /* 0x000fe20000000000 */
[C---:B------:R-:W-:Y:S01]  /*3da0*/  ISETP.GT.AND P1, PT, R11.reuse, RZ, PT ;  /* 0x000000ff0b00720c */ /* 0x040fe20003f24270 */
[----:B------:R-:W-:Y:S01]  /*3db0*/  HGMMA.64x8x16.F32 R216, gdesc[UR4], RZ, !UPT ;  /* 0x0000000004d879f0 */ /* 0x000fe2000c7008ff */
[----:B------:R-:W-:Y:S01]  /*3dc0*/  UMOV UR6, UR11 ;  /* 0x0000000b00067c82 */ /* 0x000fe20008000000 */
[----:B------:R-:W-:Y:S01]  /*3dd0*/  UMOV UR7, 0x40000000 ;  /* 0x4000000000077882 */ /* 0x000fe20000000000 */
[----:B------:R-:W-:Y:S01]  /*3de0*/  ISETP.GT.AND P3, PT, R11, 0x41, PT ;  /* 0x000000410b00780c */ /* 0x000fe20003f64270 */
[----:B------:R-:W-:Y:S01]  /*3df0*/  HGMMA.64x8x16.F32 R220, gdesc[UR4], RZ, !UPT ;  /* 0x0000000004dc79f0 */ /* 0x000fe2000c7008ff */
[----:B------:R-:W-:Y:S01]  /*3e00*/  R2UR UR6, R7 ;  /* 0x00000000070672ca */ /* 0x000fe200000e0000 */
[----:B------:R-:W-:Y:S01]  /*3e10*/  VIADD R7, R6, 0x2 ;  /* 0x0000000206077836 */ /* 0x000fe20000000000 */
[----:B------:R-:W-:Y:S01]  /*3e20*/  UMOV UR7, 0x40000000 ;  /* 0x4000000000077882 */ /* 0x000fe20000000000 */
[----:B------:R-:W-:Y:S01]  /*3e30*/  UMOV UR5, 0x40000040 ;  /* 0x4000004000057882 */ /* 0x000fe20000000000 */
[----:B------:R-:W-:Y:S01]  /*3e40*/  IADD3 R15, R229, 0x8, R14 ;  /* 0x00000008e50f7810 */ /* 0x000fe20007ffe00e */
[----:B------:R-:W-:Y:S01]  /*3e50*/  IMAD R4, R3, 0x2000, R4 ;  /* 0x0000200003047824 */ /* 0x000fe200078e0204 */
[----:B------:R-:W-:Y:S01]  /*3e60*/  R2UR UR4, R7 ;  /* 0x00000000070472ca */ /* 0x000fe200000e0000 */
[----:B------:R-:W-:Y:S01]  /*3e70*/  VIADD R7, R5, 0x82 ;  /* 0x0000008205077836 */ /* 0x000fe20000000000 */
[----:B------:R-:W-:Y:S01]  /*3e80*/  VIMNMX R19, R230, R15, PT ;  /* 0x0000000fe6137248 */ /* 0x000fe20003fe0100 */
[----:B------:R-:W-:Y:S01]  /*3e90*/  UMOV UR17, UR57 ;  /* 0x0000003900117c82 */ /* 0x000fe20008000000 */
[----:B------:R-:W-:Y:S01]  /*3ea0*/  ISETP.GT.AND P2, PT, R11, 0x40, PT ;  /* 0x000000400b00780c */ /* 0x000fe20003f44270 */
[----:B------:R-:W-:Y:S01]  /*3eb0*/  UMOV UR19, 0x40 ;  /* 0x0000004000137882 */ /* 0x000fe20000000000 */
[----:B------:R-:W-:Y:S01]  /*3ec0*/  R2UR UR8, R7 ;  /* 0x00000000070872ca */ /* 0x000fe200000e0000 */
[----:B------:R-:W-:Y:S01]  /*3ed0*/  VIADD R7, R5, 0x102 ;  /* 0x0000010205077836 */ /* 0x000fe20000000000 */
[C---:B------:R-:W-:Y:S01]  /*3ee0*/  ISETP.GT.AND P4, PT, R19.reuse, 0x11, PT ;  /* 0x000000111300780c */ /* 0x040fe20003f84270 */
[----:B------:R-:W-:Y:S01]  /*3ef0*/  UMOV UR13, UR57 ;  /* 0x00000039000d7c82 */ /* 0x000fe20008000000 */
[----:B------:R-:W-:Y:S01]  /*3f00*/  ISETP.GT.AND P5, PT, R19, 0x40, PT ;  /* 0x000000401300780c */ /* 0x000fe20003fa4270 */
[----:B------:R-:W-:Y:S01]  /*3f10*/  UMOV UR15, 0x40 ;  /* 0x00000040000f7882 */ /* 0x000fe20000000000 */
[----:B------:R-:W-:Y:S01]  /*3f20*/  R2UR UR9, R7 ;  /* 0x00000000070972ca */ /* 0x000fe200000e0000 */
[----:B------:R-:W-:Y:S01]  /*3f30*/  VIADD R7, R5, 0x182 ;  /* 0x0000018205077836 */ /* 0x000fe20000000000 */
[----:B------:R-:W-:Y:S01]  /*3f40*/  ISETP.GT.AND P6, PT, R19, 0x41, PT ;  /* 0x000000411300780c */ /* 0x000fe20003fc4270 */
[----:B------:R-:W-:Y:S01]  /*3f50*/  UMOV UR45, 0x40000040 ;  /* 0x40000040002d7882 */ /* 0x000fe20000000000 */
[----:B------:R-:W-:Y:S01]  /*3f60*/  SHF.R.U32.HI R20, RZ, 0x4, R20 ;  /* 0x00000004ff147819 */ /* 0x000fe20000011614 */
[----:B------:R-:W-:Y:S01]  /*3f70*/  UMOV UR47, 0x40 ;  /* 0x00000040002f7882 */ /* 0x000fe20000000000 */
[----:B------:R-:W-:Y:S01]  /*3f80*/  R2UR UR10, R7 ;  /* 0x00000000070a72ca */ /* 0x000fe200000e0000 */
[----:B------:R-:W-:Y:S01]  /*3f90*/  VIADD R7, R5, 0x202 ;  /* 0x0000020205077836 */ /* 0x000fe20000000000 */
[----:B------:R-:W-:Y:S01]  /*3fa0*/  UMOV UR53, UR45 ;  /* 0x0000002d00357c82 */ /* 0x000fe20008000000 */
        /* <DEDUP_REMOVED lines=36> */
[----:B------:R-:W-:Y:S01]  /*41f0*/  UMOV UR21, UR25 ;  /* 0x0000001900157c82 */ /* 0x000fe20008000000 */
[----:B------:R-:W-:-:S02]  /*4200*/  UMOV UR23, 0x40 ;  /* 0x0000004000177882 */ /* 0x000fc40000000000 */
        /* <DEDUP_REMOVED lines=360> */
[----:B------:R-:W-:Y:S01]  /*5890*/  UMOV UR8, UR4 ;  /* 0x0000000400087c82 */ /* 0x000fe20008000000 */
[----:B------:R-:W-:Y:S01]  /*58a0*/  HGMMA.64x8x16.F32 R48, gdesc[UR4], R48 ;  /* 0x00000000043079f0 */ /* 0x000fe20008700830 */
[----:B------:R-:W-:Y:S01]  /*58b0*/  UMOV UR6, UR9 ;  /* 0x0000000900067c82 */ /* 0x000fe20008000000 */
[----:B------:R-:W-:Y:S01]  /*58c0*/  UMOV UR7, 0x40000000 ;  /* 0x4000000000077882 */ /* 0x000fe20000000000 */
[----:B------:R-:W-:Y:S01]  /*58d0*/  UMOV UR9, UR5 ;  /* 0x0000000500097c82 */ /* 0x000fe20008000000 */
[----:B------:R-:W-:Y:S04]  /*58e0*/  HGMMA.64x8x16.F32 R52, gdesc[UR4], R52 ;  /* 0x00000000043479f0 */ /* 0x000fe80008700834 */
[----:B------:R-:W-:Y:S01]  /*58f0*/  UMOV UR6, UR12 ;  /* 0x0000000c00067c82 */ /* 0x000fe20008000000 */
[----:B------:R-:W-:Y:S01]  /*5900*/  UMOV UR7, 0x40000000 ;  /* 0x4000000000077882 */ /* 0x000fe20000000000 */
[----:B------:R-:W-:Y:S01]  /*5910*/  HGMMA.64x8x16.F32 R216, gdesc[UR8], R216 ;  /* 0x0000000008d879f0 */ /* 0x000fe200087008d8 */
[----:B------:R-:W-:-:S03]  /*5920*/  UMOV UR11, UR19 ;  /* 0x00000013000b7c82 */ /* 0x000fc60008000000 */
[----:B------:R-:W-:Y:S01]  /*5930*/  HGMMA.64x8x16.F32 R220, gdesc[UR4], R220, gsb0 ;  /* 0x0000000004dc79f0 */ /* 0x000fe200080008dc */
[----:B------:R-:W-:Y:S02]  /*5940*/  ULDC UR4, c[0x0][0x744] ;  /* 0x0001d10000047ab9 */ /* 0x000fe40000000800 */
[----:B------:R-:W-:Y:S02]  /*5950*/  WARPGROUP.DEPBAR.LE gsb0, 0x1 ;  /* 0x00008000000079c5 */ /* 0x000fe40000010100 */
[----:B------:R-:W-:Y:S02]  /*5960*/  FSEL R24, R24, -INF , P1 ;  /* 0xff80000018187808 */ /* 0x000fe40000800000 */
[----:B------:R-:W-:Y:S02]  /*5970*/  ISETP.GT.AND P1, PT, R11, 0x1, PT ;  /* 0x000000010b00780c */ /* 0x000fe40003f24270 */
[----:B------:R-:W-:Y:S01]  /*5980*/  FSEL R40, R40, -INF , P2 ;  /* 0xff80000028287808 */ /* 0x000fe20001000000 */
[----:B-1----:R-:W-:Y:S01]  /*5990*/  FFMA.FTZ R7, R24, UR4, -R13 ;  /* 0x0000000418077c23 */ /* 0x002fe2000801080d */
[----:B------:R-:W-:-:S02]  /*59a0*/  FSEL R6, R25, -INF , P1 ;  /* 0xff80000019067808 */ /* 0x000fc40000800000 */
[----:B------:R-:W-:Y:S01]  /*59b0*/  ISETP.GT.AND P1, PT, R11, 0x10, PT ;  /* 0x000000100b00780c */ /* 0x000fe20003f24270 */
[--C-:B------:R-:W-:Y:S01]  /*59c0*/  FFMA.FTZ R40, R40, UR4, -R13.reuse ;  /* 0x0000000428287c23 */ /* 0x100fe2000801080d */
[----:B------:R-:W-:Y:S01]  /*59d0*/  ISETP.GT.AND P2, PT, R19, 0x1, PT ;  /* 0x000000011300780c */ /* 0x000fe20003f44270 */
[--C-:B------:R-:W-:Y:S01]  /*59e0*/  FFMA.FTZ R12, R6, UR4, -R13.reuse ;  /* 0x00000004060c7c23 */ /* 0x100fe2000801080d */
[----:B------:R-:W-:Y:S01]  /*59f0*/  FSEL R28, R28, -INF , P1 ;  /* 0xff8000001c1c7808 */ /* 0x000fe20000800000 */
[----:B------:R-:W-:Y:S01]  /*5a00*/  MUFU.EX2 R7, R7 ;  /* 0x0000000700077308 */ /* 0x000fe20000000800 */
[----:B------:R-:W-:Y:S02]  /*5a10*/  ISETP.GT.AND P1, PT, R11, 0x11, PT ;  /* 0x000000110b00780c */ /* 0x000fe40003f24270 */
[----:B------:R-:W-:Y:S01]  /*5a20*/  FSEL R27, R27, -INF , P2 ;  /* 0xff8000001b1b7808 */ /* 0x000fe20001000000 */
[----:B------:R-:W-:Y:S01]  /*5a30*/  FFMA.FTZ R6, R28, UR4, -R13 ;  /* 0x000000041c067c23 */ /* 0x000fe2000801080d */
[----:B------:R-:W-:-:S02]  /*5a40*/  FSEL R8, R29, -INF , P1 ;  /* 0xff8000001d087808 */ /* 0x000fc40000800000 */
[----:B------:R-:W-:Y:S01]  /*5a50*/  ISETP.GT.AND P1, PT, R11, 0x20, PT ;  /* 0x000000200b00780c */ /* 0x000fe20003f24270 */
[--C-:B--2---:R-:W-:Y:S01]  /*5a60*/  FFMA.FTZ R22, R27, UR4, -R10.reuse ;  /* 0x000000041b167c23 */ /* 0x104fe2000801080a */
[----:B------:R-:W-:Y:S01]  /*5a70*/  FSEL R31, R31, -INF , P4 ;  /* 0xff8000001f1f7808 */ /* 0x000fe20002000000 */
[--C-:B------:R-:W-:Y:S01]  /*5a80*/  FFMA.FTZ R9, R8, UR4, -R13.reuse ;  /* 0x0000000408097c23 */ /* 0x100fe2000801080d */
[----:B------:R-:W-:Y:S01]  /*5a90*/  FSEL R32, R32, -INF , P1 ;  /* 0xff80000020207808 */ /* 0x000fe20000800000 */
[----:B------:R-:W0:Y:S01]  /*5aa0*/  MUFU.EX2 R12, R12 ;  /* 0x0000000c000c7308 */ /* 0x000e220000000800 */
[----:B------:R-:W-:Y:S01]  /*5ab0*/  ISETP.GT.AND P1, PT, R11, 0x21, PT ;  /* 0x000000210b00780c */ /* 0x000fe20003f24270 */
[----:B------:R-:W-:Y:S01]  /*5ac0*/  FFMA.FTZ R24, R31, UR4, -R10 ;  /* 0x000000041f187c23 */ /* 0x000fe2000801080a */
[----:B------:R-:W-:Y:S01]  /*5ad0*/  ISETP.GT.AND P2, PT, R19, 0x21, PT ;  /* 0x000000211300780c */ /* 0x000fe20003f44270 */
[----:B------:R-:W-:Y:S01]  /*5ae0*/  FFMA.FTZ R5, R32, UR4, -R13 ;  /* 0x0000000420057c23 */ /* 0x000fe2000801080d */
[----:B------:R-:W-:-:S02]  /*5af0*/  FSEL R8, R33, -INF , P1 ;  /* 0xff80000021087808 */ /* 0x000fc40000800000 */
[----:B------:R-:W-:Y:S01]  /*5b00*/  ISETP.GT.AND P1, PT, R11, 0x30, PT ;  /* 0x000000300b00780c */ /* 0x000fe20003f24270 */
[----:B------:R-:W-:Y:S01]  /*5b10*/  MUFU.EX2 R22, R22 ;  /* 0x0000001600167308 */ /* 0x000fe20000000800 */
[----:B------:R-:W-:Y:S01]  /*5b20*/  ISETP.GT.AND P4, PT, R19, 0x31, PT ;  /* 0x000000311300780c */ /* 0x000fe20003f84270 */
[--C-:B------:R-:W-:Y:S01]  /*5b30*/  FFMA.FTZ R8, R8, UR4, -R13.reuse ;  /* 0x0000000408087c23 */ /* 0x100fe2000801080d */
[----:B------:R-:W-:Y:S02]  /*5b40*/  FSEL R36, R36, -INF , P1 ;  /* 0xff80000024247808 */ /* 0x000fe40000800000 */
[----:B------:R-:W-:Y:S02]  /*5b50*/  ISETP.GT.AND P1, PT, R11, 0x31, PT ;  /* 0x000000310b00780c */ /* 0x000fe40003f24270 */
[----:B------:R-:W-:Y:S01]  /*5b60*/  FSEL R29, R35, -INF , P2 ;  /* 0xff800000231d7808 */ /* 0x000fe20001000000 */
[--C-:B------:R-:W-:Y:S01]  /*5b70*/  FFMA.FTZ R11, R36, UR4, -R13.reuse ;  /* 0x00000004240b7c23 */ /* 0x100fe2000801080d */
[----:B------:R-:W-:Y:S01]  /*5b80*/  FSEL R16, R37, -INF , P1 ;  /* 0xff80000025107808 */ /* 0x000fe20000800000 */
[----:B------:R-:W-:Y:S01]  /*5b90*/  MUFU.EX2 R6, R6 ;  /* 0x0000000600067308 */ /* 0x000fe20000000800 */
[----:B------:R-:W-:Y:S01]  /*5ba0*/  ISETP.GT.AND P1, PT, R19, RZ, PT ;  /* 0x000000ff1300720c */ /* 0x000fe20003f24270 */
[----:B------:R-:W-:Y:S01]  /*5bb0*/  FFMA.FTZ R29, R29, UR4, -R10 ;  /* 0x000000041d1d7c23 */ /* 0x000fe2000801080a */
[----:B------:R-:W-:Y:S01]  /*5bc0*/  FSEL R25, R39, -INF , P4 ;  /* 0xff80000027197808 */ /* 0x000fe20002000000 */
[----:B------:R-:W-:Y:S01]  /*5bd0*/  FFMA.FTZ R14, R16, UR4, -R13 ;  /* 0x00000004100e7c23 */ /* 0x000fe2000801080d */
[----:B------:R-:W-:-:S02]  /*5be0*/  FSEL R16, R41, -INF , P3 ;  /* 0xff80000029107808 */ /* 0x000fc40001800000 */
[----:B------:R-:W-:Y:S01]  /*5bf0*/  ISETP.GT.AND P3, PT, R19, 0x10, PT ;  /* 0x000000101300780c */ /* 0x000fe20003f64270 */
[--C-:B------:R-:W-:Y:S01]  /*5c00*/  FFMA.FTZ R25, R25, UR4, -R10.reuse ;  /* 0x0000000419197c23 */ /* 0x100fe2000801080a */
[----:B------:R-:W-:Y:S01]  /*5c10*/  FSEL R21, R26, -INF , P1 ;  /* 0xff8000001a157808 */ /* 0x000fe20000800000 */
[----:B------:R-:W-:Y:S01]  /*5c20*/  FFMA.FTZ R18, R16, UR4, -R13 ;  /* 0x0000000410127c23 */ /* 0x000fe2000801080d */
[----:B------:R-:W-:Y:S01]  /*5c30*/  IMAD R16, R227, 0x4, R225 ;  /* 0x00000004e3107824 */ /* 0x000fe200078e02e1 */
[----:B------:R-:W-:Y:S01]  /*5c40*/  FSEL R17, R30, -INF , P3 ;  /* 0xff8000001e117808 */ /* 0x000fe20001800000 */
[----:B------:R-:W-:Y:S01]  /*5c50*/  MUFU.EX2 R9, R9 ;  /* 0x0000000900097308 */ /* 0x000fe20000000800 */
[C---:B------:R-:W-:Y:S02]  /*5c60*/  ISETP.GT.AND P3, PT, R19.reuse, 0x30, PT ;  /* 0x000000301300780c */ /* 0x040fe40003f64270 */
[----:B------:R-:W1:Y:S01]  /*5c70*/  LDS R15, [R16+0x2c300] ;  /* 0x02c30000100f7984 */ /* 0x000e620000000800 */
[----:B------:R-:W-:Y:S01]  /*5c80*/  ISETP.GT.AND P1, PT, R19, 0x20, PT ;  /* 0x000000201300780c */ /* 0x000fe20003f24270 */
[----:B------:R-:W-:Y:S01]  /*5c90*/  FFMA.FTZ R19, R21, UR4, -R10 ;  /* 0x0000000415137c23 */ /* 0x000fe2000801080a */
[----:B------:R-:W-:Y:S01]  /*5ca0*/  FSEL R23, R38, -INF , P3 ;  /* 0xff80000026177808 */ /* 0x000fe20001800000 */
[----:B------:R-:W2:Y:S01]  /*5cb0*/  LDS R16, [R16+0x2c320] ;  /* 0x02c3200010107984 */ /* 0x000ea20000000800 */
[----:B------:R-:W-:Y:S01]  /*5cc0*/  FSEL R21, R34, -INF , P1 ;  /* 0xff80000022157808 */ /* 0x000fe20000800000 */
[----:B------:R-:W-:-:S02]  /*5cd0*/  WARPGROUP.DEPBAR.LE gsb0, 0x0 ;  /* 0x00008000000079c5 */ /* 0x000fc40000010000 */
[----:B------:R-:W-:Y:S01]  /*5ce0*/  FSEL R27, R42, -INF , P5 ;  /* 0xff8000002a1b7808 */ /* 0x000fe20002800000 */
[--C-:B------:R-:W-:Y:S01]  /*5cf0*/  FFMA.FTZ R30, R23, UR4, -R10.reuse ;  /* 0x00000004171e7c23 */ /* 0x100fe2000801080a */
[----:B------:R-:W-:Y:S01]  /*5d00*/  FSEL R43, R43, -INF , P6 ;  /* 0xff8000002b2b7808 */ /* 0x000fe20003000000 */
[--C-:B------:R-:W-:Y:S01]  /*5d10*/  FFMA.FTZ R17, R17, UR4, -R10.reuse ;  /* 0x0000000411117c23 */ /* 0x100fe2000801080a */
[----:B------:R-:W-:Y:S01]  /*5d20*/  LOP3.LUT R26, R20, 0x3fff, RZ, 0xc0, !PT ;  /* 0x00003fff141a7812 */ /* 0x000fe200078ec0ff */
[--C-:B------:R-:W-:Y:S01]  /*5d30*/  FFMA.FTZ R28, R21, UR4, -R10.reuse ;  /* 0x00000004151c7c23 */ /* 0x100fe2000801080a */
[--C-:B------:R-:W-:Y:S01]  /*5d40*/  FFMA.FTZ R23, R27, UR4, -R10.reuse ;  /* 0x000000041b177c23 */ /* 0x100fe2000801080a */
[----:B------:R-:W-:Y:S01]  /*5d50*/  FFMA.FTZ R20, R43, UR4, -R10 ;  /* 0x000000042b147c23 */ /* 0x000fe2000801080a */
[----:B------:R-:W3:Y:S01]  /*5d60*/  MUFU.EX2 R19, R19 ;  /* 0x0000001300137308 */ /* 0x000ee20000000800 */
[----:B------:R-:W-:-:S04]  /*5d70*/  LOP3.LUT R10, R26, 0x80000, RZ, 0xfc, !PT ;  /* 0x000800001a0a7812 */ /* 0x000fc800078efcff */
[C---:B------:R-:W-:Y:S01]  /*5d80*/  R2UR UR58, R10.reuse ;  /* 0x000000000a3a72ca */ /* 0x040fe200000e0000 */
[----:B------:R-:W-:Y:S02]  /*5d90*/  VIADD R31, R10, 0x180 ;  /* 0x000001800a1f7836 */ /* 0x000fe40000000000 */
[----:B------:R-:W-:Y:S03]  /*5da0*/  MUFU.EX2 R8, R8 ;  /* 0x0000000800087308 */ /* 0x000fe60000000800 */
[----:B------:R-:W-:-:S05]  /*5db0*/  R2UR UR6, R31 ;  /* 0x000000001f0672ca */ /* 0x000fca00000e0000 */
[----:B------:R4:W-:Y:S08]  /*5dc0*/  MUFU.EX2 R21, R17 ;  /* 0x0000001100157308 */ /* 0x0009f00000000800 */
[----:B------:R-:W5:Y:S01]  /*5dd0*/  MUFU.EX2 R24, R24 ;  /* 0x0000001800187308 */ /* 0x000f620000000800 */
[----:B----4-:R-:W-:Y:S02]  /*5de0*/  VIADD R17, R10, 0x80 ;  /* 0x000000800a117836 */ /* 0x010fe40000000000 */
[--C-:B-1----:R-:W-:Y:S01]  /*5df0*/  FADD.FTZ R44, R44, -R15.reuse ;  /* 0x8000000f2c2c7221 */ /* 0x102fe20000010000 */
[--C-:B------:R-:W-:Y:S01]  /*5e00*/  FADD.FTZ R27, R48, -R15.reuse ;  /* 0x8000000f301b7221 */ /* 0x100fe20000010000 */
[--C-:B--2---:R-:W-:Y:S01]  /*5e10*/  FADD.FTZ R46, R46, -R16.reuse ;  /* 0x800000102e2e7221 */ /* 0x104fe20000010000 */
[--C-:B------:R-:W-:Y:S01]  /*5e20*/  FADD.FTZ R47, R47, -R16.reuse ;  /* 0x800000102f2f7221 */ /* 0x100fe20000010000 */
[----:B------:R-:W-:Y:S01]  /*5e30*/  R2UR UR4, R17 ;  /* 0x00000000110472ca */ /* 0x000fe200000e0000 */
[----:B------:R-:W-:Y:S01]  /*5e40*/  VIADD R17, R10, 0x100 ;  /* 0x000001000a117836 */ /* 0x000fe20000000000 */
[----:B------:R-:W1:Y:S01]  /*5e50*/  MUFU.EX2 R5, R5 ;  /* 0x0000000500057308 */ /* 0x000e620000000800 */
[--C-:B------:R-:W-:Y:S01]  /*5e60*/  FADD.FTZ R50, R50, -R16.reuse ;  /* 0x8000001032327221 */ /* 0x100fe20000010000 */
[--C-:B------:R-:W-:Y:S01]  /*5e70*/  FADD.FTZ R51, R51, -R16.reuse ;  /* 0x8000001033337221 */ /* 0x100fe20000010000 */
[--C-:B------:R-:W-:Y:S01]  /*5e80*/  FADD.FTZ R33, R54, -R16.reuse ;  /* 0x8000001036217221 */ /* 0x100fe20000010000 */
[----:B------:R-:W-:Y:S01]  /*5e90*/  R2UR UR5, R17 ;  /* 0x00000000110572ca */ /* 0x000fe200000e0000 */
[--C-:B------:R-:W-:Y:S01]  /*5ea0*/  FADD.FTZ R32, R55, -R16.reuse ;  /* 0x8000001037207221 */ /* 0x100fe20000010000 */
[--C-:B------:R-:W-:Y:S01]  /*5eb0*/  FADD.FTZ R31, R218, -R16.reuse ;  /* 0x80000010da1f7221 */ /* 0x100fe20000010000 */
[--C-:B------:R-:W-:Y:S01]  /*5ec0*/  FADD.FTZ R219, R219, -R16.reuse ;  /* 0x80000010dbdb7221 */ /* 0x100fe20000010000 */
[----:B------:R-:W-:Y:S01]  /*5ed0*/  MUFU.EX2 R28, R28 ;  /* 0x0000001c001c7308 */ /* 0x000fe20000000800 */
[--C-:B------:R-:W-:Y:S01]  /*5ee0*/  FADD.FTZ R222, R222, -R16.reuse ;  /* 0x80000010dede7221 */ /* 0x100fe20000010000 */
[----:B------:R-:W-:Y:S01]  /*5ef0*/  FADD.FTZ R223, R223, -R16 ;  /* 0x80000010dfdf7221 */ /* 0x000fe20000010000 */
[--C-:B------:R-:W-:Y:S01]  /*5f00*/  FADD.FTZ R26, R49, -R15.reuse ;  /* 0x8000000f311a7221 */ /* 0x100fe20000010000 */
[--C-:B------:R-:W-:Y:S01]  /*5f10*/  FADD.FTZ R53, R53, -R15.reuse ;  /* 0x8000000f35357221 */ /* 0x100fe20000010000 */
[----:B0-----:R-:W-:Y:S01]  /*5f20*/  F2FP.F16.F32.PACK_AB R16, R12, R7 ;  /* 0x000000070c10723e */ /* 0x001fe200000000ff */
[--C-:B------:R-:W-:Y:S01]  /*5f30*/  FADD.FTZ R45, R45, -R15.reuse ;  /* 0x8000000f2d2d7221 */ /* 0x100fe20000010000 */
[----:B---3--:R-:W-:Y:S01]  /*5f40*/  F2FP.F16.F32.PACK_AB R17, R22, R19 ;  /* 0x000000131611723e */ /* 0x008fe200000000ff */
[----:B------:R-:W-:Y:S01]  /*5f50*/  BAR.SYNC.DEFER_BLOCKING 0x9, 0x100 ;  /* 0x0244000000007b1d */ /* 0x000fe20000010000 */
[--C-:B------:R-:W-:Y:S01]  /*5f60*/  FADD.FTZ R220, R220, -R15.reuse ;  /* 0x8000000fdcdc7221 */ /* 0x100fe20000010000 */
[----:B------:R-:W-:Y:S01]  /*5f70*/  FMUL.FTZ R44, R7, R44 ;  /* 0x0000002c072c7220 */ /* 0x000fe20000410000 */
[----:B------:R-:W-:Y:S01]  /*5f80*/  FMUL.FTZ R27, R6, R27 ;  /* 0x0000001b061b7220 */ /* 0x000fe20000410000 */
[C---:B------:R-:W-:Y:S01]  /*5f90*/  FMUL.FTZ R26, R9.reuse, R26 ;  /* 0x0000001a091a7220 */ /* 0x040fe20000410000 */
[----:B------:R-:W-:Y:S01]  /*5fa0*/  F2FP.F16.F32.PACK_AB R6, R9, R6 ;  /* 0x000000060906723e */ /* 0x000fe200000000ff */
[----:B------:R-:W0:Y:S01]  /*5fb0*/  MUFU.EX2 R29, R29 ;  /* 0x0000001d001d7308 */ /* 0x000e220000000800 */
[----:B-----5:R-:W-:Y:S01]  /*5fc0*/  F2FP.F16.F32.PACK_AB R7, R24, R21 ;  /* 0x000000151807723e */ /* 0x020fe200000000ff */
[----:B------:R-:W-:Y:S01]  /*5fd0*/  FMUL.FTZ R53, R8, R53 ;  /* 0x0000003508357220 */ /* 0x000fe20000410000 */
[----:B------:R-:W-:Y:S01]  /*5fe0*/  FMUL.FTZ R45, R12, R45 ;  /* 0x0000002d0c2d7220 */ /* 0x000fe20000410000 */
[----:B-1----:R-:W-:Y:S01]  /*5ff0*/  F2FP.F16.F32.PACK_AB R8, R8, R5 ;  /* 0x000000050808723e */ /* 0x002fe200000000ff */
[--C-:B------:R-:W-:Y:S01]  /*6000*/  FADD.FTZ R52, R52, -R15.reuse ;  /* 0x8000000f34347221 */ /* 0x100fe20000010000 */
[--C-:B------:R-:W-:Y:S01]  /*6010*/  FADD.FTZ R217, R217, -R15.reuse ;  /* 0x8000000fd9d97221 */ /* 0x100fe20000010000 */
[--C-:B------:R-:W-:Y:S01]  /*6020*/  FADD.FTZ R216, R216, -R15.reuse ;  /* 0x8000000fd8d87221 */ /* 0x100fe20000010000 */
[----:B------:R-:W1:Y:S01]  /*6030*/  MUFU.EX2 R11, R11 ;  /* 0x0000000b000b7308 */ /* 0x000e620000000800 */
[----:B------:R-:W-:Y:S01]  /*6040*/  FMUL.FTZ R52, R5, R52 ;  /* 0x0000003405347220 */ /* 0x000fe20000410000 */
[----:B------:R-:W-:Y:S01]  /*6050*/  SHF.R.U32.HI R5, RZ, 0x4, R4 ;  /* 0x00000004ff057819 */ /* 0x000fe20000011604 */
[----:B------:R-:W-:Y:S01]  /*6060*/  FADD.FTZ R15, R221, -R15 ;  /* 0x8000000fdd0f7221 */ /* 0x000fe20000010000 */
[----:B------:R-:W-:Y:S01]  /*6070*/  FMUL.FTZ R19, R19, R46 ;  /* 0x0000002e13137220 */ /* 0x000fe20000410000 */
[----:B------:R-:W-:Y:S01]  /*6080*/  FMUL.FTZ R22, R22, R47 ;  /* 0x0000002f16167220 */ /* 0x000fe20000410000 */
[----:B------:R-:W-:Y:S01]  /*6090*/  FMUL.FTZ R50, R21, R50 ;  /* 0x0000003215327220 */ /* 0x000fe20000410000 */
[----:B------:R-:W-:Y:S01]  /*60a0*/  FMUL.FTZ R51, R24, R51 ;  /* 0x0000003318337220 */ /* 0x000fe20000410000 */
[----:B------:R-:W2:Y:S01]  /*60b0*/  MUFU.EX2 R14, R14 ;  /* 0x0000000e000e7308 */ /* 0x000ea20000000800 */
[C---:B0-----:R-:W-:Y:S01]  /*60c0*/  F2FP.F16.F32.PACK_AB R9, R29.reuse, R28 ;  /* 0x0000001c1d09723e */ /* 0x041fe200000000ff */
[----:B------:R2:W-:Y:S01]  /*60d0*/  STSM.16.M88.2 [R0+0x2c500], R16 ;  /* 0x02c5001000007844 */ /* 0x0005e20000000100 */
[----:B------:R-:W-:Y:S01]  /*60e0*/  FMUL.FTZ R33, R28, R33 ;  /* 0x000000211c217220 */ /* 0x000fe20000410000 */
[----:B------:R-:W-:Y:S01]  /*60f0*/  FMUL.FTZ R32, R29, R32 ;  /* 0x000000201d207220 */ /* 0x000fe20000410000 */
[----:B------:R-:W-:Y:S01]  /*6100*/  LOP3.LUT R5, R5, 0x3fff, RZ, 0xc0, !PT ;  /* 0x00003fff05057812 */ /* 0x000fe200078ec0ff */
[----:B------:R0:W-:Y:S01]  /*6110*/  STSM.16.M88.2 [R0+0x2cd00], R6 ;  /* 0x02cd000600007844 */ /* 0x0001e20000000100 */
[----:B------:R-:W-:Y:S01]  /*6120*/  F2FP.F16.F32.PACK_AB R19, R22, R19 ;  /* 0x000000131613723e */ /* 0x000fe200000000ff */
[----:B------:R-:W3:Y:S01]  /*6130*/  MUFU.EX2 R13, R40 ;  /* 0x00000028000d7308 */ /* 0x000ee20000000800 */
[----:B-1----:R-:W-:Y:S01]  /*6140*/  FMUL.FTZ R216, R11, R216 ;  /* 0x000000d80bd87220 */ /* 0x002fe20000410000 */
[----:B------:R1:W-:Y:S01]  /*6150*/  STSM.16.M88.2 [R0+0x2d500], R8 ;  /* 0x02d5000800007844 */ /* 0x0003e20000000100 */
[----:B------:R-:W-:Y:S01]  /*6160*/  F2FP.F16.F32.PACK_AB R26, R26, R27 ;  /* 0x0000001b1a1a723e */ /* 0x000fe200000000ff */
[----:B------:R-:W-:Y:S01]  /*6170*/  UMOV UR18, UR4 ;  /* 0x0000000400127c82 */ /* 0x000fe20008000000 */
[----:B------:R-:W-:Y:S01]  /*6180*/  F2FP.F16.F32.PACK_AB R27, R51, R50 ;  /* 0x00000032331b723e */ /* 0x000fe200000000ff */
[----:B------:R-:W-:Y:S01]  /*6190*/  UMOV UR10, UR18 ;  /* 0x00000012000a7c82 */ /* 0x000fe20008000000 */
[----:B------:R-:W-:Y:S01]  /*61a0*/  F2FP.F16.F32.PACK_AB R52, R53, R52 ;  /* 0x000000343534723e */ /* 0x000fe200000000ff */
[----:B------:R-:W4:Y:S01]  /*61b0*/  MUFU.EX2 R18, R18 ;  /* 0x0000001200127308 */ /* 0x000f220000000800 */
[C---:B--2---:R-:W-:Y:S01]  /*61c0*/  F2FP.F16.F32.PACK_AB R16, R14.reuse, R11 ;  /* 0x0000000b0e10723e */ /* 0x044fe200000000ff */
[----:B------:R-:W-:Y:S01]  /*61d0*/  FMUL.FTZ R217, R14, R217 ;  /* 0x000000d90ed97220 */ /* 0x000fe20000410000 */
[----:B------:R-:W-:Y:S01]  /*61e0*/  F2FP.F16.F32.PACK_AB R53, R32, R33 ;  /* 0x000000212035723e */ /* 0x000fe200000000ff */
[C---:B0-----:R-:W-:Y:S01]  /*61f0*/  VIADD R6, R10.reuse, 0x200 ;  /* 0x000002000a067836 */ /* 0x041fe20000000000 */
[----:B------:R-:W-:Y:S01]  /*6200*/  R2UR UR56, R5 ;  /* 0x00000000053872ca */ /* 0x000fe200000e0000 */
[----:B------:R-:W-:Y:S01]  /*6210*/  UMOV UR14, UR5 ;  /* 0x00000005000e7c82 */ /* 0x000fe20008000000 */
[----:B------:R-:W-:Y:S01]  /*6220*/  VIADD R7, R10, 0x10 ;  /* 0x000000100a077836 */ /* 0x000fe20000000000 */
[----:B------:R-:W0:Y:S01]  /*6230*/  MUFU.EX2 R30, R30 ;  /* 0x0000001e001e7308 */ /* 0x000e220000000800 */
[----:B---3--:R-:W-:Y:S01]  /*6240*/  FMUL.FTZ R220, R13, R220 ;  /* 0x000000dc0ddc7220 */ /* 0x008fe20000410000 */
[----:B------:R-:W-:Y:S01]  /*6250*/  R2UR UR7, R6 ;  /* 0x00000000060772ca */ /* 0x000fe200000e0000 */
[----:B------:R-:W-:Y:S01]  /*6260*/  VIADD R6, R5, 0x80 ;  /* 0x0000008005067836 */ /* 0x000fe20000000000 */
[----:B------:R-:W-:Y:S01]  /*6270*/  R2UR UR46, R7 ;  /* 0x00000000072e72ca */ /* 0x000fe200000e0000 */
[----:B------:R-:W-:Y:S01]  /*6280*/  VIADD R7, R10, 0x110 ;  /* 0x000001100a077836 */ /* 0x000fe20000000000 */
[----:B------:R-:W-:Y:S01]  /*6290*/  MOV R11, UR59 ;  /* 0x0000003b000b7c02 */ /* 0x000fe20008000f00 */
[----:B-1----:R-:W-:Y:S01]  /*62a0*/  VIADD R8, R5, 0x180 ;  /* 0x0000018005087836 */ /* 0x002fe20000000000 */
[----:B------:R-:W1:Y:S01]  /*62b0*/  MUFU.EX2 R25, R25 ;  /* 0x0000001900197308 */ /* 0x000e620000000800 */
[C---:B----4-:R-:W-:Y:S01]  /*62c0*/  F2FP.F16.F32.PACK_AB R12, R18.reuse, R13 ;  /* 0x0000000d120c723e */ /* 0x050fe200000000ff */
[----:B------:R-:W-:Y:S01]  /*62d0*/  FMUL.FTZ R15, R18, R15 ;  /* 0x0000000f120f7220 */ /* 0x000fe20000410000 */
[----:B------:R-:W-:Y:S01]  /*62e0*/  F2FP.F16.F32.PACK_AB R18, R45, R44 ;  /* 0x0000002c2d12723e */ /* 0x000fe200000000ff */
[----:B------:R-:W-:Y:S01]  /*62f0*/  UMOV UR16, UR56 ;  /* 0x0000003800107c82 */ /* 0x000fe20008000000 */
[----:B------:R-:W-:Y:S01]  /*6300*/  UMOV UR12, UR56 ;  /* 0x00000038000c7c82 */ /* 0x000fe20008000000 */
[----:B------:R-:W-:Y:S01]  /*6310*/  R2UR UR44, R6 ;  /* 0x00000000062c72ca */ /* 0x000fe200000e0000 */
[----:B------:R-:W-:Y:S01]  /*6320*/  VIADD R6, R10, 0x90 ;  /* 0x000000900a067836 */ /* 0x000fe20000000000 */
[----:B------:R-:W2:Y:S01]  /*6330*/  MUFU.EX2 R23, R23 ;  /* 0x0000001700177308 */ /* 0x000ea20000000800 */
[----:B0-----:R-:W-:Y:S01]  /*6340*/  FMUL.FTZ R31, R30, R31 ;  /* 0x0000001f1e1f7220 */ /* 0x001fe20000410000 */
[----:B------:R-:W-:Y:S01]  /*6350*/  F2FP.F16.F32.PACK_AB R220, R15, R220 ;  /* 0x000000dc0fdc723e */ /* 0x000fe200000000ff */
[----:B------:R-:W-:Y:S01]  /*6360*/  VIADD R4, R4, 0xffff0000 ;  /* 0xffff000004047836 */ /* 0x000fe20000000000 */
[----:B------:R-:W-:Y:S01]  /*6370*/  R2UR UR4, R6 ;  /* 0x00000000060472ca */ /* 0x000fe200000e0000 */
[C---:B------:R-:W-:Y:S01]  /*6380*/  VIADD R6, R10.reuse, 0x190 ;  /* 0x000001900a067836 */ /* 0x040fe20000000000 */
[----:B------:R-:W-:Y:S01]  /*6390*/  R2UR UR54, R7 ;  /* 0x00000000073672ca */ /* 0x000fe200000e0000 */
[----:B------:R-:W-:Y:S01]  /*63a0*/  VIADD R7, R10, 0x20 ;  /* 0x000000200a077836 */ /* 0x000fe20000000000 */
[----:B------:R-:W0:Y:S01]  /*63b0*/  MUFU.EX2 R20, R20 ;  /* 0x0000001400147308 */ /* 0x000e220000000800 */
[C---:B-1----:R-:W-:Y:S01]  /*63c0*/  F2FP.F16.F32.PACK_AB R17, R25.reuse, R30 ;  /* 0x0000001e1911723e */ /* 0x042fe200000000ff */
[----:B------:R-:W-:Y:S01]  /*63d0*/  FMUL.FTZ R14, R25, R219 ;  /* 0x000000db190e7220 */ /* 0x000fe20000410000 */
[----:B------:R-:W-:Y:S01]  /*63e0*/  F2FP.F16.F32.PACK_AB R30, R217, R216 ;  /* 0x000000d8d91e723e */ /* 0x000fe200000000ff */
[----:B------:R-:W-:Y:S01]  /*63f0*/  UMOV UR52, UR44 ;  /* 0x0000002c00347c82 */ /* 0x000fe20008000000 */
[----:B------:R-:W-:Y:S01]  /*6400*/  R2UR UR50, R6 ;  /* 0x00000000063272ca */ /* 0x000fe200000e0000 */
[----:B------:R-:W-:Y:S01]  /*6410*/  STSM.16.M88.2 [R0+0x2dd00], R16 ;  /* 0x02dd001000007844 */ /* 0x000fe20000000100 */
[----:B------:R-:W-:Y:S01]  /*6420*/  F2FP.F16.F32.PACK_AB R31, R14, R31 ;  /* 0x0000001f0e1f723e */ /* 0x000fe200000000ff */
[----:B------:R-:W-:-:S02]  /*6430*/  VIADD R6, R10, 0x210 ;  /* 0x000002100a067836 */ /* 0x000fc40000000000 */
[----:B--2---:R-:W-:Y:S01]  /*6440*/  FMUL.FTZ R222, R23, R222 ;  /* 0x000000de17de7220 */ /* 0x004fe20000410000 */
[----:B------:R-:W-:Y:S01]  /*6450*/  MOV R9, UR58 ;  /* 0x0000003a00097c02 */ /* 0x000fe20008000f00 */
[----:B------:R-:W-:Y:S01]  /*6460*/  UMOV UR48, UR44 ;  /* 0x0000002c00307c82 */ /* 0x000fe20008000000 */
[----:B------:R-:W-:Y:S01]  /*6470*/  UMOV UR40, UR44 ;  /* 0x0000002c00287c82 */ /* 0x000fe20008000000 */
[----:B------:R-:W-:Y:S01]  /*6480*/  R2UR UR42, R6 ;  /* 0x00000000062a72ca */ /* 0x000fe200000e0000 */
[----:B------:R-:W-:Y:S01]  /*6490*/  VIADD R6, R5, 0x100 ;  /* 0x0000010005067836 */ /* 0x000fe20000000000 */
[----:B------:R-:W-:Y:S01]  /*64a0*/  R2UR UR26, R7 ;  /* 0x00000000071a72ca */ /* 0x000fe200000e0000 */
[----:B------:R-:W-:Y:S01]  /*64b0*/  VIADD R7, R10, 0x120 ;  /* 0x000001200a077836 */ /* 0x000fe20000000000 */
[C---:B0-----:R-:W-:Y:S01]  /*64c0*/  F2FP.F16.F32.PACK_AB R13, R20.reuse, R23 ;  /* 0x00000017140d723e */ /* 0x041fe200000000ff */
[----:B------:R-:W-:Y:S01]  /*64d0*/  FMUL.FTZ R223, R20, R223 ;  /* 0x000000df14df7220 */ /* 0x000fe20000410000 */
[----:B------:R-:W-:Y:S01]  /*64e0*/  R2UR UR24, R6 ;  /* 0x00000000061872ca */ /* 0x000fe200000e0000 */
[----:B------:R-:W-:Y:S01]  /*64f0*/  VIADD R6, R10, 0xa0 ;  /* 0x000000a00a067836 */ /* 0x000fe20000000000 */
[----:B------:R-:W-:Y:S01]  /*6500*/  R2UR UR34, R7 ;  /* 0x00000000072272ca */ /* 0x000fe200000e0000 */
[----:B------:R0:W-:Y:S01]  /*6510*/  STSM.16.M88.2 [R0+0x2e500], R12 ;  /* 0x02e5000c00007844 */ /* 0x0001e20000000100 */
[----:B------:R-:W-:Y:S01]  /*6520*/  F2FP.F16.F32.PACK_AB R221, R223, R222 ;  /* 0x000000dedfdd723e */ /* 0x000fe200000000ff */
[----:B------:R-:W-:Y:S01]  /*6530*/  VIADD R7, R225, 0x2ed00 ;  /* 0x0002ed00e1077836 */ /* 0x000fe20000000000 */
[----:B------:R-:W-:Y:S01]  /*6540*/  R2UR UR38, R6 ;  /* 0x00000000062672ca */ /* 0x000fe200000e0000 */
[----:B------:R1:W-:Y:S06]  /*6550*/  MEMBAR.ALL.CTA ;  /* 0x0000000000007992 */ /* 0x0003ec0000008000 */
[----:B-1----:R-:W1:Y:S01]  /*6560*/  FENCE.VIEW.ASYNC.S ;  /* 0x00000000000073c6 */ /* 0x002e620000000000 */
[C---:B------:R-:W-:Y:S01]  /*6570*/  VIADD R6, R10.reuse, 0x1a0 ;  /* 0x000001a00a067836 */ /* 0x040fe20000000000 */
[----:B------:R-:W-:Y:S01]  /*6580*/  MOV R21, UR55 ;  /* 0x0000003700157c02 */ /* 0x000fe20008000f00 */
[----:B------:R-:W-:Y:S01]  /*6590*/  VIADD R25, R10, 0xb0 ;  /* 0x000000b00a197836 */ /* 0x000fe20000000000 */
[----:B------:R-:W-:-:S02]  /*65a0*/  SHF.R.U32.HI R7, RZ, 0x4, R7 ;  /* 0x00000004ff077819 */ /* 0x000fc40000011607 */
        /* <DEDUP_REMOVED lines=8> */
[----:B------:R-:W-:Y:S01]  /*6630*/  MOV R22, UR54 ;  /* 0x0000003600167c02 */ /* 0x000fe20008000f00 */
[----:B0-----:R-:W-:Y:S01]  /*6640*/  VIADD R13, R10, 0x30 ;  /* 0x000000300a0d7836 */ /* 0x001fe20000000000 */
[----:B------:R-:W-:-:S02]  /*6650*/  SHF.R.U32.HI R4, RZ, 0x4, R4 ;  /* 0x00000004ff047819 */ /* 0x000fc40000011604 */
[----:B------:R-:W-:Y:S01]  /*6660*/  SHF.R.U32.HI R6, RZ, 0x4, R6 ;  /* 0x00000004ff067819 */ /* 0x000fe20000011606 */
[----:B-1----:R-:W-:Y:S06]  /*6670*/  BAR.SYNC.DEFER_BLOCKING 0x9, 0x100 ;  /* 0x0244000000007b1d */ /* 0x002fec0000010000 */
[----:B------:R0:W-:Y:S04]  /*6680*/  STSM.16.M88.2 [R0+0x2ed00], R18 ;  /* 0x02ed001200007844 */ /* 0x0001e80000000100 */
        /* <DEDUP_REMOVED lines=28> */
[----:B------:R-:W-:Y:S01]  /*6850*/  VIADD R25, R10, 0x130 ;  /* 0x000001300a197836 */ /* 0x000fe20000000000 */
[----:B------:R-:W-:Y:S01]  /*6860*/  UMOV UR12, UR14 ;  /* 0x0000000e000c7c82 */ /* 0x000fe20008000000 */
[----:B------:R-:W-:Y:S01]  /*6870*/  MOV R12, UR56 ;  /* 0x00000038000c7c02 */ /* 0x000fe20008000f00 */
[----:B------:R-:W-:Y:S01]  /*6880*/  UMOV UR56, UR12 ;  /* 0x0000000c00387c82 */ /* 0x000fe20008000000 */
[----:B------:R-:W-:Y:S01]  /*6890*/  MOV R15, UR58 ;  /* 0x0000003a000f7c02 */ /* 0x000fe20008000f00 */
[----:B------:R-:W-:Y:S01]  /*68a0*/  UMOV UR58, UR10 ;  /* 0x0000000a003a7c82 */ /* 0x000fe20008000000 */
[----:B------:R-:W-:Y:S01]  /*68b0*/  R2UR UR10, R25 ;  /* 0x00000000190a72ca */ /* 0x000fe200000e0000 */
[----:B------:R-:W-:Y:S01]  /*68c0*/  UMOV UR57, UR19 ;  /* 0x0000001300397c82 */ /* 0x000fe20008000000 */
[----:B------:R-:W-:Y:S01]  /*68d0*/  UMOV UR13, UR15 ;  /* 0x0000000f000d7c82 */ /* 0x000fe20008000000 */
[----:B------:R-:W-:Y:S01]  /*68e0*/  MOV R16, UR59 ;  /* 0x0000003b00107c02 */ /* 0x000fe20008000f00 */
[----:B------:R-:W-:Y:S01]  /*68f0*/  UMOV UR59, UR11 ;  /* 0x0000000b003b7c82 */ /* 0x000fe20008000000 */
[----:B------:R-:W-:Y:S01]  /*6900*/  MOV R14, UR57 ;  /* 0x00000039000e7c02 */ /* 0x000fe20008000f00 */
[----:B------:R-:W-:Y:S01]  /*6910*/  UMOV UR7, 0x40 ;  /* 0x0000004000077882 */ /* 0x000fe20000000000 */
[----:B------:R-:W-:Y:S01]  /*6920*/  MOV R17, UR56 ;  /* 0x0000003800117c02 */ /* 0x000fe20008000f00 */
[----:B------:R-:W-:Y:S01]  /*6930*/  UMOV UR57, UR13 ;  /* 0x0000000d00397c82 */ /* 0x000fe20008000000 */
[----:B------:R-:W-:Y:S01]  /*6940*/  UMOV UR11, 0x40 ;  /* 0x00000040000b7882 */ /* 0x000fe20000000000 */
[----:B------:R-:W-:Y:S01]  /*6950*/  UMOV UR15, 0x40 ;  /* 0x00000040000f7882 */ /* 0x000fe20000000000 */
[----:B0-----:R-:W-:Y:S01]  /*6960*/  MOV R19, UR59 ;  /* 0x0000003b00137c02 */ /* 0x001fe20008000f00 */
[----:B------:R-:W-:Y:S01]  /*6970*/  UMOV UR59, 0x8 ;  /* 0x00000008003b7882 */ /* 0x000fe20000000000 */
[----:B------:R-:W-:Y:S01]  /*6980*/  MOV R20, UR58 ;  /* 0x0000003a00147c02 */ /* 0x000fe20008000f00 */
[----:B------:R-:W-:Y:S01]  /*6990*/  IMAD.U32 R223, RZ, RZ, UR59 ;  /* 0x0000003bffdf7e24 */ /* 0x000fe2000f8e00ff */
[----:B------:R-:W-:Y:S01]  /*69a0*/  MOV R18, UR57 ;  /* 0x0000003900127c02 */ /* 0x000fe20008000f00 */
[----:B------:R-:W-:Y:S01]  /*69b0*/  UMOV UR57, 0x40000040 ;  /* 0x4000004000397882 */ /* 0x000fe20000000000 */
[----:B------:R-:W-:Y:S04]  /*69c0*/  HGMMA.64x16x16.F32 R136, gdesc[UR44].tnspA.tnspB, R136 ;  /* 0x602000002c8879f0 */ /* 0x000fe80008700888 */
[----:B------:R-:W-:Y:S01]  /*69d0*/  HGMMA.64x16x16.F32 R152, gdesc[UR16].tnspA.tnspB, R152 ;  /* 0x60200000109879f0 */ /* 0x000fe20008700898 */
[----:B------:R-:W-:Y:S01]  /*69e0*/  R2UR UR16, R8 ;  /* 0x00000000081072ca */ /* 0x000fe200000e0000 */
[----:B------:R-:W-:Y:S01]  /*69f0*/  UMOV UR17, 0x40000040 ;  /* 0x4000004000117882 */ /* 0x000fe20000000000 */
[----:B------:R-:W-:Y:S01]  /*6a00*/  R2UR UR18, R13 ;  /* 0x000000000d1272ca */ /* 0x000fe200000e0000 */
[----:B------:R-:W-:Y:S01]  /*6a10*/  UMOV UR19, 0x40 ;  /* 0x0000004000137882 */ /* 0x000fe20000000000 */
[----:B------:R-:W-:Y:S01]  /*6a20*/  HGMMA.64x16x16.F32 R168, gdesc[UR52].tnspA.tnspB, R168 ;  /* 0x6020000034a879f0 */ /* 0x000fe200087008a8 */
[----:B------:R-:W-:Y:S01]  /*6a30*/  LOP3.LUT R8, R7, 0x3fff, RZ, 0xc0, !PT ;  /* 0x00003fff07087812 */ /* 0x000fe200078ec0ff */
[----:B------:R-:W-:Y:S01]  /*6a40*/  VIADD R7, R10, 0x1b0 ;  /* 0x000001b00a077836 */ /* 0x000fe20000000000 */
[----:B------:R-:W-:Y:S01]  /*6a50*/  LOP3.LUT R13, R6, 0x3fff, RZ, 0xc0, !PT ;  /* 0x00003fff060d7812 */ /* 0x000fe200078ec0ff */
[----:B------:R-:W-:Y:S01]  /*6a60*/  HGMMA.64x16x16.F32 R184, gdesc[UR48].tnspA.tnspB, R184 ;  /* 0x6020000030b879f0 */ /* 0x000fe200087008b8 */
[----:B------:R-:W-:Y:S01]  /*6a70*/  VIADD R10, R10, 0x230 ;  /* 0x000002300a0a7836 */ /* 0x000fe20000000000 */
[----:B------:R-:W-:Y:S01]  /*6a80*/  UMOV UR52, UR8 ;  /* 0x0000000800347c82 */ /* 0x000fe20008000000 */
[----:B------:R-:W-:Y:S01]  /*6a90*/  R2UR UR12, R13 ;  /* 0x000000000d0c72ca */ /* 0x000fe200000e0000 */
[----:B------:R-:W-:Y:S01]  /*6aa0*/  UMOV UR53, UR9 ;  /* 0x0000000900357c82 */ /* 0x000fe20008000000 */
[----:B------:R-:W-:Y:S01]  /*6ab0*/  R2UR UR14, R7 ;  /* 0x00000000070e72ca */ /* 0x000fe200000e0000 */
[----:B------:R-:W-:Y:S01]  /*6ac0*/  HGMMA.64x16x16.F32 R200, gdesc[UR40].tnspA.tnspB, R200 ;  /* 0x6020000028c879f0 */ /* 0x000fe200087008c8 */
[----:B------:R-:W-:Y:S01]  /*6ad0*/  UMOV UR4, UR16 ;  /* 0x0000001000047c82 */ /* 0x000fe20008000000 */
        /* <DEDUP_REMOVED lines=9> */
[----:B------:R-:W-:Y:S01]  /*6b70*/  UMOV UR12, UR16 ;  /* 0x00000010000c7c82 */ /* 0x000fe20008000000 */
[----:B------:R-:W-:Y:S01]  /*6b80*/  UMOV UR55, 0x40 ;  /* 0x0000004000377882 */ /* 0x000fe20000000000 */
[C---:B------:R-:W-:Y:S01]  /*6b90*/  LOP3.LUT R6, R8.reuse, 0x400000, RZ, 0xfc, !PT ;  /* 0x0040000008067812 */ /* 0x040fe200078efcff */
[----:B------:R-:W-:Y:S01]  /*6ba0*/  VIADD R7, R13, 0x80 ;  /* 0x000000800d077836 */ /* 0x000fe20000000000 */
[----:B------:R-:W-:Y:S01]  /*6bb0*/  LOP3.LUT R8, R8, 0x80000, RZ, 0xfc, !PT ;  /* 0x0008000008087812 */ /* 0x000fe200078efcff */
[----:B------:R-:W-:Y:S01]  /*6bc0*/  HGMMA.64x16x16.F32 R136, gdesc[UR24].tnspA.tnspB, R136 ;  /* 0x60200000188879f0 */ /* 0x000fe20008700888 */
[----:B------:R-:W-:-:S03]  /*6bd0*/  UMOV UR25, 0x40000040 ;  /* 0x4000004000197882 */ /* 0x000fc60000000000 */
        /* <DEDUP_REMOVED lines=35> */
[----:B-1----:R-:W-:-:S06]  /*6e10*/  WARPGROUP.ARRIVE ;  /* 0x00000000000079c5 */ /* 0x002fcc0000000000 */
[----:B------:R-:W-:Y:S01]  /*6e20*/  HGMMA.64x64x16.F32 R24, gdesc[UR56].tnspA, RZ, !UPT ;  /* 0x20e00000381879f0 */ /* 0x000fe2000c7008ff */
[----:B------:R-:W-:Y:S01]  /*6e30*/  UMOV UR56, UR4 ;  /* 0x0000000400387c82 */ /* 0x000fe20008000000 */
[----:B------:R-:W-:Y:S01]  /*6e40*/  UMOV UR57, 0x40000040 ;  /* 0x4000004000397882 */ /* 0x000fe20000000000 */
[----:B------:R-:W-:Y:S01]  /*6e50*/  UMOV UR58, UR5 ;  /* 0x00000005003a7c82 */ /* 0x000fe20008000000 */
[----:B------:R-:W-:Y:S01]  /*6e60*/  UMOV UR59, 0x8 ;  /* 0x00000008003b7882 */ /* 0x000fe20000000000 */
[----:B--2---:R-:W-:Y:S01]  /*6e70*/  IMAD.U32 R220, RZ, RZ, UR58 ;  /* 0x0000003affdc7e24 */ /* 0x004fe2000f8e00ff */
        /* <DEDUP_REMOVED lines=23> */
[----:B------:R-:W-:Y:S01]  /*6ff0*/  VIADD R7, R13, 0x200 ;  /* 0x000002000d077836 */ /* 0x000fe20000000000 */
[----:B------:R-:W-:Y:S01]  /*7000*/  HGMMA.64x64x16.F32 R24, gdesc[UR56].tnspA, R24 ;  /* 0x20e00000381879f0 */ /* 0x000fe20008700818 */
[----:B------:R-:W-:-:S08]  /*7010*/  R2UR UR59, R16 ;  /* 0x00000000103b72ca */ /* 0x000fd000000e0000 */
        /* <DEDUP_REMOVED lines=30> */
[----:B------:R-:W-:-:S02]  /*7200*/  VIADD R6, R5, 0x480 ;  /* 0x0000048005067836 */ /* 0x000fc40000000000 */
[----:B------:R-:W-:-:S10]  /*7210*/  VIADD R9, R8, 0x210 ;  /* 0x0000021008097836 */ /* 0x000fd40000000000 */
        /* <DEDUP_REMOVED lines=25> */
[----:B------:R-:W-:Y:S01]  /*73b0*/  R2UR UR24, R6 ;  /* 0x00000000061872ca */ /* 0x000fe200000e0000 */
[----:B------:R-:W-:Y:S01]  /*73c0*/  VIADD R6, R8, 0x100 ;  /* 0x0000010008067836 */ /* 0x000fe20000000000 */
[----:B------:R-:W-:-:S02]  /*73d0*/  R2UR UR16, R5 ;  /* 0x00000000051072ca */ /* 0x000fc400000e0000 */
        /* <DEDUP_REMOVED lines=36> */
[----:B------:R-:W-:Y:S01]  /*7620*/  VIADD R9, R8, 0xa0 ;  /* 0x000000a008097836 */ /* 0x000fe20000000000 */
        /* <DEDUP_REMOVED lines=140> */
[----:B------:R-:W-:-:S04]  /*7ef0*/  LEA.HI.X.SX32 R236, R236, R234, 0x1, P1 ;  /* 0x000000eaecec7211 */ /* 0x000fc800008f0eff */
        /* <DEDUP_REMOVED lines=14> */
.L_x_1945:
        /* <DEDUP_REMOVED lines=112> */
.L_x_1946:
        /* <DEDUP_REMOVED lines=95> */
.L_x_1934:
        /* <DEDUP_REMOVED lines=17> */
[----:B--2---:R-:W-:Y:S01]  /*8de0*/  ULEA UR5, UR5, UR4, 0x18 ;  /* 0x0000000405057291 */ /* 0x004fe2000f8ec03f */
[----:B------:R-:W-:Y:S02]  /*8df0*/  F2FP.F16.F32.PACK_AB R154, R157, R156 ;  /* 0x0000009c9d9a723e */ /* 0x000fe400000000ff */
[----:B------:R-:W-:-:S02]  /*8e00*/  F2FP.F16.F32.PACK_AB R155, R159, R158 ;  /* 0x0000009e9f9b723e */ /* 0x000fc400000000ff */
[----:B------:R-:W-:Y:S01]  /*8e10*/  F2FP.F16.F32.PACK_AB R161, R163, R162 ;  /* 0x000000a2a3a1723e */ /* 0x000fe200000000ff */
[----:B-1----:R-:W-:Y:S01]  /*8e20*/  VIADD R4, R4, 0xffffff80 ;  /* 0xffffff8004047836 */ /* 0x002fe20000000000 */
[----:B------:R-:W-:Y:S02]  /*8e30*/  F2FP.F16.F32.PACK_AB R168, R169, R168 ;  /* 0x000000a8a9a8723e */ /* 0x000fe400000000ff */
[----:B------:R-:W-:Y:S01]  /*8e40*/  F2FP.F16.F32.PACK_AB R162, R165, R164 ;  /* 0x000000a4a5a2723e */ /* 0x000fe200000000ff */
[----:B0-----:R-:W-:Y:S01]  /*8e50*/  IMAD.SHL.U32 R2, R4, 0x40, RZ ;  /* 0x0000004004027824 */ /* 0x001fe200078e00ff */
        /* <DEDUP_REMOVED lines=15> */
[----:B------:R-:W0:Y:S01]  /*8f50*/  LDC.64 R2, c[0x0][0x878] ;  /* 0x00021e00ff027b82 */ /* 0x000e220000000a00 */
        /* <DEDUP_REMOVED lines=12> */
[----:B------:R-:W1:Y:S01]  /*9020*/  LDC.64 R8, c[0x0][0x870] ;  /* 0x00021c00ff087b82 */ /* 0x000e620000000a00 */
[----:B------:R-:W-:Y:S02]  /*9030*/  F2FP.F16.F32.PACK_AB R179, R183, R182 ;  /* 0x000000b6b7b3723e */ /* 0x000fe400000000ff */
[----:B------:R-:W-:Y:S02]  /*9040*/  LEA R10, R6, UR5, 0x1 ;  /* 0x00000005060a7c11 */ /* 0x000fe4000f8e08ff */
[----:B------:R-:W-:Y:S02]  /*9050*/  F2FP.F16.F32.PACK_AB R185, R187, R186 ;  /* 0x000000babbb9723e */ /* 0x000fe400000000ff */
[----:B0-----:R-:W-:Y:S01]  /*9060*/  ISETP.NE.U32.AND P1, PT, R2, RZ, PT ;  /* 0x000000ff0200720c */ /* 0x001fe20003f25070 */
        /* <DEDUP_REMOVED lines=17> */
[----:B------:R-:W2:Y:S01]  /*9180*/  LDC.64 R2, c[0x0][0x870] ;  /* 0x00021c00ff027b82 */ /* 0x000ea20000000a00 */
        /* <DEDUP_REMOVED lines=58> */
[----:B-1----:R-:W-:-:S03]  /*9530*/  ISETP.NE.U32.AND P0, PT, R8, RZ, PT ;  /* 0x000000ff0800720c */ /* 0x002fc60003f05070 */
[----:B------:R0:W-:Y:S01]  /*9540*/  STSM.16.MT88.4 [R10+0x7000], R128 ;  /* 0x007000800a007844 */ /* 0x0001e20000004200 */
[----:B------:R-:W-:Y:S01]  /*9550*/  BAR.SYNC.DEFER_BLOCKING 0x1, 0x100 ;  /* 0x0044000000007b1d */ /* 0x000fe20000010000 */
[----:B------:R-:W-:Y:S01]  /*9560*/  ISETP.NE.AND.EX P0, PT, R9, RZ, PT, P0 ;  /* 0x000000ff0900720c */ /* 0x000fe20003f05300 */
[----:B--2---:R-:W-:-:S04]  /*9570*/  IMAD.WIDE R8, R231, 0x4, R2 ;  /* 0x00000004e7087825 */ /* 0x004fc800078e0202 */
        /* <DEDUP_REMOVED lines=27> */
.L_x_1949:
[----:B------:R-:W2:Y:S01]  /*9730*/  LDL.LU R4, [R1] ;  /* 0x0000000001047983 */ /* 0x000ea20000300800 */
[----:B------:R-:W-:Y:S01]  /*9740*/  LEA R30, R11, UR5, 0x1 ;  /* 0x000000050b1e7c11 */ /* 0x000fe2000f8e08ff */
[----:B------:R-:W-:Y:S01]  /*9750*/  @P0 IMAD.MOV.U32 R2, RZ, RZ, R6 ;  /* 0x000000ffff020224 */ /* 0x000fe200078e0006 */
[----:B------:R-:W-:Y:S01]  /*9760*/  ULDC.64 UR6, c[0x0][0x850] ;  /* 0x0002140000067ab9 */ /* 0x000fe20000000a00 */
[----:B------:R-:W3:Y:S01]  /*9770*/  LDL R224, [R1+0x4] ;  /* 0x0000040001e07983 */ /* 0x000ee20000100800 */
[----:B------:R-:W-:Y:S01]  /*9780*/  @P0 IMAD.MOV.U32 R3, RZ, RZ, R5 ;  /* 0x000000ffff030224 */ /* 0x000fe200078e0005 */
[--C-:B------:R-:W-:Y:S01]  /*9790*/  SHF.R.S32.HI R29, RZ, 0x1f, R28.reuse ;  /* 0x0000001fff1d7819 */ /* 0x100fe2000001141c */
[C---:B------:R-:W-:Y:S01]  /*97a0*/  VIADD R31, R0.reuse, 0x8 ;  /* 0x00000008001f7836 */ /* 0x040fe20000000000 */
[----:B------:R0:W1:Y:S01]  /*97b0*/  LDS.128 R36, [R30+0xa400] ;  /* 0x00a400001e247984 */ /* 0x0000620000000c00 */
[C---:B------:R-:W-:Y:S01]  /*97c0*/  IADD3 R2, P1, R0.reuse, R2, RZ ;  /* 0x0000000200027210 */ /* 0x040fe20007f3e0ff */
[----:B------:R-:W-:Y:S01]  /*97d0*/  ULDC UR5, c[0x0][0x83c] ;  /* 0x00020f0000057ab9 */ /* 0x000fe20000000800 */
[----:B------:R-:W-:Y:S01]  /*97e0*/  SHF.R.S32.HI R48, RZ, 0x1f, R231 ;  /* 0x0000001fff307819 */ /* 0x000fe200000114e7 */
[----:B------:R0:W4:Y:S01]  /*97f0*/  LDS.128 R8, [R30+0x1400] ;  /* 0x001400001e087984 */ /* 0x0001220000000c00 */
[----:B------:R-:W-:Y:S01]  /*9800*/  LEA.HI.X.SX32 R3, R0, R3, 0x1, P1 ;  /* 0x0000000300037211 */ /* 0x000fe200008f0eff */
[----:B------:R-:W-:Y:S01]  /*9810*/  IMAD.WIDE.U32 R32, R237, UR6, R28 ;  /* 0x00000006ed207c25 */ /* 0x000fe2000f8e001c */
[----:B------:R-:W-:Y:S01]  /*9820*/  SEL R48, R48, RZ, !P0 ;  /* 0x000000ff30307207 */ /* 0x000fe20004000000 */
[----:B------:R0:W0:Y:S01]  /*9830*/  LDS.128 R12, [R30+0x1800] ;  /* 0x001800001e0c7984 */ /* 0x0000220000000c00 */
[----:B------:R-:W-:Y:S01]  /*9840*/  SEL R231, R231, RZ, !P0 ;  /* 0x000000ffe7e77207 */ /* 0x000fe20004000000 */
[----:B------:R-:W-:Y:S01]  /*9850*/  VIADD R40, R0, 0x20 ;  /* 0x0000002000287836 */ /* 0x000fe20000000000 */
[----:B------:R-:W-:Y:S01]  /*9860*/  BSSY B1, `(.L_x_1950) ;  /* 0x000002c000017945 */ /* 0x000fe20003800000 */
[----:B------:R0:W0:Y:S04]  /*9870*/  LDS.128 R16, [R30+0x1c00] ;  /* 0x001c00001e107984 */ /* 0x0000280000000c00 */
[----:B------:R0:W0:Y:S04]  /*9880*/  LDS.128 R20, [R30+0x2000] ;  /* 0x002000001e147984 */ /* 0x0000280000000c00 */
[----:B------:R0:W0:Y:S01]  /*9890*/  LDS.128 R24, [R30+0x2400] ;  /* 0x002400001e187984 */ /* 0x0000220000000c00 */
[----:B--2---:R-:W-:-:S03]  /*98a0*/  R2UR UR8, R4 ;  /* 0x00000000040872ca */ /* 0x004fc600000e0000 */
[----:B------:R2:W0:Y:S01]  /*98b0*/  LDS.128 R4, [R30+0x1000] ;  /* 0x001000001e047984 */ /* 0x0004220000000c00 */
[----:B---3--:R-:W-:-:S04]  /*98c0*/  IMAD R34, R224, UR6, RZ ;  /* 0x00000006e0227c24 */ /* 0x008fc8000f8e02ff */
[----:B------:R-:W-:Y:S01]  /*98d0*/  IMAD R35, R237, UR7, R34 ;  /* 0x00000007ed237c24 */ /* 0x000fe2000f8e0222 */
[----:B------:R-:W-:Y:S01]  /*98e0*/  ULDC.64 UR6, c[0x0][0x858] ;  /* 0x0002160000067ab9 */ /* 0x000fe20000000a00 */
[----:B------:R-:W-:Y:S02]  /*98f0*/  VIADD R34, R0, 0x18 ;  /* 0x0000001800227836 */ /* 0x000fe40000000000 */
[----:B------:R-:W-:Y:S01]  /*9900*/  IMAD.IADD R33, R33, 0x1, R35 ;  /* 0x0000000121217824 */ /* 0x000fe200078e0223 */
[----:B------:R-:W-:Y:S02]  /*9910*/  UIMAD UR4, UR8, -0x50, UR4 ;  /* 0xffffffb0080478a4 */ /* 0x000fe4000f8e0204 */
[----:B------:R-:W-:Y:S02]  /*9920*/  IMAD.U32 R35, RZ, RZ, UR8 ;  /* 0x00000008ff237e24 */ /* 0x000fe4000f8e00ff */
[----:B------:R-:W-:Y:S01]  /*9930*/  IMAD.WIDE.U32 R32, R231, UR6, R32 ;  /* 0x00000006e7207c25 */ /* 0x000fe2000f8e0020 */
[----:B------:R-:W-:-:S03]  /*9940*/  UISETP.LT.AND UP0, UPT, UR4, 0x50, UPT ;  /* 0x000000500400788c */ /* 0x000fc6000bf01270 */
[----:B------:R-:W-:Y:S01]  /*9950*/  IMAD.WIDE R2, R35, 0x50, R2 ;  /* 0x0000005023027825 */ /* 0x000fe200078e0202 */
[----:B------:R-:W-:-:S06]  /*9960*/  USEL UR4, UR4, 0x50, UP0 ;  /* 0x0000005004047887 */ /* 0x000fcc0008000000 */
        /* <DEDUP_REMOVED lines=14> */
[----:B012-4-:R-:W-:-:S12]  /*9a50*/  @P1 BRA `(.L_x_1951) ;  /* 0x0000000000301947 */ /* 0x017fd80003800000 */
        /* <DEDUP_REMOVED lines=12> */
.L_x_1951:
[----:B------:R-:W-:Y:S05]  /*9b20*/  BSYNC B1 ;  /* 0x0000000000017941 */ /* 0x000fea0003800000 */
.L_x_1950:
        /* <DEDUP_REMOVED lines=16> */
.L_x_1953:
[----:B------:R-:W-:Y:S05]  /*9c30*/  BSYNC B1 ;  /* 0x0000000000017941 */ /* 0x000fea0003800000 */
.L_x_1952:
        /* <DEDUP_REMOVED lines=19> */
.L_x_1955:
[----:B------:R-:W-:Y:S05]  /*9d70*/  BSYNC B1 ;  /* 0x0000000000017941 */ /* 0x000fea0003800000 */
.L_x_1954:
        /* <DEDUP_REMOVED lines=18> */
.L_x_1957:
[----:B------:R-:W-:Y:S05]  /*9ea0*/  BSYNC B1 ;  /* 0x0000000000017941 */ /* 0x000fea0003800000 */
.L_x_1956:
        /* <DEDUP_REMOVED lines=19> */
.L_x_1959:
[----:B------:R-:W-:Y:S05]  /*9fe0*/  BSYNC B1 ;  /* 0x0000000000017941 */ /* 0x000fea0003800000 */
.L_x_1958:
        /* <DEDUP_REMOVED lines=19> */
.L_x_1961:
[----:B------:R-:W-:Y:S05]  /*a120*/  BSYNC B1 ;  /* 0x0000000000017941 */ /* 0x000fea0003800000 */
.L_x_1960:
        /* <DEDUP_REMOVED lines=20> */
.L_x_1963:
[----:B------:R-:W-:Y:S05]  /*a270*/  BSYNC B1 ;  /* 0x0000000000017941 */ /* 0x000fea0003800000 */
.L_x_1962:
        /* <DEDUP_REMOVED lines=20> */
.L_x_1965:
[----:B------:R-:W-:Y:S05]  /*a3c0*/  BSYNC B1 ;  /* 0x0000000000017941 */ /* 0x000fea0003800000 */
.L_x_1964:
        /* <DEDUP_REMOVED lines=20> */
.L_x_1967:
[----:B------:R-:W-:Y:S05]  /*a510*/  BSYNC B1 ;  /* 0x0000000000017941 */ /* 0x000fea0003800000 */
.L_x_1966:
        /* <DEDUP_REMOVED lines=19> */
.L_x_1969:
[----:B------:R-:W-:Y:S05]  /*a650*/  BSYNC B1 ;  /* 0x0000000000017941 */ /* 0x000fea0003800000 */
.L_x_1968:
        /* <DEDUP_REMOVED lines=23> */
[C---:B------:R-:W-:Y:S01]  /*a7d0*/  ISETP.GE.OR P4, PT, R28.reuse, UR6, P4 ;  /* 0x000000061c007c0c */ /* 0x040fe2000a786670 */
        /* <DEDUP_REMOVED lines=24> */
.L_x_1971:
[----:B------:R-:W-:Y:S05]  /*a960*/  BSYNC B1 ;  /* 0x0000000000017941 */ /* 0x000fea0003800000 */
.L_x_1970:
        /* <DEDUP_REMOVED lines=18> */
.L_x_1973:
[----:B------:R-:W-:Y:S05]  /*aa90*/  BSYNC B1 ;  /* 0x0000000000017941 */ /* 0x000fea0003800000 */
.L_x_1972:
        /* <DEDUP_REMOVED lines=18> */
.L_x_1975:
[----:B------:R-:W-:Y:S05]  /*abc0*/  BSYNC B1 ;  /* 0x0000000000017941 */ /* 0x000fea0003800000 */
.L_x_1974:
        /* <DEDUP_REMOVED lines=18> */
.L_x_1977:
[----:B------:R-:W-:Y:S05]  /*acf0*/  BSYNC B1 ;  /* 0x0000000000017941 */ /* 0x000fea0003800000 */
.L_x_1976:
        /* <DEDUP_REMOVED lines=16> */
.L_x_1979:
[----:B------:R-:W-:Y:S05]  /*ae00*/  BSYNC B1 ;  /* 0x0000000000017941 */ /* 0x000fea0003800000 */
.L_x_1978:
        /* <DEDUP_REMOVED lines=16> */
.L_x_1981:
[----:B------:R-:W-:Y:S05]  /*af10*/  BSYNC B1 ;  /* 0x0000000000017941 */ /* 0x000fea0003800000 */
.L_x_1980:
        /* <DEDUP_REMOVED lines=16> */
.L_x_1983:
[----:B------:R-:W-:Y:S05]  /*b020*/  BSYNC B1 ;  /* 0x0000000000017941 */ /* 0x000fea0003800000 */
.L_x_1982:
        /* <DEDUP_REMOVED lines=16> */
.L_x_1985:
[----:B------:R-:W-:Y:S05]  /*b130*/  BSYNC B1 ;  /* 0x0000000000017941 */ /* 0x000fea0003800000 */
.L_x_1984:
        /* <DEDUP_REMOVED lines=16> */
.L_x_1987:
[----:B------:R-:W-:Y:S05]  /*b240*/  BSYNC B1 ;  /* 0x0000000000017941 */ /* 0x000fea0003800000 */
.L_x_1986:
        /* <DEDUP_REMOVED lines=16> */
.L_x_1948:
[----:B------:R-:W1:Y:S01]  /*b350*/  LDC.64 R4, c[0x0][0x878] ;  /* 0x00021e00ff047b82 */ /* 0x000e620000000a00 */
[----:B------:R-:W-:-:S07]  /*b360*/  ULDC.64 UR4, c[0x0][0x208] ;  /* 0x0000820000047ab9 */ /* 0x000fce0000000a00 */
[----:B------:R-:W2:Y:S08]  /*b370*/  LDC.64 R6, c[0x0][0x870] ;  /* 0x00021c00ff067b82 */ /* 0x000eb00000000a00 */
[----:B0-----:R-:W0:Y:S01]  /*b380*/  LDC.64 R2, c[0x0][0x870] ;  /* 0x00021c00ff027b82 */ /* 0x001e220000000a00 */
[----:B-1----:R-:W-:-:S04]  /*b390*/  ISETP.NE.U32.AND P0, PT, R4, RZ, PT ;  /* 0x000000ff0400720c */ /* 0x002fc80003f05070 */
[----:B------:R-:W-:Y:S02]  /*b3a0*/  ISETP.NE.AND.EX P0, PT, R5, RZ, PT, P0 ;  /* 0x000000ff0500720c */ /* 0x000fe40003f05300 */
[----:B--2---:R-:W-:-:S04]  /*b3b0*/  ISETP.NE.U32.AND P1, PT, R6, RZ, PT ;  /* 0x000000ff0600720c */ /* 0x004fc80003f25070 */
[----:B------:R-:W-:Y:S01]  /*b3c0*/  ISETP.NE.AND.EX P1, PT, R7, RZ, PT, P1 ;  /* 0x000000ff0700720c */ /* 0x000fe20003f25310 */
[----:B0-----:R-:W-:-:S06]  /*b3d0*/  IMAD.WIDE R8, R231, 0x4, R2 ;  /* 0x00000004e7087825 */ /* 0x001fcc00078e0202 */
[----:B------:R-:W0:Y:S06]  /*b3e0*/  @P0 LDC.64 R4, c[0x0][0x878] ;  /* 0x00021e00ff040b82 */ /* 0x000e2c0000000a00 */
[----:B------:R-:W2:Y:S01]  /*b3f0*/  @P1 LDG.E R7, desc[UR4][R8.64] ;  /* 0x0000000408071981 */ /* 0x000ea2000c1e1900 */
[----:B0-----:R-:W-:-:S05]  /*b400*/  @P0 IMAD.WIDE R4, R231, 0x4, R4 ;  /* 0x00000004e7040825 */ /* 0x001fca00078e0204 */
[----:B------:R0:W3:Y:S01]  /*b410*/  @P0 LDG.E R0, desc[UR4][R4.64] ;  /* 0x0000000404000981 */ /* 0x0000e2000c1e1900 */
[----:B------:R-:W-:Y:S01]  /*b420*/  ULDC UR4, c[0x0][0x808] ;  /* 0x0002020000047ab9 */ /* 0x000fe20000000800 */
[----:B------:R-:W1:Y:S02]  /*b430*/  S2R R2, SR_TID.X ;  /* 0x0000000000027919 */ /* 0x000e640000002100 */
[----:B-1----:R-:W-:-:S05]  /*b440*/  VIADD R11, R2, 0xffffff80 ;  /* 0xffffff80020b7836 */ /* 0x002fca0000000000 */
[----:B------:R-:W-:-:S04]  /*b450*/  SHF.R.S32.HI R2, RZ, 0x1f, R11 ;  /* 0x0000001fff027819 */ /* 0x000fc8000001140b */
[----:B------:R-:W-:Y:S02]  /*b460*/  LEA.HI R10, R2, R11, RZ, 0x5 ;  /* 0x0000000b020a7211 */ /* 0x000fe400078f28ff */
[----:B------:R-:W-:Y:S02]  /*b470*/  CS2R R2, SRZ ;  /* 0x0000000000027805 */ /* 0x000fe4000001ff00 */
[----:B------:R-:W-:Y:S02]  /*b480*/  LOP3.LUT R6, R10, 0x1fffffe0, RZ, 0xc0, !PT ;  /* 0x1fffffe00a067812 */ /* 0x000fe400078ec0ff */
[----:B------:R-:W-:-:S03]  /*b490*/  SHF.R.S32.HI R15, RZ, 0x5, R10 ;  /* 0x00000005ff0f7819 */ /* 0x000fc6000001140a */
[----:B------:R-:W-:-:S04]  /*b4a0*/  IMAD.IADD R10, R11, 0x1, -R6 ;  /* 0x000000010b0a7824 */ /* 0x000fc800078e0a06 */
[----:B0-----:R-:W-:-:S05]  /*b4b0*/  IMAD.SHL.U32 R4, R10, 0x8, RZ ;  /* 0x000000080a047824 */ /* 0x001fca00078e00ff */
        /* <DEDUP_REMOVED lines=13> */
.L_x_1988:
[----:B------:R-:W2:Y:S01]  /*b590*/  LDL.LU R0, [R1] ;  /* 0x0000000001007983 */ /* 0x000ea20000300800 */
[----:B------:R-:W-:Y:S01]  /*b5a0*/  ULDC.64 UR6, c[0x0][0x820] ;  /* 0x0002080000067ab9 */ /* 0x000fe20000000a00 */
[----:B------:R-:W-:Y:S02]  /*b5b0*/  ULDC UR5, c[0x0][0x80c] ;  /* 0x0002030000057ab9 */ /* 0x000fe40000000800 */
[----:B------:R-:W3:Y:S01]  /*b5c0*/  LDL R23, [R1+0x4] ;  /* 0x0000040001177983 */ /* 0x000ee20000100800 */
[C---:B------:R-:W-:Y:S01]  /*b5d0*/  LEA.HI.X.SX32 R7, R15.reuse, R3, 0x1, P2 ;  /* 0x000000030f077211 */ /* 0x040fe200010f0eff */
[----:B------:R-:W-:Y:S01]  /*b5e0*/  VIADD R8, R15, 0x8 ;  /* 0x000000080f087836 */ /* 0x000fe20000000000 */
[----:B------:R-:W-:Y:S01]  /*b5f0*/  BSSY B1, `(.L_x_1989) ;  /* 0x000002b000017945 */ /* 0x000fe20003800000 */
[----:B------:R-:W-:-:S04]  /*b600*/  IMAD.WIDE.U32 R2, R237, UR6, R4 ;  /* 0x00000006ed027c25 */ /* 0x000fc8000f8e0004 */
[----:B------:R-:W-:Y:S01]  /*b610*/  VIADD R10, R15, 0x20 ;  /* 0x000000200f0a7836 */ /* 0x000fe20000000000 */
[----:B--2---:R-:W-:Y:S01]  /*b620*/  R2UR UR8, R0 ;  /* 0x00000000000872ca */ /* 0x004fe200000e0000 */
[----:B---3--:R-:W-:-:S04]  /*b630*/  IMAD R0, R23, UR6, RZ ;  /* 0x0000000617007c24 */ /* 0x008fc8000f8e02ff */
[----:B------:R-:W-:Y:S01]  /*b640*/  IMAD R9, R237, UR7, R0 ;  /* 0x00000007ed097c24 */ /* 0x000fe2000f8e0200 */
[----:B------:R-:W-:Y:S01]  /*b650*/  ULDC.64 UR6, c[0x0][0x828] ;  /* 0x00020a0000067ab9 */ /* 0x000fe20000000a00 */
[----:B------:R-:W-:Y:S02]  /*b660*/  VIADD R0, R15, 0x10 ;  /* 0x000000100f007836 */ /* 0x000fe40000000000 */
[----:B------:R-:W-:-:S04]  /*b670*/  IMAD.IADD R3, R9, 0x1, R3 ;  /* 0x0000000109037824 */ /* 0x000fc800078e0203 */
[----:B------:R-:W-:Y:S02]  /*b680*/  UIMAD UR4, UR8, -0x50, UR4 ;  /* 0xffffffb0080478a4 */ /* 0x000fe4000f8e0204 */
[----:B------:R-:W-:-:S04]  /*b690*/  IMAD.U32 R13, RZ, RZ, UR8 ;  /* 0x00000008ff0d7e24 */ /* 0x000fc8000f8e00ff */
[C---:B------:R-:W-:Y:S02]  /*b6a0*/  ISETP.GE.AND P0, PT, R15.reuse, UR4, PT ;  /* 0x000000040f007c0c */ /* 0x040fe4000bf06270 */
[----:B------:R-:W-:Y:S02]  /*b6b0*/  ISETP.GE.AND P5, PT, R0, UR4, PT ;  /* 0x0000000400007c0c */ /* 0x000fe4000bfa6270 */
[----:B------:R-:W-:Y:S02]  /*b6c0*/  SHF.R.S32.HI R0, RZ, 0x1f, R231 ;  /* 0x0000001fff007819 */ /* 0x000fe400000114e7 */
[----:B------:R-:W-:Y:S02]  /*b6d0*/  ISETP.GE.OR P2, PT, R4, UR5, P0 ;  /* 0x0000000504007c0c */ /* 0x000fe40008746670 */
[----:B------:R-:W-:Y:S02]  /*b6e0*/  SEL R12, R0, RZ, !P1 ;  /* 0x000000ff000c7207 */ /* 0x000fe40004800000 */
[----:B------:R-:W-:Y:S01]  /*b6f0*/  ISETP.GE.AND P6, PT, R8, UR4, PT ;  /* 0x0000000408007c0c */ /* 0x000fe2000bfc6270 */
[----:B------:R-:W-:Y:S01]  /*b700*/  VIADD R8, R15, 0x18 ;  /* 0x000000180f087836 */ /* 0x000fe20000000000 */
[----:B------:R-:W-:Y:S01]  /*b710*/  SEL R231, R231, RZ, !P1 ;  /* 0x000000ffe7e77207 */ /* 0x000fe20004800000 */
[----:B------:R-:W-:Y:S01]  /*b720*/  IMAD R0, R12, UR6, RZ ;  /* 0x000000060c007c24 */ /* 0x000fe2000f8e02ff */
[----:B------:R-:W-:-:S02]  /*b730*/  ISETP.GE.AND P3, PT, R10, UR4, PT ;  /* 0x000000040a007c0c */ /* 0x000fc4000bf66270 */
[----:B------:R-:W-:Y:S01]  /*b740*/  ISETP.GE.AND P4, PT, R8, UR4, PT ;  /* 0x0000000408007c0c */ /* 0x000fe2000bf86270 */
[C---:B------:R-:W-:Y:S01]  /*b750*/  IMAD R9, R231.reuse, UR7, R0 ;  /* 0x00000007e7097c24 */ /* 0x040fe2000f8e0200 */
[----:B------:R-:W-:Y:S01]  /*b760*/  P2R R14, PR, RZ, 0x40 ;  /* 0x00000040ff0e7803 */ /* 0x000fe20000000000 */
[----:B------:R-:W-:Y:S01]  /*b770*/  IMAD.WIDE.U32 R10, R231, UR6, R2 ;  /* 0x00000006e70a7c25 */ /* 0x000fe2000f8e0002 */
[----:B------:R-:W-:Y:S02]  /*b780*/  P2R R16, PR, RZ, 0x20 ;  /* 0x00000020ff107803 */ /* 0x000fe40000000000 */
        /* <DEDUP_REMOVED lines=17> */
.L_x_1990:
[----:B------:R-:W-:Y:S05]  /*b8a0*/  BSYNC B1 ;  /* 0x0000000000017941 */ /* 0x000fea0003800000 */
.L_x_1989:
        /* <DEDUP_REMOVED lines=17> */
.L_x_1992:
[----:B------:R-:W-:Y:S05]  /*b9c0*/  BSYNC B1 ;  /* 0x0000000000017941 */ /* 0x000fea0003800000 */
.L_x_1991:
        /* <DEDUP_REMOVED lines=17> */
.L_x_1994:
[----:B------:R-:W-:Y:S05]  /*bae0*/  BSYNC B1 ;  /* 0x0000000000017941 */ /* 0x000fea0003800000 */
.L_x_1993:
        /* <DEDUP_REMOVED lines=18> */
.L_x_1996:
[----:B------:R-:W-:Y:S05]  /*bc10*/  BSYNC B1 ;  /* 0x0000000000017941 */ /* 0x000fea0003800000 */
.L_x_1995:
        /* <DEDUP_REMOVED lines=17> */
.L_x_1998:
[----:B------:R-:W-:Y:S05]  /*bd30*/  BSYNC B1 ;  /* 0x0000000000017941 */ /* 0x000fea0003800000 */
.L_x_1997:
        /* <DEDUP_REMOVED lines=18> */
.L_x_2000:
[----:B------:R-:W-:Y:S05]  /*be60*/  BSYNC B1 ;  /* 0x0000000000017941 */ /* 0x000fea0003800000 */
.L_x_1999:
        /* <DEDUP_REMOVED lines=21> */
.L_x_2002:
[----:B------:R-:W-:Y:S05]  /*bfc0*/  BSYNC B1 ;  /* 0x0000000000017941 */ /* 0x000fea0003800000 */
.L_x_2001:
        /* <DEDUP_REMOVED lines=18> */
.L_x_2004:
[----:B------:R-:W-:Y:S05]  /*c0f0*/  BSYNC B1 ;  /* 0x0000000000017941 */ /* 0x000fea0003800000 */
.L_x_2003:
        /* <DEDUP_REMOVED lines=18> */
.L_x_2006:
[----:B------:R-:W-:Y:S05]  /*c220*/  BSYNC B1 ;  /* 0x0000000000017941 */ /* 0x000fea0003800000 */
.L_x_2005:
        /* <DEDUP_REMOVED lines=18> */
.L_x_2008:
[----:B------:R-:W-:Y:S05]  /*c350*/  BSYNC B1 ;  /* 0x0000000000017941 */ /* 0x000fea0003800000 */
.L_x_2007:
[----:B------:R-:W-:Y:S01]  /*c360*/  ULDC.64 UR4, c[0x0][0x850] ;  /* 0x0002140000047ab9 */ /* 0x000fe20000000a00 */
[----:B------:R-:W-:Y:S01]  /*c370*/  ULDC UR6, c[0x0][0x83c] ;  /* 0x00020f0000067ab9 */ /* 0x000fe20000000800 */
[----:B------:R-:W-:Y:S01]  /*c380*/  IMAD R0, R23, UR4, RZ ;  /* 0x0000000417007c24 */ /* 0x000fe2000f8e02ff */
[----:B0-----:R-:W-:Y:S01]  /*c390*/  P2R R8, PR, RZ, 0x8 ;  /* 0x00000008ff087803 */ /* 0x001fe20000000000 */
[C---:B------:R-:W-:Y:S01]  /*c3a0*/  IMAD.WIDE.U32 R6, R237.reuse, UR4, R4 ;  /* 0x00000004ed067c25 */ /* 0x040fe2000f8e0004 */
        /* <DEDUP_REMOVED lines=42> */
.L_x_2010:
[----:B------:R-:W-:Y:S05]  /*c650*/  BSYNC B1 ;  /* 0x0000000000017941 */ /* 0x000fea0003800000 */
.L_x_2009:
        /* <DEDUP_REMOVED lines=17> */
.L_x_2012:
[----:B------:R-:W-:Y:S05]  /*c770*/  BSYNC B1 ;  /* 0x0000000000017941 */ /* 0x000fea0003800000 */
.L_x_2011:
        /* <DEDUP_REMOVED lines=17> */
.L_x_2014:
[----:B------:R-:W-:Y:S05]  /*c890*/  BSYNC B1 ;  /* 0x0000000000017941 */ /* 0x000fea0003800000 */
.L_x_2013:
        /* <DEDUP_REMOVED lines=17> */
.L_x_2016:
[----:B------:R-:W-:Y:S05]  /*c9b0*/  BSYNC B1 ;  /* 0x0000000000017941 */ /* 0x000fea0003800000 */
.L_x_2015:
        /* <DEDUP_REMOVED lines=16> */
.L_x_2018:
[----:B------:R-:W-:Y:S05]  /*cac0*/  BSYNC B1 ;  /* 0x0000000000017941 */ /* 0x000fea0003800000 */
.L_x_2017:
        /* <DEDUP_REMOVED lines=16> */
.L_x_2020:
[----:B------:R-:W-:Y:S05]  /*cbd0*/  BSYNC B1 ;  /* 0x0000000000017941 */ /* 0x000fea0003800000 */
.L_x_2019:
        /* <DEDUP_REMOVED lines=16> */
.L_x_2022:
[----:B------:R-:W-:Y:S05]  /*cce0*/  BSYNC B1 ;  /* 0x0000000000017941 */ /* 0x000fea0003800000 */
.L_x_2021:
        /* <DEDUP_REMOVED lines=16> */
.L_x_2024:
[----:B------:R-:W-:Y:S05]  /*cdf0*/  BSYNC B1 ;  /* 0x0000000000017941 */ /* 0x000fea0003800000 */
.L_x_2023:
        /* <DEDUP_REMOVED lines=16> */
.L_x_2026:
[----:B------:R-:W-:Y:S05]  /*cf00*/  BSYNC B1 ;  /* 0x0000000000017941 */ /* 0x000fea0003800000 */
.L_x_2025:
        /* <DEDUP_REMOVED lines=16> */
.L_x_1923:
        /* <DEDUP_REMOVED lines=28> */
.L_x_2027:
[----:B------:R-:W-:Y:S01]  /*d1d0*/  ULDC UR5, c[0x0][0x8c4] ;  /* 0x0002310000057ab9 */ /* 0x000fe20000000800 */
[----:B------:R-:W-:Y:S01]  /*d1e0*/  UMOV UR4, UR9 ;  /* 0x0000000900047c82 */ /* 0x000fe20008000000 */
[----:B------:R-:W-:-:S11]  /*d1f0*/  UISETP.NE.AND UP0, UPT, UR5, 0x1, UPT ;  /* 0x000000010500788c */ /* 0x000fd6000bf05270 */
[----:B------:R-:W-:Y:S02]  /*d200*/  @UP0 ULDC.64 UR10, c[0x0][0x8c8] ;  /* 0x00023200000a0ab9 */ /* 0x000fe40000000a00 */
[----:B------:R-:W-:-:S04]  /*d210*/  UIMAD.WIDE.U32 UR6, UR9, UR10, URZ ;  /* 0x0000000a090672a5 */ /* 0x000fc8000f8e003f */
[----:B------:R-:W-:-:S04]  /*d220*/  @UP0 USHF.R.U32.HI UR4, URZ, UR11, UR7 ;  /* 0x0000000b3f040299 */ /* 0x000fc80008011607 */
[----:B------:R-:W-:-:S12]  /*d230*/  UIMAD UR5, UR4, UR5, URZ ;  /* 0x00000005040572a4 */ /* 0x000fd8000f8e023f */
.L_x_2028:
        /* <DEDUP_REMOVED lines=24> */
.L_x_2029:
        /* <DEDUP_REMOVED lines=15> */
.L_x_2031:
[----:B------:R-:W-:-:S05]  /*d4b0*/  ULDC UR5, c[0x0][0x8ec] ;  /* 0x00023b0000057ab9 */ /* 0x000fca0000000800 */
.L_x_2030:
        /* <DEDUP_REMOVED lines=65> */
.L_x_2033:
        /* <DEDUP_REMOVED lines=14> */
.L_x_2034:
        /* <DEDUP_REMOVED lines=9> */
.L_x_2035:
        /* <DEDUP_REMOVED lines=40> */
.L_x_2051:
        /* <DEDUP_REMOVED lines=10> */
.L_x_2037:
        /* <DEDUP_REMOVED lines=154> */
.L_x_2043:
[----:B------:R-:W-:-:S04]  /*e700*/  SHF.L.U32 R5, R9, 0x1f, RZ ;  /* 0x0000001f09057819 */ /* 0x000fc800000006ff */
[----:B------:R-:W0:Y:S02]  /*e710*/  SYNCS.PHASECHK.TRANS64.TRYWAIT P1, [R6+URZ+0x31638], R5 ;  /* 0x03163805060075a7 */ /* 0x000e24000802017f */
[----:B0-----:R-:W-:Y:S05]  /*e720*/  @!P1 BRA `(.L_x_2039) ;  /* 0x0000000c00d89947 */ /* 0x001fea0003800000 */
.L_x_2052:
[----:B------:R-:W-:Y:S05]  /*e730*/  @P0 BRA `(.L_x_2040) ;  /* 0x0000000000140947 */ /* 0x000fea0003800000 */
[----:B------:R-:W-:Y:S01]  /*e740*/  ISETP.NE.AND P1, PT, R15, RZ, PT ;  /* 0x000000ff0f00720c */ /* 0x000fe20003f25270 */
[----:B0-----:R-:W-:-:S04]  /*e750*/  IMAD.MOV.U32 R5, RZ, RZ, 0x8100 ;  /* 0x00008100ff057424 */ /* 0x001fc800078e00ff */
[----:B------:R1:W-:Y:S08]  /*e760*/  SYNCS.ARRIVE.TRANS64 RZ, [R6+URZ+0x31630], R5 ;  /* 0x0316300506ff79a7 */ /* 0x0003f0000800003f */
[----:B------:R-:W-:Y:S05]  /*e770*/  @!P1 BRA `(.L_x_2040) ;  /* 0x0000000000049947 */ /* 0x000fea0003800000 */
[----:B------:R-:W-:Y:S01]  /*e780*/  BPT.TRAP 0x1 ;  /* 0x000000040000795c */ /* 0x000fe20000300000 */
.L_x_2040:
        /* <DEDUP_REMOVED lines=47> */
.L_x_2054:
[----:B------:R-:W-:Y:S01]  /*ea80*/  LOP3.LUT R9, R9, 0x1, RZ, 0x3c, !PT ;  /* 0x0000000109097812 */ /* 0x000fe200078e3cff */
[----:B------:R-:W-:Y:S06]  /*ea90*/  @P2 BRA `(.L_x_2042) ;  /* 0x0000000000142947 */ /* 0x000fec0003800000 */
[----:B------:R-:W-:Y:S01]  /*eaa0*/  ISETP.NE.AND P1, PT, R15, RZ, PT ;  /* 0x000000ff0f00720c */ /* 0x000fe20003f25270 */
[----:B0-----:R-:W-:-:S04]  /*eab0*/  IMAD.MOV.U32 R2, RZ, RZ, 0x8100 ;  /* 0x00008100ff027424 */ /* 0x001fc800078e00ff */
[----:B------:R1:W-:Y:S08]  /*eac0*/  SYNCS.ARRIVE.TRANS64 RZ, [R20+URZ+0x31610], R2 ;  /* 0x0316100214ff79a7 */ /* 0x0003f0000800003f */
[----:B------:R-:W-:Y:S05]  /*ead0*/  @!P1 BRA `(.L_x_2042) ;  /* 0x0000000000049947 */ /* 0x000fea0003800000 */
[----:B------:R-:W-:Y:S01]  /*eae0*/  BPT.TRAP 0x1 ;  /* 0x000000040000795c */ /* 0x000fe20000300000 */
.L_x_2042:
        /* <DEDUP_REMOVED lines=53> */
.L_x_2038:
        /* <DEDUP_REMOVED lines=17> */
.L_x_2055:
[----:B------:R-:W-:Y:S01]  /*ef50*/  IMAD.IADD R10, R11, 0x1, R3 ;  /* 0x000000010b0a7824 */ /* 0x000fe200078e0203 */
[----:B------:R-:W-:Y:S06]  /*ef60*/  @P0 BRA `(.L_x_2045) ;  /* 0x0000000000140947 */ /* 0x000fec0003800000 */
[----:B------:R-:W-:Y:S01]  /*ef70*/  LOP3.LUT P0, RZ, R21, 0x1f, RZ, 0xc0, !PT ;  /* 0x0000001f15ff7812 */ /* 0x000fe2000780c0ff */
[----:B------:R-:W-:-:S04]  /*ef80*/  IMAD.MOV.U32 R11, RZ, RZ, 0x8100 ;  /* 0x00008100ff0b7424 */ /* 0x000fc800078e00ff */
[----:B------:R1:W-:Y:S08]  /*ef90*/  SYNCS.ARRIVE.TRANS64 RZ, [R6+URZ+0x31630], R11 ;  /* 0x0316300b06ff79a7 */ /* 0x0003f0000800003f */
[----:B------:R-:W-:Y:S05]  /*efa0*/  @!P0 BRA `(.L_x_2045) ;  /* 0x0000000000048947 */ /* 0x000fea0003800000 */
[----:B------:R-:W-:Y:S01]  /*efb0*/  BPT.TRAP 0x1 ;  /* 0x000000040000795c */ /* 0x000fe20000300000 */
.L_x_2045:
        /* <DEDUP_REMOVED lines=53> */
.L_x_2032:
        /* <DEDUP_REMOVED lines=10> */
.L_x_2046:
        /* <DEDUP_REMOVED lines=8> */
.L_x_2056:
        /* <DEDUP_REMOVED lines=9> */
.L_x_2057:
[----:B------:R-:W-:Y:S05]  /*f4c0*/  @!P1 BRA `(.L_x_2049) ;  /* 0x0000000000049947 */ /* 0x000fea0003800000 */
[----:B------:R-:W-:Y:S01]  /*f4d0*/  BPT.TRAP 0x1 ;  /* 0x000000040000795c */ /* 0x000fe20000300000 */
.L_x_2049:
[----:B------:R-:W-:-:S07]  /*f4e0*/  SHF.L.U32 R9, R9, 0x1f, RZ ;  /* 0x0000001f09097819 */ /* 0x000fce00000006ff */
.L_x_2050:
[----:B---3--:R3:W4:Y:S02]  /*f4f0*/  SYNCS.PHASECHK.TRANS64.TRYWAIT P0, [R2+URZ+0x31638], R9 ;  /* 0x03163809020075a7 */ /* 0x008724000800017f */
[----:B----4-:R-:W-:Y:S05]  /*f500*/  @!P0 NANOSLEEP.SYNCS 0x989680 ;  /* 0x009896800000895d */ /* 0x010fea0003900000 */
[----:B------:R-:W4:Y:S02]  /*f510*/  @!P0 SYNCS.PHASECHK.TRANS64 P0, [R2+URZ+0x31638], R9 ;  /* 0x03163809020085a7 */ /* 0x000f24000800007f */
[----:B----4-:R-:W-:Y:S05]  /*f520*/  @!P0 BRA `(.L_x_2050) ;  /* 0xfffffffc00f08947 */ /* 0x010fea000383ffff */
.L_x_1930:
[----:B------:R-:W-:Y:S05]  /*f530*/  BSYNC B0 ;  /* 0x0000000000007941 */ /* 0x000fea0003800000 */
.L_x_1922:
[----:B------:R-:W-:Y:S05]  /*f540*/  EXIT ;  /* 0x000000000000794d */ /* 0x000fea0003800000 */
.L_x_1936:
[----:B0-----:R0:W1:Y:S02]  /*f550*/  SYNCS.PHASECHK.TRANS64.TRYWAIT P0, [R225+URZ+0x31600], R10 ;  /* 0x0316000ae10075a7 */ /* 0x001064000800017f */
[----:B-1----:R-:W-:Y:S05]  /*f560*/  @!P0 NANOSLEEP.SYNCS 0x989680 ;  /* 0x009896800000895d */ /* 0x002fea0003900000 */
[----:B------:R-:W1:Y:S02]  /*f570*/  @!P0 SYNCS.PHASECHK.TRANS64 P0, [R225+URZ+0x31600], R10 ;  /* 0x0316000ae10085a7 */ /* 0x000e64000800007f */
[----:B-1----:R-:W-:Y:S05]  /*f580*/  @!P0 BRA `(.L_x_1936) ;  /* 0xfffffffc00f08947 */ /* 0x002fea000383ffff */
[----:B------:R-:W-:Y:S05]  /*f590*/  BRA `(.L_x_1935) ;  /* 0xffffff20002c7947 */ /* 0x000fea000383ffff */
.L_x_1940:
[----:B-1----:R1:W2:Y:S02]  /*f5a0*/  SYNCS.PHASECHK.TRANS64.TRYWAIT P1, [R224+URZ+0x31610], R7 ;  /* 0x03161007e00075a7 */ /* 0x0022a4000802017f */
[----:B--2---:R-:W-:Y:S05]  /*f5b0*/  @!P1 NANOSLEEP.SYNCS 0x989680 ;  /* 0x009896800000995d */ /* 0x004fea0003900000 */
[----:B------:R-:W2:Y:S02]  /*f5c0*/  @!P1 SYNCS.PHASECHK.TRANS64 P1, [R224+URZ+0x31610], R7 ;  /* 0x03161007e00095a7 */ /* 0x000ea4000802007f */
[----:B--2---:R-:W-:Y:S05]  /*f5d0*/  @!P1 BRA `(.L_x_1940) ;  /* 0xfffffffc00f09947 */ /* 0x004fea000383ffff */
[----:B------:R-:W-:Y:S05]  /*f5e0*/  BRA `(.L_x_1939) ;  /* 0xffffff2800647947 */ /* 0x000fea000383ffff */
.L_x_1944:
[----:B---3--:R3:W4:Y:S02]  /*f5f0*/  SYNCS.PHASECHK.TRANS64.TRYWAIT P1, [R225+URZ+0x31630], R8 ;  /* 0x03163008e10075a7 */ /* 0x008724000802017f */
[----:B----4-:R-:W-:Y:S05]  /*f600*/  @!P1 NANOSLEEP.SYNCS 0x989680 ;  /* 0x009896800000995d */ /* 0x010fea0003900000 */
[----:B------:R-:W4:Y:S02]  /*f610*/  @!P1 SYNCS.PHASECHK.TRANS64 P1, [R225+URZ+0x31630], R8 ;  /* 0x03163008e10095a7 */ /* 0x000f24000802007f */
[----:B----4-:R-:W-:Y:S05]  /*f620*/  @!P1 BRA `(.L_x_1944) ;  /* 0xfffffffc00f09947 */ /* 0x010fea000383ffff */
[----:B------:R-:W-:Y:S05]  /*f630*/  BRA `(.L_x_1943) ;  /* 0xffffff4400647947 */ /* 0x000fea000383ffff */
.L_x_2036:
[----:B0-----:R0:W1:Y:S02]  /*f640*/  SYNCS.PHASECHK.TRANS64.TRYWAIT P0, [R6+URZ+0x31620], R3 ;  /* 0x03162003060075a7 */ /* 0x001064000800017f */
[----:B-1----:R-:W-:Y:S05]  /*f650*/  @!P0 NANOSLEEP.SYNCS 0x989680 ;  /* 0x009896800000895d */ /* 0x002fea0003900000 */
[----:B------:R-:W1:Y:S02]  /*f660*/  @!P0 SYNCS.PHASECHK.TRANS64 P0, [R6+URZ+0x31620], R3 ;  /* 0x03162003060085a7 */ /* 0x000e64000800007f */
[----:B-1----:R-:W-:Y:S05]  /*f670*/  @!P0 BRA `(.L_x_2036) ;  /* 0xfffffffc00f08947 */ /* 0x002fea000383ffff */
[----:B------:R-:W-:Y:S05]  /*f680*/  BRA `(.L_x_2051) ;  /* 0xffffffe4008c7947 */ /* 0x000fea000383ffff */
.L_x_2039:
[----:B0-----:R0:W1:Y:S02]  /*f690*/  SYNCS.PHASECHK.TRANS64.TRYWAIT P1, [R6+URZ+0x31638], R5 ;  /* 0x03163805060075a7 */ /* 0x001064000802017f */
[----:B-1----:R-:W-:Y:S05]  /*f6a0*/  @!P1 NANOSLEEP.SYNCS 0x989680 ;  /* 0x009896800000995d */ /* 0x002fea0003900000 */
[----:B------:R-:W1:Y:S02]  /*f6b0*/  @!P1 SYNCS.PHASECHK.TRANS64 P1, [R6+URZ+0x31638], R5 ;  /* 0x03163805060095a7 */ /* 0x000e64000802007f */
[----:B-1----:R-:W-:Y:S05]  /*f6c0*/  @!P1 BRA `(.L_x_2039) ;  /* 0xfffffffc00f09947 */ /* 0x002fea000383ffff */
[----:B------:R-:W-:Y:S05]  /*f6d0*/  BRA `(.L_x_2052) ;  /* 0xfffffff000147947 */ /* 0x000fea000383ffff */
.L_x_2041:
[----:B------:R-:W-:-:S07]  /*f6e0*/  SHF.L.U32 R2, R4, 0x1f, RZ ;  /* 0x0000001f04027819 */ /* 0x000fce00000006ff */
.L_x_2053:
[----:B0-----:R0:W1:Y:S02]  /*f6f0*/  SYNCS.PHASECHK.TRANS64.TRYWAIT P1, [R20+URZ+0x31620], R2 ;  /* 0x03162002140075a7 */ /* 0x001064000802017f */
[----:B-1----:R-:W-:Y:S05]  /*f700*/  @!P1 NANOSLEEP.SYNCS 0x989680 ;  /* 0x009896800000995d */ /* 0x002fea0003900000 */
[----:B------:R-:W1:Y:S02]  /*f710*/  @!P1 SYNCS.PHASECHK.TRANS64 P1, [R20+URZ+0x31620], R2 ;  /* 0x03162002140095a7 */ /* 0x000e64000802007f */
[----:B-1----:R-:W-:Y:S05]  /*f720*/  @!P1 BRA `(.L_x_2053) ;  /* 0xfffffffc00f09947 */ /* 0x002fea000383ffff */
[----:B------:R-:W-:Y:S05]  /*f730*/  BRA `(.L_x_2054) ;  /* 0xfffffff000d07947 */ /* 0x000fea000383ffff */
.L_x_2044:
[----:B0-----:R0:W1:Y:S02]  /*f740*/  SYNCS.PHASECHK.TRANS64.TRYWAIT P1, [R6+URZ+0x31638], R15 ;  /* 0x0316380f060075a7 */ /* 0x001064000802017f */
[----:B-1----:R-:W-:Y:S05]  /*f750*/  @!P1 NANOSLEEP.SYNCS 0x989680 ;  /* 0x009896800000995d */ /* 0x002fea0003900000 */
[----:B------:R-:W1:Y:S02]  /*f760*/  @!P1 SYNCS.PHASECHK.TRANS64 P1, [R6+URZ+0x31638], R15 ;  /* 0x0316380f060095a7 */ /* 0x000e64000802007f */
[----:B-1----:R-:W-:Y:S05]  /*f770*/  @!P1 BRA `(.L_x_2044) ;  /* 0xfffffffc00f09947 */ /* 0x002fea000383ffff */
[----:B------:R-:W-:Y:S05]  /*f780*/  BRA `(.L_x_2055) ;  /* 0xfffffff400f07947 */ /* 0x000fea000383ffff */
.L_x_2047:
[----:B--2---:R2:W3:Y:S02]  /*f790*/  SYNCS.PHASECHK.TRANS64.TRYWAIT P0, [R5+URZ], R0 ;  /* 0x00000000050075a7 */ /* 0x0044e4000800017f */
[----:B---3--:R-:W-:Y:S05]  /*f7a0*/  @!P0 NANOSLEEP.SYNCS 0x989680 ;  /* 0x009896800000895d */ /* 0x008fea0003900000 */
[----:B------:R-:W3:Y:S02]  /*f7b0*/  @!P0 SYNCS.PHASECHK.TRANS64 P0, [R5+URZ], R0 ;  /* 0x00000000050085a7 */ /* 0x000ee4000800007f */
[----:B---3--:R-:W-:Y:S05]  /*f7c0*/  @!P0 BRA `(.L_x_2047) ;  /* 0xfffffffc00f08947 */ /* 0x008fea000383ffff */
[----:B------:R-:W-:Y:S05]  /*f7d0*/  BRA `(.L_x_2056) ;  /* 0xfffffffc00147947 */ /* 0x000fea000383ffff */
.L_x_2048:
[----:B--2---:R2:W3:Y:S02]  /*f7e0*/  SYNCS.PHASECHK.TRANS64.TRYWAIT P0, [R3+URZ], R0 ;  /* 0x00000000030075a7 */ /* 0x0044e4000800017f */
[----:B---3--:R-:W-:Y:S05]  /*f7f0*/  @!P0 NANOSLEEP.SYNCS 0x989680 ;  /* 0x009896800000895d */ /* 0x008fea0003900000 */
[----:B------:R-:W3:Y:S02]  /*f800*/  @!P0 SYNCS.PHASECHK.TRANS64 P0, [R3+URZ], R0 ;  /* 0x00000000030085a7 */ /* 0x000ee4000800007f */
[----:B---3--:R-:W-:Y:S05]  /*f810*/  @!P0 BRA `(.L_x_2048) ;  /* 0xfffffffc00f08947 */ /* 0x008fea000383ffff */
[----:B------:R-:W-:Y:S05]  /*f820*/  BRA `(.L_x_2057) ;  /* 0xfffffffc00247947 */ /* 0x000fea000383ffff */
.L_x_2058:
        /* <DEDUP_REMOVED lines=13> */
.L_x_2220:


//--------------------- .text._ZN7cutlass13device_kernelIN5flash32FlashAttnBwdPostprocessConvertdQIN4cute5tupleIJNS3_1CILi80EEENS5_ILi256EEEEEENS_6half_tEfNS_4arch4Sm90ELi256ENS3_8TiledMMAINS3_8MMA_AtomIJNS3_4SM904GMMA25MMA_64x16x16_F32F16F16_SSILNSF_5MajorE1ELSH_1ELNSF_7ScaleInE1ELSI_1EEEEEENS3_6LayoutINS4_IJNS5_ILi2EEENS5_ILi1EEESN_EEENS4_IJSN_NS5_ILi0EEESP_EEEEENS4_IJNS3_10UnderscoreESS_SS_EEEEELb1EEEEEvNT_6ParamsE --------------------------
	.section	.text._ZN7cutlass13device_kernelIN5flash32FlashAttnBwdPostprocessConvertdQIN4cute5tupleIJNS3_1CILi80EEENS5_ILi256EEEEEENS_6half_tEfNS_4arch4Sm90ELi256ENS3_8TiledMMAINS3_8MMA_AtomIJNS3_4SM904GMMA25MMA_64x16x16_F32F16F16_SSILNSF_5MajorE1ELSH_1ELNSF_7ScaleInE1ELSI_1EEEEEENS3_6LayoutINS4_IJNS5_ILi2EEENS5_ILi1EEESN_EEENS4_IJSN_NS5_ILi0EEESP_EEEEENS4_IJNS3_10UnderscoreESS_SS_EEEEELb1EEEEEvNT_6ParamsE,"ax",@progbits
	.align	128
.text._ZN7cutlass13device_kernelIN5flash32FlashAttnBwdPostprocessConvertdQIN4cute5tupleIJNS3_1CILi80EEENS5_ILi256EEEEEENS_6half_tEfNS_4arch4Sm90ELi256ENS3_8TiledMMAINS3_8MMA_AtomIJNS3_4SM904GMMA25MMA_64x16x16_F32F16F16_SSILNSF_5MajorE1ELSH_1ELNSF_7ScaleInE1ELSI_1EEEEEENS3_6LayoutINS4_IJNS5_ILi2EEENS5_ILi1EEESN_EEENS4_IJSN_NS5_ILi0EEESP_EEEEENS4_IJNS3_10UnderscoreESS_SS_EEEEELb1EEEEEvNT_6ParamsE:
        .type           _ZN7cutlass13device_kernelIN5flash32FlashAttnBwdPostprocessConvertdQIN4cute5tupleIJNS3_1CILi80EEENS5_ILi256EEEEEENS_6half_tEfNS_4arch4Sm90ELi256ENS3_8TiledMMAINS3_8MMA_AtomIJNS3_4SM904GMMA25MMA_64x16x16_F32F16F16_SSILNSF_5MajorE1ELSH_1ELNSF_7ScaleInE1ELSI_1EEEEEENS3_6LayoutINS4_IJNS5_ILi2EEENS5_ILi1EEESN_EEENS4_IJSN_NS5_ILi0EEESP_EEEEENS4_IJNS3_10UnderscoreESS_SS_EEEEELb1EEEEEvNT_6ParamsE,@function
        .size           _ZN7cutlass13device_kernelIN5flash32FlashAttnBwdPostprocessConvertdQIN4cute5tupleIJNS3_1CILi80EEENS5_ILi256EEEEEENS_6half_tEfNS_4arch4Sm90ELi256ENS3_8TiledMMAINS3_8MMA_AtomIJNS3_4SM904GMMA25MMA_64x16x16_F32F16F16_SSILNSF_5MajorE1ELSH_1ELNSF_7ScaleInE1ELSI_1EEEEEENS3_6LayoutINS4_IJNS5_ILi2EEENS5_ILi1EEESN_EEENS4_IJSN_NS5_ILi0EEESP_EEEEENS4_IJNS3_10UnderscoreESS_SS_EEEEELb1EEEEEvNT_6ParamsE,(.L_x_2221 - _ZN7cutlass13device_kernelIN5flash32FlashAttnBwdPostprocessConvertdQIN4cute5tupleIJNS3_1CILi80EEENS5_ILi256EEEEEENS_6half_tEfNS_4arch4Sm90ELi256ENS3_8TiledMMAINS3_8MMA_AtomIJNS3_4SM904GMMA25MMA_64x16x16_F32F16F16_SSILNSF_5MajorE1ELSH_1ELNSF_7ScaleInE1ELSI_1EEEEEENS3_6LayoutINS4_IJNS5_ILi2EEENS5_ILi1EEESN_EEENS4_IJSN_NS5_ILi0EEESP_EEEEENS4_IJNS3_10UnderscoreESS_SS_EEEEELb1EEEEEvNT_6ParamsE)
        .other          _ZN7cutlass13device_kernelIN5flash32FlashAttnBwdPostprocessConvertdQIN4cute5tupleIJNS3_1CILi80EEENS5_ILi256EEEEEENS_6half_tEfNS_4arch4Sm90ELi256ENS3_8TiledMMAINS3_8MMA_AtomIJNS3_4SM904GMMA25MMA_64x16x16_F32F16F16_SSILNSF_5MajorE1ELSH_1ELNSF_7ScaleInE1ELSI_1EEEEEENS3_6LayoutINS4_IJNS5_ILi2EEENS5_ILi1EEESN_EEENS4_IJSN_NS5_ILi0EEESP_EEEEENS4_IJNS3_10UnderscoreESS_SS_EEEEELb1EEEEEvNT_6ParamsE,@"STO_CUDA_ENTRY STV_DEFAULT"
_ZN7cutlass13device_kernelIN5flash32FlashAttnBwdPostprocessConvertdQIN4cute5tupleIJNS3_1CILi80EEENS5_ILi256EEEEEENS_6half_tEfNS_4arch4Sm90ELi256ENS3_8TiledMMAINS3_8MMA_AtomIJNS3_4SM904GMMA25MMA_64x16x16_F32F16F16_SSILNSF_5MajorE1ELSH_1ELNSF_7ScaleInE1ELSI_1EEEEEENS3_6LayoutINS4_IJNS5_ILi2EEENS5_ILi1EEESN_EEENS4_IJSN_NS5_ILi0EEESP_EEEEENS4_IJNS3_10UnderscoreESS_SS_EEEEELb1EEEEEvNT_6ParamsE:
[----:B------:R-:W-:Y:S08]  /*0000*/  LDC R1, c[0x0][0x28] ;  /* 0x00000a00ff017b82 */ /* 0x000ff00000000800 */
[----:B------:R-:W0:Y:S01]  /*0010*/  LDC.64 R4, c[0x0][0x278] ;  /* 0x00009e00ff047b82 */ /* 0x000e220000000a00 */
[----:B------:R-:W1:Y:S01]  /*0020*/  S2R R15, SR_CTAID.Z ;  /* 0x00000000000f7919 */ /* 0x000e620000002700 */
[----:B------:R-:W-:-:S06]  /*0030*/  ULDC.64 UR8, c[0x0][0x208] ;  /* 0x0000820000087ab9 */ /* 0x000fcc0000000a00 */
[----:B------:R-:W2:Y:S08]  /*0040*/  LDC.64 R10, c[0x0][0x270] ;  /* 0x00009c00ff0a7b82 */ /* 0x000eb00000000a00 */
[----:B------:R-:W1:Y:S01]  /*0050*/  LDC.64 R2, c[0x0][0x270] ;  /* 0x00009c00ff027b82 */ /* 0x000e620000000a00 */
[----:B0-----:R-:W-:-:S04]  /*0060*/  ISETP.NE.U32.AND P2, PT, R4, RZ, PT ;  /* 0x000000ff0400720c */ /* 0x001fc80003f45070 */
[----:B------:R-:W-:-:S03]  /*0070*/  ISETP.NE.AND.EX P2, PT, R5, RZ, PT, P2 ;  /* 0x000000ff0500720c */ /* 0x000fc60003f45320 */
[----:B------:R-:W0:Y:S01]  /*0080*/  LDC R9, c[0x0][0x240] ;  /* 0x00009000ff097b82 */ /* 0x000e220000000800 */
[----:B--2---:R-:W-:-:S04]  /*0090*/  ISETP.NE.U32.AND P1, PT, R10, RZ, PT ;  /* 0x000000ff0a00720c */ /* 0x004fc80003f25070 */
[----:B------:R-:W-:Y:S01]  /*00a0*/  ISETP.NE.AND.EX P1, PT, R11, RZ, PT, P1 ;  /* 0x000000ff0b00720c */ /* 0x000fe20003f25310 */
[----:B-1----:R-:W-:-:S04]  /*00b0*/  IMAD.WIDE R2, R15, 0x4, R2 ;  /* 0x000000040f027825 */ /* 0x002fc800078e0202 */
[----:B------:R-:W1:Y:S08]  /*00c0*/  @P2 LDC.64 R6, c[0x0][0x278] ;  /* 0x00009e00ff062b82 */ /* 0x000e700000000a00 */
[----:B------:R2:W5:Y:S01]  /*00d0*/  @P1 LDG.E R13, desc[UR8][R2.64] ;  /* 0x00000008020d1981 */ /* 0x000562000c1e1900 */
[----:B-1----:R-:W-:-:S05]  /*00e0*/  @P2 IMAD.WIDE R6, R15, 0x4, R6 ;  /* 0x000000040f062825 */ /* 0x002fca00078e0206 */
[----:B0-----:R2:W5:Y:S01]  /*00f0*/  @P2 LDG.E R9, desc[UR8][R6.64] ;  /* 0x0000000806092981 */ /* 0x001562000c1e1900 */
[----:B------:R-:W-:Y:S01]  /*0100*/  ISETP.NE.U32.AND P0, PT, R10, RZ, PT ;  /* 0x000000ff0a00720c */ /* 0x000fe20003f05070 */
[----:B------:R-:W0:Y:S03]  /*0110*/  S2R R4, SR_CTAID.X ;  /* 0x0000000000047919 */ /* 0x000e260000002500 */
[----:B------:R-:W-:Y:S01]  /*0120*/  ISETP.NE.AND.EX P0, PT, R11, RZ, PT, P0 ;  /* 0x000000ff0b00720c */ /* 0x000fe20003f05300 */
[----:B0-----:R-:W-:Y:S01]  /*0130*/  IMAD R0, R4, 0x50, RZ ;  /* 0x0000005004007824 */ /* 0x001fe200078e02ff */
[----:B--2---:R-:W-:Y:S11]  /*0140*/  @P2 BRA `(.L_x_2059) ;  /* 0x0000000000102947 */ /* 0x004ff60003800000 */
[----:B------:R-:W-:Y:S05]  /*0150*/  @!P1 BRA `(.L_x_2059) ;  /* 0x00000000000c9947 */ /* 0x000fea0003800000 */
[----:B------:R-:W2:Y:S04]  /*0160*/  LDG.E R6, desc[UR8][R2.64] ;  /* 0x0000000802067981 */ /* 0x000ea8000c1e1900 */
[----:B-----5:R-:W2:Y:S02]  /*0170*/  LDG.E R9, desc[UR8][R2.64+0x4] ;  /* 0x0000040802097981 */ /* 0x020ea4000c1e1900 */
[----:B--2---:R-:W-:-:S07]  /*0180*/  IMAD.IADD R9, R9, 0x1, -R6 ;  /* 0x0000000109097824 */ /* 0x004fce00078e0a06 */
.L_x_2059:
[----:B-----5:R-:W-:-:S13]  /*0190*/  ISETP.GE.AND P2, PT, R0, R9, PT ;  /* 0x000000090000720c */ /* 0x020fda0003f46270 */
[----:B------:R-:W-:Y:S05]  /*01a0*/  @P0 EXIT P2 ;  /* 0x000000000000094d */ /* 0x000fea0001000000 */
[----:B------:R-:W0:Y:S01]  /*01b0*/  S2R R7, SR_CTAID.Y ;  /* 0x0000000000077919 */ /* 0x000e220000002600 */
[C---:B------:R-:W-:Y:S01]  /*01c0*/  @P1 IMAD R0, R15.reuse, 0x50, R13 ;  /* 0x000000500f001824 */ /* 0x040fe200078e020d */
[----:B------:R-:W1:Y:S01]  /*01d0*/  LDC.64 R18, c[0x0][0x228] ;  /* 0x00008a00ff127b82 */ /* 0x000e620000000a00 */
[----:B------:R-:W-:Y:S01]  /*01e0*/  IMAD R11, R4, 0x5000, RZ ;  /* 0x00005000040b7824 */ /* 0x000fe200078e02ff */
[----:B------:R-:W2:Y:S01]  /*01f0*/  S2R R17, SR_TID.X ;  /* 0x0000000000117919 */ /* 0x000ea20000002100 */
[----:B------:R-:W-:Y:S01]  /*0200*/  @P1 IMAD.HI R0, R0, 0x66666667, RZ ;  /* 0x6666666700001827 */ /* 0x000fe200078e02ff */
[----:B------:R-:W-:Y:S01]  /*0210*/  SEL R6, R15, RZ, !P0 ;  /* 0x000000ff0f067207 */ /* 0x000fe20004000000 */
[----:B------:R-:W-:Y:S01]  /*0220*/  BSSY B0, `(.L_x_2060) ;  /* 0x0000030000007945 */ /* 0x000fe20003800000 */
[----:B------:R-:W3:Y:S02]  /*0230*/  S2R R25, SR_CgaCtaId ;  /* 0x0000000000197919 */ /* 0x000ee40000008800 */
[----:B------:R-:W-:Y:S01]  /*0240*/  @P1 SHF.R.U32.HI R3, RZ, 0x1f, R0 ;  /* 0x0000001fff031819 */ /* 0x000fe20000011600 */
[----:B------:R-:W4:Y:S03]  /*0250*/  LDC.64 R20, c[0x0][0x230] ;  /* 0x00008c00ff147b82 */ /* 0x000f260000000a00 */
[----:B------:R-:W-:-:S05]  /*0260*/  @P1 LEA.HI.SX32 R3, R0, R3, 0x1b ;  /* 0x0000000300031211 */ /* 0x000fca00078fdaff */
[----:B------:R-:W-:Y:S01]  /*0270*/  @P1 IMAD R5, R3, 0x5000, RZ ;  /* 0x0000500003051824 */ /* 0x000fe200078e02ff */
[----:B------:R-:W-:Y:S01]  /*0280*/  CS2R R2, SRZ ;  /* 0x0000000000027805 */ /* 0x000fe2000001ff00 */
[----:B------:R-:W5:Y:S02]  /*0290*/  LDC.64 R22, c[0x0][0x210] ;  /* 0x00008400ff167b82 */ /* 0x000f640000000a00 */
[--C-:B------:R-:W-:Y:S01]  /*02a0*/  @P1 IMAD.MOV.U32 R2, RZ, RZ, R5.reuse ;  /* 0x000000ffff021224 */ /* 0x100fe200078e0005 */
[----:B------:R-:W-:-:S04]  /*02b0*/  @P1 SHF.R.S32.HI R3, RZ, 0x1f, R5 ;  /* 0x0000001fff031819 */ /* 0x000fc80000011405 */
[C---:B------:R-:W-:Y:S02]  /*02c0*/  IADD3 R10, P2, R11.reuse, R2, RZ ;  /* 0x000000020b0a7210 */ /* 0x040fe40007f5e0ff */
[----:B0-----:R-:W-:Y:S02]  /*02d0*/  SHF.R.S32.HI R5, RZ, 0x1f, R7 ;  /* 0x0000001fff057819 */ /* 0x001fe40000011407 */
[----:B------:R-:W-:Y:S02]  /*02e0*/  LEA.HI.X.SX32 R11, R11, R3, 0x1, P2 ;  /* 0x000000030b0b7211 */ /* 0x000fe400010f0eff */
[----:B------:R-:W-:Y:S01]  /*02f0*/  SHF.R.S32.HI R3, RZ, 0x1f, R15 ;  /* 0x0000001fff037819 */ /* 0x000fe2000001140f */
[-C--:B-1----:R-:W-:Y:S02]  /*0300*/  IMAD R0, R5, R18.reuse, RZ ;  /* 0x0000001205007224 */ /* 0x082fe400078e02ff */
[----:B------:R-:W-:Y:S01]  /*0310*/  IMAD.WIDE.U32 R10, R7, R18, R10 ;  /* 0x00000012070a7225 */ /* 0x000fe200078e000a */
[----:B------:R-:W-:-:S02]  /*0320*/  SEL R3, R3, RZ, !P0 ;  /* 0x000000ff03037207 */ /* 0x000fc40004000000 */
[----:B--2---:R-:W-:Y:S01]  /*0330*/  ISETP.NE.AND P0, PT, R17, RZ, PT ;  /* 0x000000ff1100720c */ /* 0x004fe20003f05270 */
[----:B------:R-:W-:Y:S02]  /*0340*/  IMAD R19, R7, R19, R0 ;  /* 0x0000001307137224 */ /* 0x000fe400078e0200 */
[----:B----4-:R-:W-:-:S03]  /*0350*/  IMAD R0, R3, R20, RZ ;  /* 0x0000001403007224 */ /* 0x010fc600078e02ff */
[----:B------:R-:W-:Y:S01]  /*0360*/  IADD3 R11, R11, R19, RZ ;  /* 0x000000130b0b7210 */ /* 0x000fe20007ffe0ff */
[C---:B------:R-:W-:Y:S02]  /*0370*/  IMAD R15, R6.reuse, R21, R0 ;  /* 0x00000015060f7224 */ /* 0x040fe400078e0200 */
[----:B------:R-:W-:-:S04]  /*0380*/  IMAD.WIDE.U32 R10, R6, R20, R10 ;  /* 0x00000014060a7225 */ /* 0x000fc800078e000a */
[----:B------:R-:W-:Y:S01]  /*0390*/  IMAD.IADD R0, R11, 0x1, R15 ;  /* 0x000000010b007824 */ /* 0x000fe200078e020f */
[----:B-----5:R-:W-:-:S04]  /*03a0*/  LEA R22, P2, R10, R22, 0x2 ;  /* 0x000000160a167211 */ /* 0x020fc800078410ff */
[----:B------:R-:W-:Y:S01]  /*03b0*/  LEA.HI.X R0, R10, R23, R0, 0x2, P2 ;  /* 0x000000170a007211 */ /* 0x000fe200010f1400 */
[----:B---3--:R-:W-:Y:S08]  /*03c0*/  @P0 BRA `(.L_x_2061) ;  /* 0x0000000000540947 */ /* 0x008ff00003800000 */
[----:B------:R-:W0:Y:S01]  /*03d0*/  S2UR UR7, SR_CgaCtaId ;  /* 0x00000000000779c3 */ /* 0x000e220000008800 */
[----:B------:R-:W-:Y:S01]  /*03e0*/  UMOV UR6, 0x400 ;  /* 0x0000040000067882 */ /* 0x000fe20000000000 */
[----:B------:R-:W-:Y:S01]  /*03f0*/  UMOV UR4, 0x1 ;  /* 0x0000000100047882 */ /* 0x000fe20000000000 */
[----:B------:R-:W-:Y:S01]  /*0400*/  IMAD.MOV.U32 R2, RZ, RZ, 0x14000 ;  /* 0x00014000ff027424 */ /* 0x000fe200078e00ff */
[----:B------:R-:W-:-:S04]  /*0410*/  UIADD3 UR4, -UR4, 0x100000, URZ ;  /* 0x0010000004047890 */ /* 0x000fc8000fffe13f */
[----:B------:R-:W-:Y:S02]  /*0420*/  USHF.L.U32 UR5, UR4, 0xb, URZ ;  /* 0x0000000b04057899 */ /* 0x000fe4000800063f */
[----:B------:R-:W-:Y:S01]  /*0430*/  USHF.L.U32 UR4, UR4, 0x1, URZ ;  /* 0x0000000104047899 */ /* 0x000fe2000800063f */
[----:B------:R-:W-:Y:S01]  /*0440*/  PLOP3.LUT P0, PT, PT, PT, PT, 0x80, 0x0 ;  /* 0x000000000000781c */ /* 0x000fe20003f0f070 */
[----:B------:R-:W-:Y:S01]  /*0450*/  UMOV UR10, 0x1400 ;  /* 0x00001400000a7882 */ /* 0x000fe20000000000 */
[----:B0-----:R-:W-:-:S04]  /*0460*/  ULEA UR6, UR7, UR6, 0x18 ;  /* 0x0000000607067291 */ /* 0x001fc8000f8ec03f */
[----:B------:R-:W-:Y:S01]  /*0470*/  UIADD3 UR7, UR6, 0x1e000, URZ ;  /* 0x0001e00006077890 */ /* 0x000fe2000fffe03f */
[----:B------:R-:W0:Y:S07]  /*0480*/  FENCE.VIEW.ASYNC.S ;  /* 0x00000000000073c6 */ /* 0x000e2e0000000000 */
[----:B0-----:R0:W1:Y:S02]  /*0490*/  SYNCS.EXCH.64 URZ, [UR6+0x1e000], UR4 ;  /* 0x01e00004063f75b2 */ /* 0x0010640008000100 */
[----:B0-----:R-:W-:-:S02]  /*04a0*/  R2UR UR4, R22 ;  /* 0x00000000160472ca */ /* 0x001fc400000e0000 */
[----:B------:R-:W-:Y:S01]  /*04b0*/  R2UR UR5, R0 ;  /* 0x00000000000572ca */ /* 0x000fe200000e0000 */
[----:B-1----:R0:W-:-:S14]  /*04c0*/  SYNCS.ARRIVE.TRANS64 RZ, [UR6+0x1e000], R2 ;  /* 0x01e00002ffff79a7 */ /* 0x0021dc0008000006 */
.L_x_2062:
[----:B------:R-:W-:Y:S01]  /*04d0*/  @P0 ELECT P2, URZ, PT ;  /* 0x00000000003f082f */ /* 0x000fe20003840000 */
[----:B------:R1:W-:-:S12]  /*04e0*/  UBLKCP.S.G [UR6], [UR4], UR10 ;  /* 0x00000006040073ba */ /* 0x0003d8000800020a */
[----:B------:R-:W-:Y:S02]  /*04f0*/  @P2 PLOP3.LUT P0, PT, P2, PT, PT, 0x8, 0x0 ;  /* 0x000000000000281c */ /* 0x000fe4000170e170 */
[----:B------:R-:W-:-:S11]  /*0500*/  PLOP3.LUT P2, PT, PT, PT, PT, 0x8, 0x0 ;  /* 0x000000000000781c */ /* 0x000fd60003f4e170 */
[----:B-1----:R-:W-:Y:S05]  /*0510*/  @P0 BRA.U.ANY `(.L_x_2062) ;  /* 0xfffffffd00ec0947 */ /* 0x002fea000393ffff */
.L_x_2061:
[----:B------:R-:W-:Y:S05]  /*0520*/  BSYNC B0 ;  /* 0x0000000000007941 */ /* 0x000fea0003800000 */
.L_x_2060:
[----:B------:R-:W-:Y:S01]  /*0530*/  BAR.SYNC.DEFER_BLOCKING 0x0 ;  /* 0x0000000000007b1d */ /* 0x000fe20000010000 */
[----:B0-----:R-:W-:Y:S02]  /*0540*/  MOV R2, 0x400 ;  /* 0x0000040000027802 */ /* 0x001fe40000000f00 */
[----:B------:R-:W-:Y:S02]  /*0550*/  CS2R R98, SRZ ;  /* 0x0000000000627805 */ /* 0x000fe4000001ff00 */
[----:B------:R-:W-:Y:S02]  /*0560*/  SHF.L.U32 R11, RZ, 0x1f, RZ ;  /* 0x0000001fff0b7819 */ /* 0x000fe400000006ff */
[----:B------:R-:W-:Y:S02]  /*0570*/  LEA R2, R25, R2, 0x18 ;  /* 0x0000000219027211 */ /* 0x000fe400078ec0ff */
[----:B------:R-:W-:Y:S02]  /*0580*/  @P1 SHF.R.S32.HI R99, RZ, 0x1f, R13 ;  /* 0x0000001fff631819 */ /* 0x000fe4000001140d */
[----:B------:R-:W-:-:S07]  /*0590*/  @P1 MOV R98, R13 ;  /* 0x0000000d00621202 */ /* 0x000fce0000000f00 */
.L_x_2063:
[----:B0-----:R0:W1:Y:S02]  /*05a0*/  SYNCS.PHASECHK.TRANS64.TRYWAIT P0, [R2+URZ+0x1e000], R11 ;  /* 0x01e0000b020075a7 */ /* 0x001064000800017f */
[----:B-1----:R-:W-:Y:S05]  /*05b0*/  @!P0 NANOSLEEP.SYNCS 0x989680 ;  /* 0x009896800000895d */ /* 0x002fea0003900000 */
[----:B------:R-:W1:Y:S02]  /*05c0*/  @!P0 SYNCS.PHASECHK.TRANS64 P0, [R2+URZ+0x1e000], R11 ;  /* 0x01e0000b020085a7 */ /* 0x000e64000800007f */
[----:B-1----:R-:W-:Y:S05]  /*05d0*/  @!P0 BRA `(.L_x_2063) ;  /* 0xfffffffc00f08947 */ /* 0x002fea000383ffff */
[----:B------:R-:W-:Y:S01]  /*05e0*/  SHF.R.S32.HI R0, RZ, 0x1f, R17 ;  /* 0x0000001fff007819 */ /* 0x000fe20000011411 */
[----:B------:R-:W-:Y:S01]  /*05f0*/  ULDC UR4, c[0x0][0x268] ;  /* 0x00009a0000047ab9 */ /* 0x000fe20000000800 */
[----:B------:R-:W-:Y:S01]  /*0600*/  IMAD R9, R4, -0x50, R9 ;  /* 0xffffffb004097824 */ /* 0x000fe200078e0209 */
[----:B------:R-:W-:Y:S01]  /*0610*/  ULDC.64 UR6, c[0x0][0x258] ;  /* 0x0000960000067ab9 */ /* 0x000fe20000000a00 */
[CC--:B------:R-:W-:Y:S01]  /*0620*/  LEA.HI R8, R0.reuse, R17.reuse, RZ, 0x7 ;  /* 0x0000001100087211 */ /* 0x0c0fe200078f38ff */
[----:B------:R-:W-:Y:S01]  /*0630*/  BSSY B0, `(.L_x_2064) ;  /* 0x00000f1000007945 */ /* 0x000fe20003800000 */
[----:B------:R-:W-:Y:S02]  /*0640*/  LEA.HI R12, R0, R17, RZ, 0x4 ;  /* 0x00000011000c7211 */ /* 0x000fe400078f20ff */
[----:B------:R-:W-:Y:S02]  /*0650*/  LOP3.LUT R10, R8, 0x3fffff80, RZ, 0xc0, !PT ;  /* 0x3fffff80080a7812 */ /* 0x000fe400078ec0ff */
[----:B0-----:R-:W-:-:S02]  /*0660*/  SHF.R.S32.HI R11, RZ, 0x7, R8 ;  /* 0x00000007ff0b7819 */ /* 0x001fc40000011408 */
[CC--:B------:R-:W-:Y:S01]  /*0670*/  LEA.HI R8, R0.reuse, R17.reuse, RZ, 0x3 ;  /* 0x0000001100087211 */ /* 0x0c0fe200078f18ff */
[----:B------:R-:W-:Y:S01]  /*0680*/  IMAD.IADD R10, R17, 0x1, -R10 ;  /* 0x00000001110a7824 */ /* 0x000fe200078e0a0a */
[----:B------:R-:W-:Y:S02]  /*0690*/  LEA.HI R16, R0, R17, RZ, 0x5 ;  /* 0x0000001100107211 */ /* 0x000fe400078f28ff */
[----:B------:R-:W-:Y:S01]  /*06a0*/  SHF.R.S32.HI R15, RZ, 0x4, R12 ;  /* 0x00000004ff0f7819 */ /* 0x000fe2000001140c */
[C---:B------:R-:W-:Y:S01]  /*06b0*/  IMAD R10, R11.reuse, 0xa00, R10 ;  /* 0x00000a000b0a7824 */ /* 0x040fe200078e020a */
[----:B------:R-:W-:Y:S01]  /*06c0*/  SHF.R.S32.HI R0, RZ, 0x5, R16 ;  /* 0x00000005ff007819 */ /* 0x000fe20000011410 */
[----:B------:R-:W-:Y:S01]  /*06d0*/  IMAD.SHL.U32 R11, R11, 0x40, RZ ;  /* 0x000000400b0b7824 */ /* 0x000fe200078e00ff */
[----:B------:R-:W-:Y:S01]  /*06e0*/  LEA.HI R12, R12, R15, RZ, 0x1 ;  /* 0x0000000f0c0c7211 */ /* 0x000fe200078f08ff */
[----:B------:R-:W-:Y:S01]  /*06f0*/  IMAD.SHL.U32 R13, R10, 0x4, RZ ;  /* 0x000000040a0d7824 */ /* 0x000fe200078e00ff */
[----:B------:R-:W-:-:S02]  /*0700*/  LOP3.LUT R10, R8, 0xfffffff8, RZ, 0xc0, !PT ;  /* 0xfffffff8080a7812 */ /* 0x000fc400078ec0ff */
[----:B------:R-:W-:Y:S02]  /*0710*/  LOP3.LUT R12, R12, 0x1fffffe, RZ, 0xc0, !PT ;  /* 0x01fffffe0c0c7812 */ /* 0x000fe400078ec0ff */
[----:B------:R-:W-:Y:S01]  /*0720*/  LEA R14, R13, R2, 0x2 ;  /* 0x000000020d0e7211 */ /* 0x000fe200078e10ff */
[----:B------:R-:W-:Y:S01]  /*0730*/  IMAD.IADD R10, R17, 0x1, -R10 ;  /* 0x00000001110a7824 */ /* 0x000fe200078e0a0a */
[----:B------:R-:W-:Y:S02]  /*0740*/  SHF.R.S32.HI R13, RZ, 0x1f, R16 ;  /* 0x0000001fff0d7819 */ /* 0x000fe40000011410 */
[----:B------:R-:W-:Y:S01]  /*0750*/  LOP3.LUT R16, R16, 0xffffffe0, RZ, 0xc0, !PT ;  /* 0xffffffe010107812 */ /* 0x000fe200078ec0ff */
[----:B------:R-:W0:Y:S01]  /*0760*/  LDS.128 R40, [R14+0x800] ;  /* 0x000800000e287984 */ /* 0x000e220000000c00 */
[----:B------:R-:W-:Y:S02]  /*0770*/  LEA.HI R13, R13, R0, RZ, 0x2 ;  /* 0x000000000d0d7211 */ /* 0x000fe400078f10ff */
[----:B------:R-:W-:Y:S01]  /*0780*/  IADD3 R15, R15, -R12, RZ ;  /* 0x8000000c0f0f7210 */ /* 0x000fe20007ffe0ff */
[----:B------:R-:W-:Y:S01]  /*0790*/  IMAD.IADD R16, R17, 0x1, -R16 ;  /* 0x0000000111107824 */ /* 0x000fe200078e0a10 */
[----:B------:R-:W-:Y:S01]  /*07a0*/  LOP3.LUT R17, R13, 0xffffffc, RZ, 0xc0, !PT ;  /* 0x0ffffffc0d117812 */ /* 0x000fe200078ec0ff */
[----:B------:R-:W1:Y:S01]  /*07b0*/  LDS.128 R36, [R14+0x1000] ;  /* 0x001000000e247984 */ /* 0x000e620000000c00 */
[----:B------:R-:W-:-:S02]  /*07c0*/  SHF.R.S32.HI R13, RZ, 0x1f, R10 ;  /* 0x0000001fff0d7819 */ /* 0x000fc4000001140a */
[----:B------:R-:W-:Y:S01]  /*07d0*/  LEA.HI R12, R16, R16, RZ, 0x1 ;  /* 0x00000010100c7211 */ /* 0x000fe200078f08ff */
[----:B------:R-:W-:Y:S01]  /*07e0*/  IMAD.IADD R19, R0, 0x1, -R17 ;  /* 0x0000000100137824 */ /* 0x000fe200078e0a11 */
[----:B------:R-:W-:Y:S01]  /*07f0*/  LEA.HI R13, R13, R10, RZ, 0x2 ;  /* 0x0000000a0d0d7211 */ /* 0x000fe200078f10ff */
[----:B------:R-:W2:Y:S01]  /*0800*/  LDS.128 R32, [R14+0x1800] ;  /* 0x001800000e207984 */ /* 0x000ea20000000c00 */
[----:B------:R-:W-:Y:S02]  /*0810*/  SHF.R.S32.HI R12, RZ, 0x1, R12 ;  /* 0x00000001ff0c7819 */ /* 0x000fe4000001140c */
[----:B------:R-:W-:Y:S01]  /*0820*/  LOP3.LUT R17, R11, 0x40, RZ, 0xc0, !PT ;  /* 0x000000400b117812 */ /* 0x000fe200078ec0ff */
[C---:B------:R-:W-:Y:S01]  /*0830*/  IMAD.SHL.U32 R11, R13.reuse, 0x10, RZ ;  /* 0x000000100d0b7824 */ /* 0x040fe200078e00ff */
[----:B------:R-:W-:Y:S01]  /*0840*/  SHF.L.U32 R96, R16, 0x3, RZ ;  /* 0x0000000310607819 */ /* 0x000fe200000006ff */
[----:B------:R-:W-:Y:S01]  /*0850*/  IMAD R19, R12, 0x50, R19 ;  /* 0x000000500c137824 */ /* 0x000fe200078e0213 */
[----:B------:R-:W3:Y:S01]  /*0860*/  LDS.128 R20, [R14+0x3000] ;  /* 0x003000000e147984 */ /* 0x000ee20000000c00 */
[----:B------:R-:W-:-:S02]  /*0870*/  LOP3.LUT R13, R13, 0x7fffffc, RZ, 0xc0, !PT ;  /* 0x07fffffc0d0d7812 */ /* 0x000fc400078ec0ff */
[----:B------:R-:W-:Y:S01]  /*0880*/  LOP3.LUT R12, R17, 0x8, R96, 0xf8, !PT ;  /* 0x00000008110c7812 */ /* 0x000fe200078ef860 */
[----:B------:R-:W4:Y:S01]  /*0890*/  LDS.128 R28, [R14+0x2000] ;  /* 0x002000000e1c7984 */ /* 0x000f220000000c00 */
[----:B------:R-:W-:Y:S01]  /*08a0*/  LOP3.LUT R11, R11, 0x40, RZ, 0xc0, !PT ;  /* 0x000000400b0b7812 */ /* 0x000fe200078ec0ff */
[----:B------:R-:W-:Y:S01]  /*08b0*/  IMAD.IADD R13, R10, 0x1, -R13 ;  /* 0x000000010a0d7824 */ /* 0x000fe200078e0a0d */
[----:B------:R-:W-:Y:S01]  /*08c0*/  SHF.R.U32.HI R17, RZ, 0x3, R17 ;  /* 0x00000003ff117819 */ /* 0x000fe20000011611 */
[----:B------:R-:W5:Y:S01]  /*08d0*/  LDS.128 R56, [R14+0x3800] ;  /* 0x003800000e387984 */ /* 0x000f620000000c00 */
[----:B------:R-:W-:Y:S01]  /*08e0*/  LOP3.LUT R8, R11, 0x8, R8, 0xf8, !PT ;  /* 0x000000080b087812 */ /* 0x000fe200078ef808 */
[----:B------:R-:W-:Y:S01]  /*08f0*/  IMAD R10, R0, 0xa, R15 ;  /* 0x0000000a000a7824 */ /* 0x000fe200078e020f */
[----:B------:R-:W-:Y:S01]  /*0900*/  LOP3.LUT R12, R12, R17, RZ, 0x3c, !PT ;  /* 0x000000110c0c7212 */ /* 0x000fe200078e3cff */
[----:B------:R-:W5:Y:S01]  /*0910*/  LDS.128 R44, [R14] ;  /* 0x000000000e2c7984 */ /* 0x000f620000000c00 */
[----:B------:R-:W-:-:S02]  /*0920*/  SHF.R.U32.HI R11, RZ, 0x3, R11 ;  /* 0x00000003ff0b7819 */ /* 0x000fc4000001160b */
[----:B------:R-:W-:Y:S01]  /*0930*/  LEA R13, R10, R13, 0x3 ;  /* 0x0000000d0a0d7211 */ /* 0x000fe200078e18ff */
[----:B------:R-:W5:Y:S01]  /*0940*/  LDS.128 R24, [R14+0x2800] ;  /* 0x002800000e187984 */ /* 0x000f620000000c00 */
[----:B------:R-:W-:Y:S01]  /*0950*/  LOP3.LUT R8, R8, R11, RZ, 0x3c, !PT ;  /* 0x0000000b08087212 */ /* 0x000fe200078e3cff */
[----:B------:R-:W-:Y:S02]  /*0960*/  IMAD.U32 R11, R19, 0x10, R12 ;  /* 0x00000010130b7824 */ /* 0x000fe400078e000c */
[----:B------:R-:W5:Y:S01]  /*0970*/  LDS.128 R16, [R14+0x4000] ;  /* 0x004000000e107984 */ /* 0x000f620000000c00 */
[----:B0-----:R-:W-:Y:S01]  /*0980*/  FMUL.FTZ R12, R40, UR4 ;  /* 0x00000004280c7c20 */ /* 0x001fe20008410000 */
[----:B------:R-:W-:Y:S01]  /*0990*/  FMUL.FTZ R63, R41, UR4 ;  /* 0x00000004293f7c20 */ /* 0x000fe20008410000 */
[----:B------:R-:W-:Y:S01]  /*09a0*/  FMUL.FTZ R60, R42, UR4 ;  /* 0x000000042a3c7c20 */ /* 0x000fe20008410000 */
[----:B------:R-:W0:Y:S01]  /*09b0*/  LDS.128 R52, [R14+0x4800] ;  /* 0x004800000e347984 */ /* 0x000e220000000c00 */
[----:B------:R-:W-:Y:S01]  /*09c0*/  FMUL.FTZ R65, R43, UR4 ;  /* 0x000000042b417c20 */ /* 0x000fe20008410000 */
[----:B------:R-:W-:-:S02]  /*09d0*/  IMAD.U32 R13, R13, 0x10, R8 ;  /* 0x000000100d0d7824 */ /* 0x000fc400078e0008 */
[----:B-1----:R-:W-:Y:S01]  /*09e0*/  FMUL.FTZ R62, R36, UR4 ;  /* 0x00000004243e7c20 */ /* 0x002fe20008410000 */
[----:B------:R-:W1:Y:S01]  /*09f0*/  LDS.128 R48, [R14+0x5000] ;  /* 0x005000000e307984 */ /* 0x000e620000000c00 */
[----:B------:R-:W-:Y:S01]  /*0a00*/  FMUL.FTZ R67, R37, UR4 ;  /* 0x0000000425437c20 */ /* 0x000fe20008410000 */
[----:B------:R-:W-:Y:S01]  /*0a10*/  FMUL.FTZ R64, R38, UR4 ;  /* 0x0000000426407c20 */ /* 0x000fe20008410000 */
[----:B------:R-:W-:Y:S01]  /*0a20*/  FMUL.FTZ R69, R39, UR4 ;  /* 0x0000000427457c20 */ /* 0x000fe20008410000 */
[----:B------:R-:W1:Y:S01]  /*0a30*/  LDS.128 R40, [R14+0x6000] ;  /* 0x006000000e287984 */ /* 0x000e620000000c00 */
[----:B--2---:R-:W-:Y:S01]  /*0a40*/  FMUL.FTZ R66, R32, UR4 ;  /* 0x0000000420427c20 */ /* 0x004fe20008410000 */
[----:B------:R-:W-:Y:S01]  /*0a50*/  FMUL.FTZ R71, R33, UR4 ;  /* 0x0000000421477c20 */ /* 0x000fe20008410000 */
[----:B------:R-:W-:Y:S01]  /*0a60*/  FMUL.FTZ R68, R34, UR4 ;  /* 0x0000000422447c20 */ /* 0x000fe20008410000 */
[----:B------:R-:W2:Y:S01]  /*0a70*/  LDS.128 R36, [R14+0x6800] ;  /* 0x006800000e247984 */ /* 0x000ea20000000c00 */
[----:B------:R-:W-:-:S03]  /*0a80*/  FMUL.FTZ R73, R35, UR4 ;  /* 0x0000000423497c20 */ /* 0x000fc60008410000 */
[----:B------:R-:W2:Y:S01]  /*0a90*/  LDS.128 R32, [R14+0x7000] ;  /* 0x007000000e207984 */ /* 0x000ea20000000c00 */
[----:B---3--:R-:W-:Y:S01]  /*0aa0*/  FMUL.FTZ R78, R20, UR4 ;  /* 0x00000004144e7c20 */ /* 0x008fe20008410000 */
[----:B------:R-:W-:Y:S01]  /*0ab0*/  FMUL.FTZ R83, R21, UR4 ;  /* 0x0000000415537c20 */ /* 0x000fe20008410000 */
[----:B------:R-:W-:Y:S01]  /*0ac0*/  FMUL.FTZ R80, R22, UR4 ;  /* 0x0000000416507c20 */ /* 0x000fe20008410000 */
[----:B------:R-:W-:Y:S01]  /*0ad0*/  FMUL.FTZ R85, R23, UR4 ;  /* 0x0000000417557c20 */ /* 0x000fe20008410000 */
[----:B----4-:R-:W-:Y:S01]  /*0ae0*/  FMUL.FTZ R70, R28, UR4 ;  /* 0x000000041c467c20 */ /* 0x010fe20008410000 */
[----:B------:R-:W-:Y:S01]  /*0af0*/  FMUL.FTZ R75, R29, UR4 ;  /* 0x000000041d4b7c20 */ /* 0x000fe20008410000 */
[----:B------:R-:W-:Y:S01]  /*0b00*/  FMUL.FTZ R72, R30, UR4 ;  /* 0x000000041e487c20 */ /* 0x000fe20008410000 */
[----:B------:R-:W-:Y:S01]  /*0b10*/  FMUL.FTZ R77, R31, UR4 ;  /* 0x000000041f4d7c20 */ /* 0x000fe20008410000 */
[----:B------:R-:W3:Y:S01]  /*0b20*/  LDS.128 R20, [R14+0x8800] ;  /* 0x008800000e147984 */ /* 0x000ee20000000c00 */
[----:B-----5:R-:W-:Y:S01]  /*0b30*/  FMUL.FTZ R82, R56, UR4 ;  /* 0x0000000438527c20 */ /* 0x020fe20008410000 */
[----:B------:R-:W-:Y:S01]  /*0b40*/  FMUL.FTZ R87, R57, UR4 ;  /* 0x0000000439577c20 */ /* 0x000fe20008410000 */
[----:B------:R-:W-:Y:S01]  /*0b50*/  FMUL.FTZ R84, R58, UR4 ;  /* 0x000000043a547c20 */ /* 0x000fe20008410000 */
[----:B------:R-:W4:Y:S01]  /*0b60*/  LDS.128 R28, [R14+0x7800] ;  /* 0x007800000e1c7984 */ /* 0x000f220000000c00 */
        /* <DEDUP_REMOVED lines=9> */
[----:B------:R-:W5:Y:S01]  /*0c00*/  LDS.128 R56, [R14+0x9000] ;  /* 0x009000000e387984 */ /* 0x000f620000000c00 */
[----:B------:R-:W-:Y:S01]  /*0c10*/  FMUL.FTZ R86, R16, UR4 ;  /* 0x0000000410567c20 */ /* 0x000fe20008410000 */
[----:B------:R-:W-:Y:S01]  /*0c20*/  FMUL.FTZ R91, R17, UR4 ;  /* 0x00000004115b7c20 */ /* 0x000fe20008410000 */
[----:B------:R-:W-:Y:S01]  /*0c30*/  FMUL.FTZ R88, R18, UR4 ;  /* 0x0000000412587c20 */ /* 0x000fe20008410000 */
[----:B------:R-:W5:Y:S01]  /*0c40*/  LDS.128 R44, [R14+0x5800] ;  /* 0x005800000e2c7984 */ /* 0x000f620000000c00 */
[----:B------:R-:W-:Y:S01]  /*0c50*/  FMUL.FTZ R93, R19, UR4 ;  /* 0x00000004135d7c20 */ /* 0x000fe20008410000 */
[----:B0-----:R-:W-:Y:S01]  /*0c60*/  FMUL.FTZ R90, R53, UR4 ;  /* 0x00000004355a7c20 */ /* 0x001fe20008410000 */
[----:B------:R-:W-:Y:S01]  /*0c70*/  FMUL.FTZ R53, R54, UR4 ;  /* 0x0000000436357c20 */ /* 0x000fe20008410000 */
[----:B------:R-:W0:Y:S01]  /*0c80*/  LDS.128 R24, [R14+0x8000] ;  /* 0x008000000e187984 */ /* 0x000e220000000c00 */
[----:B------:R-:W-:Y:S01]  /*0c90*/  FMUL.FTZ R54, R55, UR4 ;  /* 0x0000000437367c20 */ /* 0x000fe20008410000 */
[----:B-1----:R-:W-:Y:S01]  /*0ca0*/  FMUL.FTZ R55, R49, UR4 ;  /* 0x0000000431377c20 */ /* 0x002fe20008410000 */
[----:B------:R-:W-:Y:S01]  /*0cb0*/  FMUL.FTZ R49, R50, UR4 ;  /* 0x0000000432317c20 */ /* 0x000fe20008410000 */
[----:B------:R-:W1:Y:S01]  /*0cc0*/  LDS.128 R16, [R14+0x9800] ;  /* 0x009800000e107984 */ /* 0x000e620000000c00 */
[----:B------:R-:W-:Y:S01]  /*0cd0*/  FMUL.FTZ R50, R51, UR4 ;  /* 0x0000000433327c20 */ /* 0x000fe20008410000 */
[----:B------:R-:W-:Y:S01]  /*0ce0*/  FMUL.FTZ R51, R41, UR4 ;  /* 0x0000000429337c20 */ /* 0x000fe20008410000 */
[----:B------:R-:W-:Y:S01]  /*0cf0*/  FMUL.FTZ R41, R42, UR4 ;  /* 0x000000042a297c20 */ /* 0x000fe20008410000 */
[----:B------:R-:W-:Y:S01]  /*0d00*/  FMUL.FTZ R42, R43, UR4 ;  /* 0x000000042b2a7c20 */ /* 0x000fe20008410000 */
[----:B--2---:R-:W-:Y:S01]  /*0d10*/  FMUL.FTZ R43, R37, UR4 ;  /* 0x00000004252b7c20 */ /* 0x004fe20008410000 */
        /* <DEDUP_REMOVED lines=8> */
[----:B---3--:R-:W-:Y:S01]  /*0da0*/  FMUL.FTZ R101, R20, UR4 ;  /* 0x0000000414657c20 */ /* 0x008fe20008410000 */
[----:B------:R-:W-:Y:S01]  /*0db0*/  FMUL.FTZ R104, R21, UR4 ;  /* 0x0000000415687c20 */ /* 0x000fe20008410000 */
[----:B------:R-:W-:Y:S01]  /*0dc0*/  FMUL.FTZ R103, R22, UR4 ;  /* 0x0000000416677c20 */ /* 0x000fe20008410000 */
[----:B------:R-:W-:Y:S01]  /*0dd0*/  FMUL.FTZ R106, R23, UR4 ;  /* 0x00000004176a7c20 */ /* 0x000fe20008410000 */
[----:B----4-:R-:W-:Y:S01]  /*0de0*/  FMUL.FTZ R35, R29, UR4 ;  /* 0x000000041d237c20 */ /* 0x010fe20008410000 */
[----:B------:R-:W-:Y:S01]  /*0df0*/  F2FP.F16.F32.PACK_AB R20, R15, R8 ;  /* 0x000000080f14723e */ /* 0x000fe200000000ff */
[----:B------:R-:W-:Y:S01]  /*0e00*/  FMUL.FTZ R29, R30, UR4 ;  /* 0x000000041e1d7c20 */ /* 0x000fe20008410000 */
[----:B------:R-:W-:Y:S01]  /*0e10*/  FMUL.FTZ R100, R31, UR4 ;  /* 0x000000041f647c20 */ /* 0x000fe20008410000 */
[----:B------:R-:W-:Y:S01]  /*0e20*/  F2FP.F16.F32.PACK_AB R21, R61, R10 ;  /* 0x0000000a3d15723e */ /* 0x000fe200000000ff */
[----:B------:R-:W-:Y:S01]  /*0e30*/  FMUL.FTZ R40, R40, UR4 ;  /* 0x0000000428287c20 */ /* 0x000fe20008410000 */
[----:B------:R-:W-:Y:S01]  /*0e40*/  F2FP.F16.F32.PACK_AB R22, R63, R12 ;  /* 0x0000000c3f16723e */ /* 0x000fe200000000ff */
[----:B------:R-:W-:Y:S01]  /*0e50*/  FMUL.FTZ R28, R28, UR4 ;  /* 0x000000041c1c7c20 */ /* 0x000fe20008410000 */
[----:B------:R-:W-:Y:S01]  /*0e60*/  F2FP.F16.F32.PACK_AB R23, R65, R60 ;  /* 0x0000003c4117723e */ /* 0x000fe200000000ff */
[----:B------:R-:W-:Y:S01]  /*0e70*/  FMUL.FTZ R32, R32, UR4 ;  /* 0x0000000420207c20 */ /* 0x000fe20008410000 */
[----:B-----5:R-:W-:Y:S01]  /*0e80*/  FMUL.FTZ R105, R57, UR4 ;  /* 0x0000000439697c20 */ /* 0x020fe20008410000 */
[----:B------:R-:W-:Y:S01]  /*0e90*/  LEA R8, R13, R2, 0x1 ;  /* 0x000000020d087211 */ /* 0x000fe200078e08ff */
[----:B------:R-:W-:Y:S01]  /*0ea0*/  FMUL.FTZ R57, R58, UR4 ;  /* 0x000000043a397c20 */ /* 0x000fe20008410000 */
[----:B------:R-:W-:Y:S01]  /*0eb0*/  FMUL.FTZ R58, R59, UR4 ;  /* 0x000000043b3a7c20 */ /* 0x000fe20008410000 */
[----:B------:R-:W-:Y:S01]  /*0ec0*/  FMUL.FTZ R44, R44, UR4 ;  /* 0x000000042c2c7c20 */ /* 0x000fe20008410000 */
[----:B------:R-:W-:Y:S01]  /*0ed0*/  FMUL.FTZ R45, R45, UR4 ;  /* 0x000000042d2d7c20 */ /* 0x000fe20008410000 */
[----:B------:R-:W-:Y:S01]  /*0ee0*/  FMUL.FTZ R46, R46, UR4 ;  /* 0x000000042e2e7c20 */ /* 0x000fe20008410000 */
[----:B------:R-:W-:Y:S01]  /*0ef0*/  FMUL.FTZ R47, R47, UR4 ;  /* 0x000000042f2f7c20 */ /* 0x000fe20008410000 */
[----:B0-----:R-:W-:Y:S01]  /*0f00*/  FMUL.FTZ R30, R24, UR4 ;  /* 0x00000004181e7c20 */ /* 0x001fe20008410000 */
[----:B------:R-:W-:Y:S01]  /*0f10*/  FMUL.FTZ R97, R25, UR4 ;  /* 0x0000000419617c20 */ /* 0x000fe20008410000 */
[----:B------:R-:W-:Y:S01]  /*0f20*/  FMUL.FTZ R31, R26, UR4 ;  /* 0x000000041a1f7c20 */ /* 0x000fe20008410000 */
[----:B------:R-:W-:Y:S01]  /*0f30*/  FMUL.FTZ R102, R27, UR4 ;  /* 0x000000041b667c20 */ /* 0x000fe20008410000 */
[----:B------:R-:W-:Y:S01]  /*0f40*/  F2FP.F16.F32.PACK_AB R24, R67, R62 ;  /* 0x0000003e4318723e */ /* 0x000fe200000000ff */
[----:B-1----:R-:W-:Y:S01]  /*0f50*/  FMUL.FTZ R10, R16, UR4 ;  /* 0x00000004100a7c20 */ /* 0x002fe20008410000 */
[----:B------:R-:W-:Y:S01]  /*0f60*/  F2FP.F16.F32.PACK_AB R25, R69, R64 ;  /* 0x000000404519723e */ /* 0x000fe200000000ff */
[----:B------:R-:W-:Y:S01]  /*0f70*/  FMUL.FTZ R61, R17, UR4 ;  /* 0x00000004113d7c20 */ /* 0x000fe20008410000 */
[----:B------:R-:W-:Y:S01]  /*0f80*/  F2FP.F16.F32.PACK_AB R26, R71, R66 ;  /* 0x00000042471a723e */ /* 0x000fe200000000ff */
[----:B------:R-:W-:Y:S01]  /*0f90*/  FMUL.FTZ R59, R18, UR4 ;  /* 0x00000004123b7c20 */ /* 0x000fe20008410000 */
[----:B------:R-:W-:Y:S01]  /*0fa0*/  F2FP.F16.F32.PACK_AB R27, R73, R68 ;  /* 0x00000044491b723e */ /* 0x000fe200000000ff */
[----:B------:R-:W-:Y:S01]  /*0fb0*/  FMUL.FTZ R60, R19, UR4 ;  /* 0x00000004133c7c20 */ /* 0x000fe20008410000 */
[----:B------:R-:W-:Y:S01]  /*0fc0*/  F2FP.F16.F32.PACK_AB R12, R75, R70 ;  /* 0x000000464b0c723e */ /* 0x000fe200000000ff */
[----:B------:R-:W-:Y:S01]  /*0fd0*/  FMUL.FTZ R56, R56, UR4 ;  /* 0x0000000438387c20 */ /* 0x000fe20008410000 */
[----:B------:R-:W-:Y:S01]  /*0fe0*/  F2FP.F16.F32.PACK_AB R13, R77, R72 ;  /* 0x000000484d0d723e */ /* 0x000fe200000000ff */
[----:B------:R0:W-:Y:S01]  /*0ff0*/  STSM.16.MT88.4 [R8+0x14000], R20 ;  /* 0x0140001408007844 */ /* 0x0001e20000004200 */
[----:B------:R-:W-:Y:S01]  /*1000*/  F2FP.F16.F32.PACK_AB R14, R79, R74 ;  /* 0x0000004a4f0e723e */ /* 0x000fe200000000ff */
[----:B------:R-:W-:Y:S01]  /*1010*/  ULDC UR4, c[0x0][0x244] ;  /* 0x0000910000047ab9 */ /* 0x000fe20000000800 */
[----:B------:R-:W-:Y:S01]  /*1020*/  F2FP.F16.F32.PACK_AB R15, R81, R76 ;  /* 0x0000004c510f723e */ /* 0x000fe200000000ff */
[----:B------:R-:W-:Y:S01]  /*1030*/  STSM.16.MT88.4 [R8+0x19000], R24 ;  /* 0x0190001808007844 */ /* 0x000fe20000004200 */
[----:B------:R-:W-:-:S02]  /*1040*/  F2FP.F16.F32.PACK_AB R16, R83, R78 ;  /* 0x0000004e5310723e */ /* 0x000fc400000000ff */
[----:B------:R-:W-:Y:S01]  /*1050*/  F2FP.F16.F32.PACK_AB R17, R85, R80 ;  /* 0x000000505511723e */ /* 0x000fe200000000ff */
[----:B------:R-:W-:Y:S01]  /*1060*/  STSM.16.MT88.4 [R8+0x14200], R12 ;  /* 0x0142000c08007844 */ /* 0x000fe20000004200 */
        /* <DEDUP_REMOVED lines=8> */
[----:B0-----:R-:W-:Y:S01]  /*10f0*/  F2FP.F16.F32.PACK_AB R20, R55, R48 ;  /* 0x000000303714723e */ /* 0x001fe200000000ff */
[----:B------:R-:W-:Y:S01]  /*1100*/  STSM.16.MT88.4 [R8+0x14400], R92 ;  /* 0x0144005c08007844 */ /* 0x000fe20000004200 */
[----:B------:R-:W-:Y:S02]  /*1110*/  F2FP.F16.F32.PACK_AB R21, R50, R49 ;  /* 0x000000313215723e */ /* 0x000fe400000000ff */
[----:B------:R-:W-:Y:S02]  /*1120*/  F2FP.F16.F32.PACK_AB R22, R45, R44 ;  /* 0x0000002c2d16723e */ /* 0x000fe400000000ff */
[----:B------:R-:W-:-:S02]  /*1130*/  F2FP.F16.F32.PACK_AB R23, R47, R46 ;  /* 0x0000002e2f17723e */ /* 0x000fc400000000ff */
[----:B------:R-:W-:Y:S01]  /*1140*/  F2FP.F16.F32.PACK_AB R42, R43, R36 ;  /* 0x000000242b2a723e */ /* 0x000fe200000000ff */
[----:B-1----:R-:W-:Y:S01]  /*1150*/  IMAD R18, R5, UR6, RZ ;  /* 0x0000000605127c24 */ /* 0x002fe2000f8e02ff */
[----:B------:R-:W-:Y:S01]  /*1160*/  F2FP.F16.F32.PACK_AB R33, R34, R33 ;  /* 0x000000212221723e */ /* 0x000fe200000000ff */
[----:B------:R0:W-:Y:S01]  /*1170*/  STSM.16.MT88.4 [R8+0x19400], R20 ;  /* 0x0194001408007844 */ /* 0x0001e20000004200 */
[----:B------:R-:W-:Y:S02]  /*1180*/  F2FP.F16.F32.PACK_AB R40, R51, R40 ;  /* 0x000000283328723e */ /* 0x000fe400000000ff */
        /* <DEDUP_REMOVED lines=10> */
[----:B------:R-:W-:Y:S02]  /*1230*/  F2FP.F16.F32.PACK_AB R57, R58, R57 ;  /* 0x000000393a39723e */ /* 0x000fe400000000ff */
[----:B------:R-:W-:Y:S01]  /*1240*/  F2FP.F16.F32.PACK_AB R56, R105, R56 ;  /* 0x000000386938723e */ /* 0x000fe200000000ff */
[----:B------:R-:W-:Y:S01]  /*1250*/  STSM.16.MT88.4 [R8+0x14800], R24 ;  /* 0x0148001808007844 */ /* 0x000fe20000004200 */
[----:B------:R-:W-:Y:S01]  /*1260*/  F2FP.F16.F32.PACK_AB R58, R61, R10 ;  /* 0x0000000a3d3a723e */ /* 0x000fe200000000ff */
[----:B------:R-:W-:Y:S01]  /*1270*/  IMAD R10, R11, 0x2, R2 ;  /* 0x000000020b0a7824 */ /* 0x000fe200078e0202 */
[----:B------:R-:W-:Y:S01]  /*1280*/  F2FP.F16.F32.PACK_AB R59, R60, R59 ;  /* 0x0000003b3c3b723e */ /* 0x000fe200000000ff */
[----:B------:R-:W-:Y:S01]  /*1290*/  VIADD R2, R2, 0x14000 ;  /* 0x0001400002027836 */ /* 0x000fe20000000000 */
[----:B0-----:R-:W-:Y:S01]  /*12a0*/  VIMNMX R22, R9, 0x50, PT ;  /* 0x0000005009167848 */ /* 0x001fe20003fe0100 */
[----:B------:R-:W-:Y:S01]  /*12b0*/  VIADD R9, R0, 0x8 ;  /* 0x0000000800097836 */ /* 0x000fe20000000000 */
[----:B------:R-:W-:Y:S01]  /*12c0*/  ISETP.GE.AND P0, PT, R96, UR4, PT ;  /* 0x0000000460007c0c */ /* 0x000fe2000bf06270 */
[----:B------:R0:W-:Y:S01]  /*12d0*/  STSM.16.MT88.4 [R8+0x19800], R56 ;  /* 0x0198003808007844 */ /* 0x0001e20000004200 */
[----:B------:R-:W-:Y:S01]  /*12e0*/  SHF.R.S32.HI R97, RZ, 0x1f, R96 ;  /* 0x0000001fff617819 */ /* 0x000fe20000011460 */
[----:B------:R-:W-:Y:S01]  /*12f0*/  ULDC.64 UR4, c[0x0][0x260] ;  /* 0x0000980000047ab9 */ /* 0x000fe20000000a00 */
[-C--:B------:R-:W-:Y:S01]  /*1300*/  ISETP.GE.OR P2, PT, R9, R22.reuse, P0 ;  /* 0x000000160900720c */ /* 0x080fe20000746670 */
[----:B------:R-:W-:Y:S01]  /*1310*/  BAR.SYNC.DEFER_BLOCKING 0x0 ;  /* 0x0000000000007b1d */ /* 0x000fe20000010000 */
[C---:B------:R-:W-:Y:S01]  /*1320*/  IMAD R9, R7.reuse, UR7, R18 ;  /* 0x0000000707097c24 */ /* 0x040fe2000f8e0212 */
[C---:B------:R-:W-:Y:S01]  /*1330*/  ISETP.GE.OR P3, PT, R0.reuse, R22, P0 ;  /* 0x000000160000720c */ /* 0x040fe20000766670 */
[----:B------:R-:W-:Y:S01]  /*1340*/  IMAD.WIDE.U32 R96, R7, UR6, R96 ;  /* 0x0000000607607c25 */ /* 0x000fe2000f8e0060 */
[----:B------:R-:W-:-:S02]  /*1350*/  IADD3 R16, P1, R0, R98, RZ ;  /* 0x0000006200107210 */ /* 0x000fc40007f3e0ff */
[C---:B------:R-:W-:Y:S01]  /*1360*/  IADD3 R5, R0.reuse, 0x10, RZ ;  /* 0x0000001000057810 */ /* 0x040fe20007ffe0ff */
[C---:B------:R-:W-:Y:S01]  /*1370*/  VIADD R7, R0.reuse, 0x28 ;  /* 0x0000002800077836 */ /* 0x040fe20000000000 */
[----:B------:R-:W-:Y:S01]  /*1380*/  IADD3 R97, R97, R9, RZ ;  /* 0x0000000961617210 */ /* 0x000fe20007ffe0ff */
[----:B------:R-:W-:Y:S01]  /*1390*/  IMAD R3, R3, UR4, RZ ;  /* 0x0000000403037c24 */ /* 0x000fe2000f8e02ff */
[----:B------:R-:W-:Y:S02]  /*13a0*/  LEA.HI.X.SX32 R17, R0, R99, 0x1, P1 ;  /* 0x0000006300117211 */ /* 0x000fe400008f0eff */
[-C--:B------:R-:W-:Y:S01]  /*13b0*/  ISETP.GE.OR P1, PT, R5, R22.reuse, P0 ;  /* 0x000000160500720c */ /* 0x080fe20000726670 */
[----:B------:R-:W-:Y:S01]  /*13c0*/  IMAD R3, R6, UR5, R3 ;  /* 0x0000000506037c24 */ /* 0x000fe2000f8e0203 */
[----:B------:R-:W-:Y:S01]  /*13d0*/  ISETP.GE.OR P4, PT, R7, R22, P0 ;  /* 0x000000160700720c */ /* 0x000fe20000786670 */
[C---:B0-----:R-:W-:Y:S01]  /*13e0*/  VIADD R8, R0.reuse, 0x18 ;  /* 0x0000001800087836 */ /* 0x041fe20000000000 */
[----:B------:R-:W-:Y:S01]  /*13f0*/  IADD3 R5, R0, 0x20, RZ ;  /* 0x0000002000057810 */ /* 0x000fe20007ffe0ff */
[----:B------:R-:W-:Y:S01]  /*1400*/  IMAD.WIDE.U32 R6, R6, UR4, R96 ;  /* 0x0000000406067c25 */ /* 0x000fe2000f8e0060 */
[----:B------:R-:W-:-:S02]  /*1410*/  LEA R2, R11, R2, 0x1 ;  /* 0x000000020b027211 */ /* 0x000fc400078e08ff */
[-C--:B------:R-:W-:Y:S01]  /*1420*/  ISETP.GE.OR P5, PT, R5, R22.reuse, P0 ;  /* 0x000000160500720c */ /* 0x080fe200007a6670 */
[----:B------:R-:W-:Y:S01]  /*1430*/  IMAD.WIDE R4, R4, 0x50, R16 ;  /* 0x0000005004047825 */ /* 0x000fe200078e0210 */
[----:B------:R-:W-:Y:S01]  /*1440*/  ISETP.GE.OR P6, PT, R8, R22, P0 ;  /* 0x000000160800720c */ /* 0x000fe200007c6670 */
[----:B------:R0:W1:Y:S02]  /*1450*/  LDS.128 R12, [R10+0x14900] ;  /* 0x014900000a0c7984 */ /* 0x0000640000000c00 */
[----:B------:R-:W-:Y:S01]  /*1460*/  VIADD R11, R0, 0x30 ;  /* 0x00000030000b7836 */ /* 0x000fe20000000000 */
[----:B------:R-:W-:Y:S01]  /*1470*/  IADD3 R3, R7, R3, RZ ;  /* 0x0000000307037210 */ /* 0x000fe20007ffe0ff */
[----:B------:R-:W-:Y:S08]  /*1480*/  @P3 BRA `(.L_x_2065) ;  /* 0x00000000002c3947 */ /* 0x000ff00003800000 */
[----:B------:R2:W3:Y:S01]  /*1490*/  LDS.128 R16, [R2] ;  /* 0x0000000002107984 */ /* 0x0004e20000000c00 */
[----:B------:R-:W-:Y:S02]  /*14a0*/  ULDC.64 UR4, c[0x0][0x250] ;  /* 0x0000940000047ab9 */ /* 0x000fe40000000a00 */
[----:B------:R-:W-:-:S04]  /*14b0*/  IMAD R21, R5, UR4, RZ ;  /* 0x0000000405157c24 */ /* 0x000fc8000f8e02ff */
[----:B------:R-:W-:Y:S02]  /*14c0*/  IMAD R21, R4, UR5, R21 ;  /* 0x0000000504157c24 */ /* 0x000fe4000f8e0215 */
[----:B--2---:R-:W-:-:S04]  /*14d0*/  IMAD.MOV.U32 R2, RZ, RZ, R6 ;  /* 0x000000ffff027224 */ /* 0x004fc800078e0006 */
[----:B------:R-:W-:Y:S01]  /*14e0*/  IMAD.WIDE.U32 R8, R4, UR4, R2 ;  /* 0x0000000404087c25 */ /* 0x000fe2000f8e0002 */
[----:B------:R-:W-:Y:S02]  /*14f0*/  ULDC.64 UR4, c[0x0][0x238] ;  /* 0x00008e0000047ab9 */ /* 0x000fe40000000a00 */
[----:B------:R-:W-:Y:S02]  /*1500*/  LEA R20, P3, R8, UR4, 0x1 ;  /* 0x0000000408147c11 */ /* 0x000fe4000f8608ff */
[----:B------:R-:W-:-:S04]  /*1510*/  IADD3 R9, R9, R21, RZ ;  /* 0x0000001509097210 */ /* 0x000fc80007ffe0ff */
[----:B------:R-:W-:-:S05]  /*1520*/  LEA.HI.X R21, R8, UR5, R9, 0x1, P3 ;  /* 0x0000000508157c11 */ /* 0x000fca00098f0c09 */
[----:B---3--:R2:W-:Y:S02]  /*1530*/  STG.E.128 desc[UR8][R20.64], R16 ;  /* 0x0000001014007986 */ /* 0x0085e4000c101d08 */
.L_x_2065:
[----:B------:R-:W-:Y:S05]  /*1540*/  BSYNC B0 ;  /* 0x0000000000007941 */ /* 0x000fea0003800000 */
.L_x_2064:
[----:B--2---:R2:W3:Y:S01]  /*1550*/  LDS.128 R16, [R10+0x14100] ;  /* 0x014100000a107984 */ /* 0x0044e20000000c00 */
[----:B------:R-:W-:Y:S01]  /*1560*/  BSSY B0, `(.L_x_2066) ;  /* 0x0000011000007945 */ /* 0x000fe20003800000 */
[----:B------:R-:W-:Y:S01]  /*1570*/  ISETP.GE.OR P3, PT, R11, R22, P0 ;  /* 0x000000160b00720c */ /* 0x000fe20000766670 */
[----:B------:R-:W-:Y:S02]  /*1580*/  VIADD R11, R0, 0x38 ;  /* 0x00000038000b7836 */ /* 0x000fe40000000000 */
[----:B------:R-:W-:Y:S10]  /*1590*/  @P2 BRA `(.L_x_2067) ;  /* 0x0000000000342947 */ /* 0x000ff40003800000 */
[----:B------:R-:W-:Y:S01]  /*15a0*/  IADD3 R21, P2, R4, 0x8, RZ ;  /* 0x0000000804157810 */ /* 0x000fe20007f5e0ff */
[----:B------:R-:W-:Y:S01]  /*15b0*/  ULDC.64 UR4, c[0x0][0x250] ;  /* 0x0000940000047ab9 */ /* 0x000fe20000000a00 */
[----:B------:R-:W-:Y:S02]  /*15c0*/  MOV R9, R3 ;  /* 0x0000000300097202 */ /* 0x000fe40000000f00 */
[----:B------:R-:W-:-:S05]  /*15d0*/  IADD3.X R8, RZ, R5, RZ, P2, !PT ;  /* 0x00000005ff087210 */ /* 0x000fca00017fe4ff */
        /* <DEDUP_REMOVED lines=9> */
.L_x_2067:
[----:B------:R-:W-:Y:S05]  /*1670*/  BSYNC B0 ;  /* 0x0000000000007941 */ /* 0x000fea0003800000 */
.L_x_2066:
[----:B---34-:R3:W4:Y:S01]  /*1680*/  LDS.128 R16, [R10+0x14200] ;  /* 0x014200000a107984 */ /* 0x0187220000000c00 */
[----:B------:R-:W-:Y:S01]  /*1690*/  BSSY B0, `(.L_x_2068) ;  /* 0x0000012000007945 */ /* 0x000fe20003800000 */
[----:B------:R-:W-:Y:S02]  /*16a0*/  ISETP.GE.OR P2, PT, R11, R22, P0 ;  /* 0x000000160b00720c */ /* 0x000fe40000746670 */
[C---:B------:R-:W-:Y:S01]  /*16b0*/  IADD3 R11, R0.reuse, 0x40, RZ ;  /* 0x00000040000b7810 */ /* 0x040fe20007ffe0ff */
[----:B------:R-:W-:Y:S01]  /*16c0*/  VIADD R0, R0, 0x48 ;  /* 0x0000004800007836 */ /* 0x000fe20000000000 */
[----:B------:R-:W-:Y:S09]  /*16d0*/  @P1 BRA `(.L_x_2069) ;  /* 0x0000000000341947 */ /* 0x000ff20003800000 */
        /* <DEDUP_REMOVED lines=13> */
.L_x_2069:
[----:B------:R-:W-:Y:S05]  /*17b0*/  BSYNC B0 ;  /* 0x0000000000007941 */ /* 0x000fea0003800000 */
.L_x_2068:
[----:B----4-:R4:W0:Y:S01]  /*17c0*/  LDS.128 R16, [R10+0x14300] ;  /* 0x014300000a107984 */ /* 0x0108220000000c00 */
[----:B------:R-:W-:Y:S01]  /*17d0*/  BSSY B0, `(.L_x_2070) ;  /* 0x0000011000007945 */ /* 0x000fe20003800000 */
[-C--:B------:R-:W-:Y:S02]  /*17e0*/  ISETP.GE.OR P1, PT, R11, R22.reuse, P0 ;  /* 0x000000160b00720c */ /* 0x080fe40000726670 */
[----:B------:R-:W-:Y:S01]  /*17f0*/  ISETP.GE.OR P0, PT, R0, R22, P0 ;  /* 0x000000160000720c */ /* 0x000fe20000706670 */
[----:B------:R-:W-:-:S12]  /*1800*/  @P6 BRA `(.L_x_2071) ;  /* 0x0000000000346947 */ /* 0x000fd80003800000 */
[----:B------:R-:W-:Y:S01]  /*1810*/  IADD3 R11, P6, R4, 0x18, RZ ;  /* 0x00000018040b7810 */ /* 0x000fe20007fde0ff */
[----:B------:R-:W-:Y:S01]  /*1820*/  ULDC.64 UR4, c[0x0][0x250] ;  /* 0x0000940000047ab9 */ /* 0x000fe20000000a00 */
[----:B------:R-:W-:Y:S01]  /*1830*/  MOV R9, R3 ;  /* 0x0000000300097202 */ /* 0x000fe20000000f00 */
[----:B------:R-:W-:Y:S01]  /*1840*/  IMAD.MOV.U32 R8, RZ, RZ, R6 ;  /* 0x000000ffff087224 */ /* 0x000fe200078e0006 */
[----:B------:R-:W-:-:S03]  /*1850*/  IADD3.X R0, RZ, R5, RZ, P6, !PT ;  /* 0x00000005ff007210 */ /* 0x000fc600037fe4ff */
        /* <DEDUP_REMOVED lines=8> */
.L_x_2071:
[----:B------:R-:W-:Y:S05]  /*18e0*/  BSYNC B0 ;  /* 0x0000000000007941 */ /* 0x000fea0003800000 */
.L_x_2070:
[----:B0-----:R0:W0:Y:S01]  /*18f0*/  LDS.128 R16, [R10+0x14400] ;  /* 0x014400000a107984 */ /* 0x0010220000000c00 */
[----:B------:R-:W-:Y:S04]  /*1900*/  BSSY B0, `(.L_x_2072) ;  /* 0x000000f000007945 */ /* 0x000fe80003800000 */
[----:B------:R-:W-:Y:S05]  /*1910*/  @P5 BRA `(.L_x_2073) ;  /* 0x0000000000345947 */ /* 0x000fea0003800000 */
        /* <DEDUP_REMOVED lines=13> */
.L_x_2073:
[----:B------:R-:W-:Y:S05]  /*19f0*/  BSYNC B0 ;  /* 0x0000000000007941 */ /* 0x000fea0003800000 */
.L_x_2072:
        /* <DEDUP_REMOVED lines=16> */
.L_x_2075:
[----:B------:R-:W-:Y:S05]  /*1b00*/  BSYNC B0 ;  /* 0x0000000000007941 */ /* 0x000fea0003800000 */
.L_x_2074:
        /* <DEDUP_REMOVED lines=16> */
.L_x_2077:
[----:B------:R-:W-:Y:S05]  /*1c10*/  BSYNC B0 ;  /* 0x0000000000007941 */ /* 0x000fea0003800000 */
.L_x_2076:
        /* <DEDUP_REMOVED lines=16> */
.L_x_2079:
[----:B------:R-:W-:Y:S05]  /*1d20*/  BSYNC B0 ;  /* 0x0000000000007941 */ /* 0x000fea0003800000 */
.L_x_2078:
[----:B0-234-:R-:W0:Y:S01]  /*1d30*/  LDS.128 R8, [R10+0x14800] ;  /* 0x014800000a087984 */ /* 0x01de220000000c00 */
        /* <DEDUP_REMOVED lines=15> */
.L_x_2081:
[----:B------:R-:W-:Y:S05]  /*1e30*/  BSYNC B0 ;  /* 0x0000000000007941 */ /* 0x000fea0003800000 */
.L_x_2080:
[----:B------:R-:W-:Y:S05]  /*1e40*/  @P0 EXIT ;  /* 0x000000000000094d */ /* 0x000fea0003800000 */
[----:B------:R-:W-:Y:S01]  /*1e50*/  IADD3 R7, P0, R4, 0x48, RZ ;  /* 0x0000004804077810 */ /* 0x000fe20007f1e0ff */
[----:B------:R-:W-:Y:S01]  /*1e60*/  ULDC.64 UR4, c[0x0][0x250] ;  /* 0x0000940000047ab9 */ /* 0x000fe20000000a00 */
[----:B------:R-:W-:Y:S02]  /*1e70*/  IMAD.MOV.U32 R2, RZ, RZ, R6 ;  /* 0x000000ffff027224 */ /* 0x000fe400078e0006 */
[----:B------:R-:W-:Y:S02]  /*1e80*/  IADD3.X R4, RZ, R5, RZ, P0, !PT ;  /* 0x00000005ff047210 */ /* 0x000fe400007fe4ff */
[----:B------:R-:W-:-:S04]  /*1e90*/  IMAD.WIDE.U32 R2, R7, UR4, R2 ;  /* 0x0000000407027c25 */ /* 0x000fc8000f8e0002 */
[----:B------:R-:W-:-:S04]  /*1ea0*/  IMAD R4, R4, UR4, RZ ;  /* 0x0000000404047c24 */ /* 0x000fc8000f8e02ff */
[----:B------:R-:W-:Y:S01]  /*1eb0*/  IMAD R7, R7, UR5, R4 ;  /* 0x0000000507077c24 */ /* 0x000fe2000f8e0204 */
[----:B------:R-:W-:Y:S02]  /*1ec0*/  ULDC.64 UR4, c[0x0][0x238] ;  /* 0x00008e0000047ab9 */ /* 0x000fe40000000a00 */
[----:B------:R-:W-:Y:S02]  /*1ed0*/  LEA R4, P0, R2, UR4, 0x1 ;  /* 0x0000000402047c11 */ /* 0x000fe4000f8008ff */
[----:B------:R-:W-:-:S04]  /*1ee0*/  IADD3 R3, R3, R7, RZ ;  /* 0x0000000703037210 */ /* 0x000fc80007ffe0ff */
[----:B------:R-:W-:-:S05]  /*1ef0*/  LEA.HI.X R5, R2, UR5, R3, 0x1, P0 ;  /* 0x0000000502057c11 */ /* 0x000fca00080f0c03 */
[----:B-1----:R-:W-:Y:S01]  /*1f00*/  STG.E.128 desc[UR8][R4.64], R12 ;  /* 0x0000000c04007986 */ /* 0x002fe2000c101d08 */
[----:B------:R-:W-:Y:S05]  /*1f10*/  EXIT ;  /* 0x000000000000794d */ /* 0x000fea0003800000 */
.L_x_2082:
        /* <DEDUP_REMOVED lines=14> */
.L_x_2221:


//--------------------- .text._ZN7cutlass13device_kernelIN5flash32FlashAttnBwdPostprocessConvertdQIN4cute5tupleIJNS3_1CILi64EEENS5_ILi256EEEEEENS_6half_tEfNS_4arch4Sm90ELi256ENS3_8TiledMMAINS3_8MMA_AtomIJNS3_4SM904GMMA25MMA_64x64x16_F32F16F16_SSILNSF_5MajorE1ELSH_0ELNSF_7ScaleInE1ELSI_1EEEEEENS3_6LayoutINS4_IJNS5_ILi2EEENS5_ILi1EEESN_EEENS4_IJSN_NS5_ILi0EEESP_EEEEENS4_IJNS3_10UnderscoreESS_SS_EEEEELb1EEEEEvNT_6ParamsE --------------------------
	.section	.text._ZN7cutlass13device_kernelIN5flash32FlashAttnBwdPostprocessConvertdQIN4cute5tupleIJNS3_1CILi64EEENS5_ILi256EEEEEENS_6half_tEfNS_4arch4Sm90ELi256ENS3_8TiledMMAINS3_8MMA_AtomIJNS3_4SM904GMMA25MMA_64x64x16_F32F16F16_SSILNSF_5MajorE1ELSH_0ELNSF_7ScaleInE1ELSI_1EEEEEENS3_6LayoutINS4_IJNS5_ILi2EEENS5_ILi1EEESN_EEENS4_IJSN_NS5_ILi0EEESP_EEEEENS4_IJNS3_10UnderscoreESS_SS_EEEEELb1EEEEEvNT_6ParamsE,"ax",@progbits
	.align	128
.text._ZN7cutlass13device_kernelIN5flash32FlashAttnBwdPostprocessConvertdQIN4cute5tupleIJNS3_1CILi64EEENS5_ILi256EEEEEENS_6half_tEfNS_4arch4Sm90ELi256ENS3_8TiledMMAINS3_8MMA_AtomIJNS3_4SM904GMMA25MMA_64x64x16_F32F16F16_SSILNSF_5MajorE1ELSH_0ELNSF_7ScaleInE1ELSI_1EEEEEENS3_6LayoutINS4_IJNS5_ILi2EEENS5_ILi1EEESN_EEENS4_IJSN_NS5_ILi0EEESP_EEEEENS4_IJNS3_10UnderscoreESS_SS_EEEEELb1EEEEEvNT_6ParamsE:
        .type           _ZN7cutlass13device_kernelIN5flash32FlashAttnBwdPostprocessConvertdQIN4cute5tupleIJNS3_1CILi64EEENS5_ILi256EEEEEENS_6half_tEfNS_4arch4Sm90ELi256ENS3_8TiledMMAINS3_8MMA_AtomIJNS3_4SM904GMMA25MMA_64x64x16_F32F16F16_SSILNSF_5MajorE1ELSH_0ELNSF_7ScaleInE1ELSI_1EEEEEENS3_6LayoutINS4_IJNS5_ILi2EEENS5_ILi1EEESN_EEENS4_IJSN_NS5_ILi0EEESP_EEEEENS4_IJNS3_10UnderscoreESS_SS_EEEEELb1EEEEEvNT_6ParamsE,@function
        .size           _ZN7cutlass13device_kernelIN5flash32FlashAttnBwdPostprocessConvertdQIN4cute5tupleIJNS3_1CILi64EEENS5_ILi256EEEEEENS_6half_tEfNS_4arch4Sm90ELi256ENS3_8TiledMMAINS3_8MMA_AtomIJNS3_4SM904GMMA25MMA_64x64x16_F32F16F16_SSILNSF_5MajorE1ELSH_0ELNSF_7ScaleInE1ELSI_1EEEEEENS3_6LayoutINS4_IJNS5_ILi2EEENS5_ILi1EEESN_EEENS4_IJSN_NS5_ILi0EEESP_EEEEENS4_IJNS3_10UnderscoreESS_SS_EEEEELb1EEEEEvNT_6ParamsE,(.L_x_2222 - _ZN7cutlass13device_kernelIN5flash32FlashAttnBwdPostprocessConvertdQIN4cute5tupleIJNS3_1CILi64EEENS5_ILi256EEEEEENS_6half_tEfNS_4arch4Sm90ELi256ENS3_8TiledMMAINS3_8MMA_AtomIJNS3_4SM904GMMA25MMA_64x64x16_F32F16F16_SSILNSF_5MajorE1ELSH_0ELNSF_7ScaleInE1ELSI_1EEEEEENS3_6LayoutINS4_IJNS5_ILi2EEENS5_ILi1EEESN_EEENS4_IJSN_NS5_ILi0EEESP_EEEEENS4_IJNS3_10UnderscoreESS_SS_EEEEELb1EEEEEvNT_6ParamsE)
        .other          _ZN7cutlass13device_kernelIN5flash32FlashAttnBwdPostprocessConvertdQIN4cute5tupleIJNS3_1CILi64EEENS5_ILi256EEEEEENS_6half_tEfNS_4arch4Sm90ELi256ENS3_8TiledMMAINS3_8MMA_AtomIJNS3_4SM904GMMA25MMA_64x64x16_F32F16F16_SSILNSF_5MajorE1ELSH_0ELNSF_7ScaleInE1ELSI_1EEEEEENS3_6LayoutINS4_IJNS5_ILi2EEENS5_ILi1EEESN_EEENS4_IJSN_NS5_ILi0EEESP_EEEEENS4_IJNS3_10UnderscoreESS_SS_EEEEELb1EEEEEvNT_6ParamsE,@"STO_CUDA_ENTRY STV_DEFAULT"
_ZN7cutlass13device_kernelIN5flash32FlashAttnBwdPostprocessConvertdQIN4cute5tupleIJNS3_1CILi64EEENS5_ILi256EEEEEENS_6half_tEfNS_4arch4Sm90ELi256ENS3_8TiledMMAINS3_8MMA_AtomIJNS3_4SM904GMMA25MMA_64x64x16_F32F16F16_SSILNSF_5MajorE1ELSH_0ELNSF_7ScaleInE1ELSI_1EEEEEENS3_6LayoutINS4_IJNS5_ILi2EEENS5_ILi1EEESN_EEENS4_IJSN_NS5_ILi0EEESP_EEEEENS4_IJNS3_10UnderscoreESS_SS_EEEEELb1EEEEEvNT_6ParamsE:
[----:B------:R-:W-:Y:S08]  /*0000*/  LDC R1, c[0x0][0x28] ;  /* 0x00000a00ff017b82 */ /* 0x000ff00000000800 */
[----:B------:R-:W0:Y:S01]  /*0010*/  LDC.64 R4, c[0x0][0x278] ;  /* 0x00009e00ff047b82 */ /* 0x000e220000000a00 */
[----:B------:R-:W1:Y:S01]  /*0020*/  S2R R15, SR_CTAID.Z ;  /* 0x00000000000f7919 */ /* 0x000e620000002700 */
[----:B------:R-:W-:-:S06]  /*0030*/  ULDC.64 UR8, c[0x0][0x208] ;  /* 0x0000820000087ab9 */ /* 0x000fcc0000000a00 */
[----:B------:R-:W2:Y:S08]  /*0040*/  LDC.64 R8, c[0x0][0x270] ;  /* 0x00009c00ff087b82 */ /* 0x000eb00000000a00 */
[----:B------:R-:W1:Y:S01]  /*0050*/  LDC.64 R2, c[0x0][0x270] ;  /* 0x00009c00ff027b82 */ /* 0x000e620000000a00 */
[----:B0-----:R-:W-:-:S04]  /*0060*/  ISETP.NE.U32.AND P2, PT, R4, RZ, PT ;  /* 0x000000ff0400720c */ /* 0x001fc80003f45070 */
[----:B------:R-:W-:Y:S02]  /*0070*/  ISETP.NE.AND.EX P2, PT, R5, RZ, PT, P2 ;  /* 0x000000ff0500720c */ /* 0x000fe40003f45320 */
[----:B--2---:R-:W-:-:S04]  /*0080*/  ISETP.NE.U32.AND P1, PT, R8, RZ, PT ;  /* 0x000000ff0800720c */ /* 0x004fc80003f25070 */
[----:B------:R-:W-:Y:S01]  /*0090*/  ISETP.NE.AND.EX P1, PT, R9, RZ, PT, P1 ;  /* 0x000000ff0900720c */ /* 0x000fe20003f25310 */
[----:B------:R-:W-:Y:S01]  /*00a0*/  ULDC UR4, c[0x0][0x240] ;  /* 0x0000900000047ab9 */ /* 0x000fe20000000800 */
[----:B-1----:R-:W-:-:S05]  /*00b0*/  IMAD.WIDE R2, R15, 0x4, R2 ;  /* 0x000000040f027825 */ /* 0x002fca00078e0202 */
[----:B------:R-:W0:Y:S01]  /*00c0*/  @P2 LDC.64 R6, c[0x0][0x278] ;  /* 0x00009e00ff062b82 */ /* 0x000e220000000a00 */
[----:B------:R-:W-:-:S05]  /*00d0*/  IMAD.U32 R0, RZ, RZ, UR4 ;  /* 0x00000004ff007e24 */ /* 0x000fca000f8e00ff */
[----:B------:R1:W5:Y:S01]  /*00e0*/  @P1 LDG.E R13, desc[UR8][R2.64] ;  /* 0x00000008020d1981 */ /* 0x000362000c1e1900 */
[----:B0-----:R-:W-:-:S05]  /*00f0*/  @P2 IMAD.WIDE R6, R15, 0x4, R6 ;  /* 0x000000040f062825 */ /* 0x001fca00078e0206 */
[----:B------:R1:W5:Y:S01]  /*0100*/  @P2 LDG.E R0, desc[UR8][R6.64] ;  /* 0x0000000806002981 */ /* 0x000362000c1e1900 */
[----:B------:R-:W-:Y:S01]  /*0110*/  ISETP.NE.U32.AND P0, PT, R8, RZ, PT ;  /* 0x000000ff0800720c */ /* 0x000fe20003f05070 */
[----:B------:R-:W0:Y:S03]  /*0120*/  S2R R4, SR_CTAID.X ;  /* 0x0000000000047919 */ /* 0x000e260000002500 */
[----:B------:R-:W-:Y:S01]  /*0130*/  ISETP.NE.AND.EX P0, PT, R9, RZ, PT, P0 ;  /* 0x000000ff0900720c */ /* 0x000fe20003f05300 */
[----:B0-----:R-:W-:Y:S01]  /*0140*/  IMAD.SHL.U32 R9, R4, 0x40, RZ ;  /* 0x0000004004097824 */ /* 0x001fe200078e00ff */
[----:B-1----:R-:W-:Y:S11]  /*0150*/  @P2 BRA `(.L_x_2083) ;  /* 0x0000000000102947 */ /* 0x002ff60003800000 */
[----:B------:R-:W-:Y:S05]  /*0160*/  @!P1 BRA `(.L_x_2083) ;  /* 0x00000000000c9947 */ /* 0x000fea0003800000 */
[----:B------:R-:W2:Y:S04]  /*0170*/  LDG.E R5, desc[UR8][R2.64] ;  /* 0x0000000802057981 */ /* 0x000ea8000c1e1900 */
[----:B-----5:R-:W2:Y:S02]  /*0180*/  LDG.E R0, desc[UR8][R2.64+0x4] ;  /* 0x0000040802007981 */ /* 0x020ea4000c1e1900 */
[----:B--2---:R-:W-:-:S07]  /*0190*/  IADD3 R0, -R5, R0, RZ ;  /* 0x0000000005007210 */ /* 0x004fce0007ffe1ff */
.L_x_2083:
[----:B-----5:R-:W-:-:S13]  /*01a0*/  ISETP.LE.AND P2, PT, R0, R9, PT ;  /* 0x000000090000720c */ /* 0x020fda0003f43270 */
[----:B------:R-:W-:Y:S05]  /*01b0*/  @P0 EXIT P2 ;  /* 0x000000000000094d */ /* 0x000fea0001000000 */
[----:B------:R-:W0:Y:S01]  /*01c0*/  S2R R8, SR_CTAID.Y ;  /* 0x0000000000087919 */ /* 0x000e220000002600 */
[C---:B------:R-:W-:Y:S01]  /*01d0*/  @P1 IMAD R2, R15.reuse, 0x40, R13 ;  /* 0x000000400f021824 */ /* 0x040fe200078e020d */
[----:B------:R-:W1:Y:S01]  /*01e0*/  LDC.64 R18, c[0x0][0x228] ;  /* 0x00008a00ff127b82 */ /* 0x000e620000000a00 */
[----:B------:R-:W-:Y:S01]  /*01f0*/  SHF.L.U32 R7, R4, 0xe, RZ ;  /* 0x0000000e04077819 */ /* 0x000fe200000006ff */
[----:B------:R-:W2:Y:S01]  /*0200*/  S2R R16, SR_TID.X ;  /* 0x0000000000107919 */ /* 0x000ea20000002100 */
[----:B------:R-:W-:Y:S01]  /*0210*/  SEL R6, R15, RZ, !P0 ;  /* 0x000000ff0f067207 */ /* 0x000fe20004000000 */
[----:B------:R-:W-:Y:S01]  /*0220*/  BSSY B0, `(.L_x_2084) ;  /* 0x0000031000007945 */ /* 0x000fe20003800000 */
[----:B------:R-:W-:Y:S01]  /*0230*/  @P1 SHF.R.S32.HI R3, RZ, 0x1f, R2 ;  /* 0x0000001fff031819 */ /* 0x000fe20000011402 */
[----:B------:R-:W3:Y:S02]  /*0240*/  S2R R17, SR_CgaCtaId ;  /* 0x0000000000117919 */ /* 0x000ee40000008800 */
[----:B------:R-:W4:Y:S01]  /*0250*/  LDC.64 R20, c[0x0][0x230] ;  /* 0x00008c00ff147b82 */ /* 0x000f220000000a00 */
[----:B------:R-:W-:-:S05]  /*0260*/  @P1 LEA.HI R3, R3, R2, RZ, 0x6 ;  /* 0x0000000203031211 */ /* 0x000fca00078f30ff */
[----:B------:R-:W-:Y:S02]  /*0270*/  @P1 IMAD.SHL.U32 R3, R3, 0x100, RZ ;  /* 0x0000010003031824 */ /* 0x000fe400078e00ff */
[----:B------:R-:W5:Y:S03]  /*0280*/  LDC.64 R22, c[0x0][0x210] ;  /* 0x00008400ff167b82 */ /* 0x000f660000000a00 */
[----:B------:R-:W-:Y:S02]  /*0290*/  @P1 LOP3.LUT R5, R3, 0xffffc000, RZ, 0xc0, !PT ;  /* 0xffffc00003051812 */ /* 0x000fe400078ec0ff */
[----:B------:R-:W-:Y:S02]  /*02a0*/  CS2R R2, SRZ ;  /* 0x0000000000027805 */ /* 0x000fe4000001ff00 */
[--C-:B------:R-:W-:Y:S01]  /*02b0*/  @P1 SHF.R.S32.HI R3, RZ, 0x1f, R5.reuse ;  /* 0x0000001fff031819 */ /* 0x100fe20000011405 */
[----:B------:R-:W-:-:S05]  /*02c0*/  @P1 IMAD.MOV.U32 R2, RZ, RZ, R5 ;  /* 0x000000ffff021224 */ /* 0x000fca00078e0005 */
        /* <DEDUP_REMOVED lines=9> */
[-C--:B----4-:R-:W-:Y:S02]  /*0360*/  IMAD R2, R3, R20.reuse, RZ ;  /* 0x0000001403027224 */ /* 0x090fe400078e02ff */
[----:B------:R-:W-:Y:S02]  /*0370*/  IMAD.IADD R11, R11, 0x1, R7 ;  /* 0x000000010b0b7824 */ /* 0x000fe400078e0207 */
[C---:B------:R-:W-:Y:S02]  /*0380*/  IMAD R7, R6.reuse, R21, R2 ;  /* 0x0000001506077224 */ /* 0x040fe400078e0202 */
[----:B------:R-:W-:-:S05]  /*0390*/  IMAD.WIDE.U32 R10, R6, R20, R10 ;  /* 0x00000014060a7225 */ /* 0x000fca00078e000a */
[----:B------:R-:W-:Y:S02]  /*03a0*/  IADD3 R2, R11, R7, RZ ;  /* 0x000000070b027210 */ /* 0x000fe40007ffe0ff */
        /* <DEDUP_REMOVED lines=19> */
.L_x_2086:
[----:B------:R-:W-:Y:S01]  /*04e0*/  @P0 ELECT P2, URZ, PT ;  /* 0x00000000003f082f */ /* 0x000fe20003840000 */
[----:B------:R1:W-:-:S12]  /*04f0*/  UBLKCP.S.G [UR6], [UR4], UR10 ;  /* 0x00000006040073ba */ /* 0x0003d8000800020a */
[----:B------:R-:W-:Y:S02]  /*0500*/  @P2 PLOP3.LUT P0, PT, P2, PT, PT, 0x8, 0x0 ;  /* 0x000000000000281c */ /* 0x000fe4000170e170 */
[----:B------:R-:W-:-:S11]  /*0510*/  PLOP3.LUT P2, PT, PT, PT, PT, 0x8, 0x0 ;  /* 0x000000000000781c */ /* 0x000fd60003f4e170 */
[----:B-1----:R-:W-:Y:S05]  /*0520*/  @P0 BRA.U.ANY `(.L_x_2086) ;  /* 0xfffffffd00ec0947 */ /* 0x002fea000393ffff */
.L_x_2085:
[----:B------:R-:W-:Y:S05]  /*0530*/  BSYNC B0 ;  /* 0x0000000000007941 */ /* 0x000fea0003800000 */
.L_x_2084:
[----:B------:R-:W-:Y:S01]  /*0540*/  BAR.SYNC.DEFER_BLOCKING 0x0 ;  /* 0x0000000000007b1d */ /* 0x000fe20000010000 */
[----:B------:R-:W-:Y:S02]  /*0550*/  MOV R2, 0x400 ;  /* 0x0000040000027802 */ /* 0x000fe40000000f00 */
[----:B------:R-:W-:Y:S02]  /*0560*/  CS2R R84, SRZ ;  /* 0x0000000000547805 */ /* 0x000fe4000001ff00 */
[----:B0-----:R-:W-:Y:S01]  /*0570*/  SHF.L.U32 R7, RZ, 0x1f, RZ ;  /* 0x0000001fff077819 */ /* 0x001fe200000006ff */
[--C-:B------:R-:W-:Y:S01]  /*0580*/  @P1 IMAD.MOV.U32 R84, RZ, RZ, R13.reuse ;  /* 0x000000ffff541224 */ /* 0x100fe200078e000d */
[----:B------:R-:W-:Y:S02]  /*0590*/  LEA R2, R17, R2, 0x18 ;  /* 0x0000000211027211 */ /* 0x000fe400078ec0ff */
[----:B------:R-:W-:-:S07]  /*05a0*/  @P1 SHF.R.S32.HI R85, RZ, 0x1f, R13 ;  /* 0x0000001fff551819 */ /* 0x000fce000001140d */
.L_x_2087:
[----:B0-----:R0:W1:Y:S02]  /*05b0*/  SYNCS.PHASECHK.TRANS64.TRYWAIT P0, [R2+URZ+0x18000], R7 ;  /* 0x01800007020075a7 */ /* 0x001064000800017f */
[----:B-1----:R-:W-:Y:S05]  /*05c0*/  @!P0 NANOSLEEP.SYNCS 0x989680 ;  /* 0x009896800000895d */ /* 0x002fea0003900000 */
[----:B------:R-:W1:Y:S02]  /*05d0*/  @!P0 SYNCS.PHASECHK.TRANS64 P0, [R2+URZ+0x18000], R7 ;  /* 0x01800007020085a7 */ /* 0x000e64000800007f */
[----:B-1----:R-:W-:Y:S05]  /*05e0*/  @!P0 BRA `(.L_x_2087) ;  /* 0xfffffffc00f08947 */ /* 0x002fea000383ffff */
[----:B0-----:R-:W-:Y:S01]  /*05f0*/  SHF.R.S32.HI R7, RZ, 0x1f, R16 ;  /* 0x0000001fff077819 */ /* 0x001fe20000011410 */
[----:B------:R-:W-:Y:S01]  /*0600*/  ULDC UR4, c[0x0][0x268] ;  /* 0x00009a0000047ab9 */ /* 0x000fe20000000800 */
[----:B------:R-:W-:Y:S01]  /*0610*/  VIADDMNMX R0, R0, -R9, 0x40, PT ;  /* 0x0000004000007446 */ /* 0x000fe20003800909 */
[----:B------:R-:W-:Y:S01]  /*0620*/  ULDC.64 UR6, c[0x0][0x258] ;  /* 0x0000960000067ab9 */ /* 0x000fe20000000a00 */
[-C--:B------:R-:W-:Y:S01]  /*0630*/  LEA.HI R10, R7, R16.reuse, RZ, 0x7 ;  /* 0x00000010070a7211 */ /* 0x080fe200078f38ff */
[----:B------:R-:W-:Y:S01]  /*0640*/  IMAD R5, R5, UR6, RZ ;  /* 0x0000000605057c24 */ /* 0x000fe2000f8e02ff */
[----:B------:R-:W-:Y:S01]  /*0650*/  LEA.HI R12, R7, R16, RZ, 0x4 ;  /* 0x00000010070c7211 */ /* 0x000fe200078f20ff */
[----:B------:R-:W-:Y:S01]  /*0660*/  BSSY B0, `(.L_x_2088) ;  /* 0x00000c8000007945 */ /* 0x000fe20003800000 */
[----:B------:R-:W-:Y:S02]  /*0670*/  LOP3.LUT R11, R10, 0xfffff80, RZ, 0xc0, !PT ;  /* 0x0fffff800a0b7812 */ /* 0x000fe400078ec0ff */
[----:B------:R-:W-:-:S02]  /*0680*/  SHF.R.S32.HI R10, RZ, 0x7, R10 ;  /* 0x00000007ff0a7819 */ /* 0x000fc4000001140a */
[-C--:B------:R-:W-:Y:S02]  /*0690*/  IADD3 R11, -R11, R16.reuse, RZ ;  /* 0x000000100b0b7210 */ /* 0x080fe40007ffe1ff */
[----:B------:R-:W-:Y:S02]  /*06a0*/  SHF.R.S32.HI R17, RZ, 0x4, R12 ;  /* 0x00000004ff117819 */ /* 0x000fe4000001140c */
[----:B------:R-:W-:Y:S01]  /*06b0*/  LEA.HI R20, R7, R16, RZ, 0x3 ;  /* 0x0000001007147211 */ /* 0x000fe200078f18ff */
[----:B------:R-:W-:Y:S01]  /*06c0*/  IMAD R11, R10, 0x800, R11 ;  /* 0x000008000a0b7824 */ /* 0x000fe200078e020b */
[----:B------:R-:W-:-:S03]  /*06d0*/  LEA.HI R18, R12, R17, RZ, 0x1 ;  /* 0x000000110c127211 */ /* 0x000fc600078f08ff */
[----:B------:R-:W-:Y:S01]  /*06e0*/  IMAD.SHL.U32 R81, R11, 0x4, RZ ;  /* 0x000000040b517824 */ /* 0x000fe200078e00ff */
[----:B------:R-:W-:Y:S02]  /*06f0*/  LEA.HI R11, R7, R16, RZ, 0x5 ;  /* 0x00000010070b7211 */ /* 0x000fe400078f28ff */
[----:B------:R-:W-:Y:S02]  /*0700*/  LOP3.LUT R18, R18, 0x3ffffe, RZ, 0xc0, !PT ;  /* 0x003ffffe12127812 */ /* 0x000fe400078ec0ff */
[----:B------:R-:W-:Y:S02]  /*0710*/  LOP3.LUT R13, R11, 0xffffffe0, RZ, 0xc0, !PT ;  /* 0xffffffe00b0d7812 */ /* 0x000fe400078ec0ff */
[----:B------:R-:W-:Y:S01]  /*0720*/  LEA R81, R81, R2, 0x2 ;  /* 0x0000000251517211 */ /* 0x000fe200078e10ff */
[----:B------:R-:W-:Y:S01]  /*0730*/  IMAD.IADD R25, R17, 0x1, -R18 ;  /* 0x0000000111197824 */ /* 0x000fe200078e0a12 */
[----:B------:R-:W-:Y:S01]  /*0740*/  SHF.R.S32.HI R7, RZ, 0x5, R11 ;  /* 0x00000005ff077819 */ /* 0x000fe2000001140b */
[----:B------:R-:W-:-:S02]  /*0750*/  IMAD.IADD R22, R16, 0x1, -R13 ;  /* 0x0000000110167824 */ /* 0x000fc400078e0a0d */
[----:B------:R-:W-:Y:S01]  /*0760*/  IMAD.SHL.U32 R16, R16, 0x40, RZ ;  /* 0x0000004010107824 */ /* 0x000fe200078e00ff */
[----:B------:R-:W0:Y:S01]  /*0770*/  LDS.128 R40, [R81] ;  /* 0x0000000051287984 */ /* 0x000e220000000c00 */
[C---:B------:R-:W-:Y:S01]  /*0780*/  IMAD.SHL.U32 R19, R7.reuse, 0x40, RZ ;  /* 0x0000004007137824 */ /* 0x040fe200078e00ff */
[----:B------:R-:W-:Y:S01]  /*0790*/  SHF.R.S32.HI R23, RZ, 0x1f, R22 ;  /* 0x0000001fff177819 */ /* 0x000fe20000011416 */
[----:B------:R-:W-:Y:S01]  /*07a0*/  IMAD R32, R10, 0x8, R25 ;  /* 0x000000080a207824 */ /* 0x000fe200078e0219 */
[----:B------:R-:W-:Y:S01]  /*07b0*/  LOP3.LUT R11, R16, 0x1c0, RZ, 0xc0, !PT ;  /* 0x000001c0100b7812 */ /* 0x000fe200078ec0ff */
[----:B------:R-:W1:Y:S01]  /*07c0*/  LDS.128 R44, [R81+0x800] ;  /* 0x00080000512c7984 */ /* 0x000e620000000c00 */
[----:B------:R-:W-:Y:S02]  /*07d0*/  SHF.L.U32 R16, R7, 0x4, RZ ;  /* 0x0000000407107819 */ /* 0x000fe400000006ff */
[----:B------:R-:W-:Y:S01]  /*07e0*/  LOP3.LUT R27, R19, 0x1c0, RZ, 0xc0, !PT ;  /* 0x000001c0131b7812 */ /* 0x000fe200078ec0ff */
[----:B------:R-:W2:Y:S01]  /*07f0*/  LDS.128 R52, [R81+0x1800] ;  /* 0x0018000051347984 */ /* 0x000ea20000000c00 */
[----:B------:R-:W-:-:S02]  /*0800*/  LOP3.LUT R21, R11, 0x30, R16, 0xf8, !PT ;  /* 0x000000300b157812 */ /* 0x000fc400078ef810 */
[----:B------:R-:W-:Y:S01]  /*0810*/  SHF.L.U32 R82, R22, 0x3, RZ ;  /* 0x0000000316527819 */ /* 0x000fe200000006ff */
[----:B------:R-:W3:Y:S01]  /*0820*/  LDS.128 R12, [R81+0x1000] ;  /* 0x00100000510c7984 */ /* 0x000ee20000000c00 */
[----:B------:R-:W-:Y:S02]  /*0830*/  LEA.HI R29, R23, R22, RZ, 0x3 ;  /* 0x00000016171d7211 */ /* 0x000fe400078f18ff */
[----:B------:R-:W-:Y:S01]  /*0840*/  LOP3.LUT R28, R27, 0x38, R82, 0xf8, !PT ;  /* 0x000000381b1c7812 */ /* 0x000fe200078ef852 */
[----:B------:R-:W4:Y:S01]  /*0850*/  LDS.128 R16, [R81+0x2000] ;  /* 0x0020000051107984 */ /* 0x000f220000000c00 */
[----:B------:R-:W-:Y:S01]  /*0860*/  SHF.R.U32.HI R31, RZ, 0x3, R27 ;  /* 0x00000003ff1f7819 */ /* 0x000fe2000001161b */
[----:B------:R-:W-:Y:S01]  /*0870*/  IMAD.SHL.U32 R10, R29, 0x200, RZ ;  /* 0x000002001d0a7824 */ /* 0x000fe200078e00ff */
[----:B------:R-:W-:Y:S01]  /*0880*/  LOP3.LUT R24, R21, 0x8, R20, 0xf8, !PT ;  /* 0x0000000815187812 */ /* 0x000fe200078ef814 */
[----:B------:R-:W-:Y:S01]  /*0890*/  LDS.128 R36, [R81+0x4800] ;  /* 0x0048000051247984 */ /* 0x000fe20000000c00 */
[----:B------:R-:W-:-:S02]  /*08a0*/  SHF.R.U32.HI R11, RZ, 0x3, R11 ;  /* 0x00000003ff0b7819 */ /* 0x000fc4000001160b */
[----:B------:R-:W-:Y:S01]  /*08b0*/  LOP3.LUT R33, R28, R31, RZ, 0x3c, !PT ;  /* 0x0000001f1c217212 */ /* 0x000fe200078e3cff */
[----:B------:R-:W5:Y:S01]  /*08c0*/  LDS.128 R20, [R81+0x2800] ;  /* 0x0028000051147984 */ /* 0x000f620000000c00 */
[----:B------:R-:W-:Y:S02]  /*08d0*/  LOP3.LUT R11, R24, R11, RZ, 0x3c, !PT ;  /* 0x0000000b180b7212 */ /* 0x000fe400078e3cff */
[----:B------:R-:W-:Y:S01]  /*08e0*/  LOP3.LUT R9, R33, 0x7ffff000, R10, 0xf8, !PT ;  /* 0x7ffff00021097812 */ /* 0x000fe200078ef80a */
[----:B------:R-:W5:Y:S01]  /*08f0*/  LDS.128 R24, [R81+0x3000] ;  /* 0x0030000051187984 */ /* 0x000f620000000c00 */
[----:B------:R-:W-:-:S03]  /*0900*/  LEA R11, R32, R11, 0x9 ;  /* 0x0000000b200b7211 */ /* 0x000fc600078e48ff */
[----:B------:R-:W5:Y:S02]  /*0910*/  LDS.128 R28, [R81+0x3800] ;  /* 0x00380000511c7984 */ /* 0x000f640000000c00 */
[--C-:B------:R-:W-:Y:S02]  /*0920*/  IMAD R11, R11, 0x2, R2.reuse ;  /* 0x000000020b0b7824 */ /* 0x100fe400078e0202 */
[----:B------:R-:W5:Y:S01]  /*0930*/  LDS.128 R32, [R81+0x4000] ;  /* 0x0040000051207984 */ /* 0x000f620000000c00 */
[----:B0-----:R-:W-:Y:S01]  /*0940*/  FMUL.FTZ R10, R40, UR4 ;  /* 0x00000004280a7c20 */ /* 0x001fe20008410000 */
[----:B------:R-:W-:Y:S01]  /*0950*/  FMUL.FTZ R57, R41, UR4 ;  /* 0x0000000429397c20 */ /* 0x000fe20008410000 */
[----:B------:R-:W-:Y:S01]  /*0960*/  FMUL.FTZ R56, R42, UR4 ;  /* 0x000000042a387c20 */ /* 0x000fe20008410000 */
[----:B------:R-:W-:Y:S01]  /*0970*/  FMUL.FTZ R59, R43, UR4 ;  /* 0x000000042b3b7c20 */ /* 0x000fe20008410000 */
[----:B------:R-:W0:Y:S01]  /*0980*/  LDS.128 R48, [R81+0x6000] ;  /* 0x0060000051307984 */ /* 0x000e220000000c00 */
[----:B-1----:R-:W-:Y:S01]  /*0990*/  FMUL.FTZ R58, R44, UR4 ;  /* 0x000000042c3a7c20 */ /* 0x002fe20008410000 */
[----:B------:R-:W-:Y:S01]  /*09a0*/  FMUL.FTZ R61, R45, UR4 ;  /* 0x000000042d3d7c20 */ /* 0x000fe20008410000 */
[----:B------:R-:W-:Y:S01]  /*09b0*/  FMUL.FTZ R60, R46, UR4 ;  /* 0x000000042e3c7c20 */ /* 0x000fe20008410000 */
[----:B------:R-:W1:Y:S01]  /*09c0*/  LDS.128 R40, [R81+0x5000] ;  /* 0x0050000051287984 */ /* 0x000e620000000c00 */
[----:B------:R-:W-:Y:S01]  /*09d0*/  FMUL.FTZ R63, R47, UR4 ;  /* 0x000000042f3f7c20 */ /* 0x000fe20008410000 */
[----:B--2---:R-:W-:Y:S01]  /*09e0*/  FMUL.FTZ R66, R52, UR4 ;  /* 0x0000000434427c20 */ /* 0x004fe20008410000 */
[----:B------:R-:W-:Y:S01]  /*09f0*/  FMUL.FTZ R71, R53, UR4 ;  /* 0x0000000435477c20 */ /* 0x000fe20008410000 */
[----:B------:R-:W2:Y:S01]  /*0a00*/  LDS.128 R44, [R81+0x5800] ;  /* 0x00580000512c7984 */ /* 0x000ea20000000c00 */
[----:B------:R-:W-:Y:S01]  /*0a10*/  FMUL.FTZ R68, R54, UR4 ;  /* 0x0000000436447c20 */ /* 0x000fe20008410000 */
[----:B------:R-:W-:Y:S01]  /*0a20*/  FMUL.FTZ R73, R55, UR4 ;  /* 0x0000000437497c20 */ /* 0x000fe20008410000 */
[----:B---3--:R-:W-:Y:S01]  /*0a30*/  FMUL.FTZ R62, R12, UR4 ;  /* 0x000000040c3e7c20 */ /* 0x008fe20008410000 */
[----:B------:R-:W-:Y:S01]  /*0a40*/  FMUL.FTZ R65, R13, UR4 ;  /* 0x000000040d417c20 */ /* 0x000fe20008410000 */
[----:B------:R-:W-:Y:S01]  /*0a50*/  FMUL.FTZ R64, R14, UR4 ;  /* 0x000000040e407c20 */ /* 0x000fe20008410000 */
[----:B------:R-:W-:Y:S01]  /*0a60*/  FMUL.FTZ R67, R15, UR4 ;  /* 0x000000040f437c20 */ /* 0x000fe20008410000 */
[----:B------:R-:W3:Y:S01]  /*0a70*/  LDS.128 R52, [R81+0x7000] ;  /* 0x0070000051347984 */ /* 0x000ee20000000c00 */
[----:B----4-:R-:W-:Y:S01]  /*0a80*/  FMUL.FTZ R69, R16, UR4 ;  /* 0x0000000410457c20 */ /* 0x010fe20008410000 */
[----:B------:R-:W-:Y:S01]  /*0a90*/  FMUL.FTZ R72, R17, UR4 ;  /* 0x0000000411487c20 */ /* 0x000fe20008410000 */
[----:B------:R-:W-:Y:S01]  /*0aa0*/  FMUL.FTZ R70, R18, UR4 ;  /* 0x0000000412467c20 */ /* 0x000fe20008410000 */
[----:B------:R-:W4:Y:S01]  /*0ab0*/  LDS.128 R12, [R81+0x6800] ;  /* 0x00680000510c7984 */ /* 0x000f220000000c00 */
[----:B------:R-:W-:Y:S01]  /*0ac0*/  FMUL.FTZ R75, R19, UR4 ;  /* 0x00000004134b7c20 */ /* 0x000fe20008410000 */
[----:B-----5:R-:W-:Y:S01]  /*0ad0*/  FMUL.FTZ R74, R20, UR4 ;  /* 0x00000004144a7c20 */ /* 0x020fe20008410000 */
[----:B------:R-:W-:Y:S01]  /*0ae0*/  FMUL.FTZ R77, R21, UR4 ;  /* 0x00000004154d7c20 */ /* 0x000fe20008410000 */
[----:B------:R5:W5:Y:S01]  /*0af0*/  LDS.128 R16, [R81+0x7800] ;  /* 0x0078000051107984 */ /* 0x000b620000000c00 */
        /* <DEDUP_REMOVED lines=18> */
[----:B------:R-:W-:Y:S01]  /*0c20*/  F2FP.F16.F32.PACK_AB R23, R73, R68 ;  /* 0x000000444917723e */ /* 0x000fe200000000ff */
[----:B0-----:R-:W-:Y:S01]  /*0c30*/  FMUL.FTZ R49, R49, UR4 ;  /* 0x0000000431317c20 */ /* 0x001fe20008410000 */
[----:B-1----:R-:W-:Y:S01]  /*0c40*/  FMUL.FTZ R39, R42, UR4 ;  /* 0x000000042a277c20 */ /* 0x002fe20008410000 */
        /* <DEDUP_REMOVED lines=13> */
[----:B------:R-:W-:Y:S01]  /*0d20*/  F2FP.F16.F32.PACK_AB R20, R65, R62 ;  /* 0x0000003e4114723e */ /* 0x000fe200000000ff */
[----:B----4-:R-:W-:Y:S01]  /*0d30*/  FMUL.FTZ R48, R12, UR4 ;  /* 0x000000040c307c20 */ /* 0x010fe20008410000 */
[----:B-----5:R-:W-:Y:S01]  /*0d40*/  FMUL.FTZ R81, R13, UR4 ;  /* 0x000000040d517c20 */ /* 0x020fe20008410000 */
        /* <DEDUP_REMOVED lines=13> */
[----:B------:R-:W-:Y:S01]  /*0e20*/  STSM.16.MT88.4 [R11+0x10000], R12 ;  /* 0x0100000c0b007844 */ /* 0x000fe20000004200 */
[----:B------:R-:W-:Y:S01]  /*0e30*/  F2FP.F16.F32.PACK_AB R73, R75, R70 ;  /* 0x000000464b49723e */ /* 0x000fe200000000ff */
[----:B------:R-:W-:Y:S01]  /*0e40*/  IMAD R10, R9, 0x2, R2 ;  /* 0x00000002090a7824 */ /* 0x000fe200078e0202 */
[----:B------:R-:W-:Y:S01]  /*0e50*/  F2FP.F16.F32.PACK_AB R26, R29, R26 ;  /* 0x0000001a1d1a723e */ /* 0x000fe200000000ff */
[----:B------:R0:W-:Y:S01]  /*0e60*/  STSM.16.MT88.4 [R11+0x10800], R20 ;  /* 0x010800140b007844 */ /* 0x0001e20000004200 */
[----:B------:R-:W-:Y:S01]  /*0e70*/  F2FP.F16.F32.PACK_AB R72, R72, R69 ;  /* 0x000000454848723e */ /* 0x000fe200000000ff */
[----:B------:R-:W-:Y:S01]  /*0e80*/  ULDC UR4, c[0x0][0x244] ;  /* 0x0000910000047ab9 */ /* 0x000fe20000000800 */
[----:B------:R-:W-:-:S02]  /*0e90*/  F2FP.F16.F32.PACK_AB R74, R77, R74 ;  /* 0x0000004a4d4a723e */ /* 0x000fc400000000ff */
[----:B------:R-:W-:Y:S02]  /*0ea0*/  F2FP.F16.F32.PACK_AB R75, R78, R76 ;  /* 0x0000004c4e4b723e */ /* 0x000fe400000000ff */
[----:B------:R-:W-:Y:S02]  /*0eb0*/  F2FP.F16.F32.PACK_AB R27, R30, R27 ;  /* 0x0000001b1e1b723e */ /* 0x000fe400000000ff */
[----:B------:R-:W-:Y:S01]  /*0ec0*/  F2FP.F16.F32.PACK_AB R29, R34, R31 ;  /* 0x0000001f221d723e */ /* 0x000fe200000000ff */
[----:B------:R-:W-:Y:S01]  /*0ed0*/  STSM.16.MT88.4 [R11+0x11000], R72 ;  /* 0x011000480b007844 */ /* 0x000fe20000004200 */
[----:B------:R-:W-:Y:S02]  /*0ee0*/  F2FP.F16.F32.PACK_AB R24, R79, R24 ;  /* 0x000000184f18723e */ /* 0x000fe400000000ff */
[----:B------:R-:W-:Y:S02]  /*0ef0*/  F2FP.F16.F32.PACK_AB R25, R80, R25 ;  /* 0x000000195019723e */ /* 0x000fe400000000ff */
[----:B------:R-:W-:-:S02]  /*0f00*/  F2FP.F16.F32.PACK_AB R30, R37, R32 ;  /* 0x00000020251e723e */ /* 0x000fc400000000ff */
[----:B------:R-:W-:Y:S01]  /*0f10*/  F2FP.F16.F32.PACK_AB R31, R38, R35 ;  /* 0x00000023261f723e */ /* 0x000fe200000000ff */
[----:B------:R-:W-:Y:S01]  /*0f20*/  STSM.16.MT88.4 [R11+0x11800], R24 ;  /* 0x011800180b007844 */ /* 0x000fe20000004200 */
[----:B------:R-:W-:Y:S02]  /*0f30*/  F2FP.F16.F32.PACK_AB R28, R33, R28 ;  /* 0x0000001c211c723e */ /* 0x000fe400000000ff */
[----:B------:R-:W-:Y:S02]  /*0f40*/  F2FP.F16.F32.PACK_AB R37, R42, R39 ;  /* 0x000000272a25723e */ /* 0x000fe400000000ff */
[----:B------:R-:W-:Y:S01]  /*0f50*/  F2FP.F16.F32.PACK_AB R38, R45, R40 ;  /* 0x000000282d26723e */ /* 0x000fe200000000ff */
[----:B------:R-:W-:Y:S01]  /*0f60*/  STSM.16.MT88.4 [R11+0x14000], R28 ;  /* 0x0140001c0b007844 */ /* 0x000fe20000004200 */
[----:B------:R-:W-:Y:S02]  /*0f70*/  F2FP.F16.F32.PACK_AB R36, R41, R36 ;  /* 0x000000242924723e */ /* 0x000fe400000000ff */
        /* <DEDUP_REMOVED lines=9> */
[----:B------:R-:W-:-:S02]  /*1010*/  F2FP.F16.F32.PACK_AB R54, R17, R16 ;  /* 0x000000101136723e */ /* 0x000fc400000000ff */
[----:B------:R-:W-:Y:S02]  /*1020*/  F2FP.F16.F32.PACK_AB R55, R18, R55 ;  /* 0x000000371237723e */ /* 0x000fe400000000ff */
[C---:B------:R-:W-:Y:S02]  /*1030*/  IADD3 R16, P1, R7.reuse, R84, RZ ;  /* 0x0000005407107210 */ /* 0x040fe40007f3e0ff */
[----:B------:R-:W-:Y:S01]  /*1040*/  ISETP.GE.AND P0, PT, R82, UR4, PT ;  /* 0x0000000452007c0c */ /* 0x000fe2000bf06270 */
[----:B------:R1:W-:Y:S01]  /*1050*/  STSM.16.MT88.4 [R11+0x15800], R52 ;  /* 0x015800340b007844 */ /* 0x0003e20000004200 */
[C---:B------:R-:W-:Y:S01]  /*1060*/  IADD3 R19, R7.reuse, 0x8, RZ ;  /* 0x0000000807137810 */ /* 0x040fe20007ffe0ff */
[----:B------:R-:W-:Y:S01]  /*1070*/  ULDC.64 UR4, c[0x0][0x260] ;  /* 0x0000980000047ab9 */ /* 0x000fe20000000a00 */
[--C-:B------:R-:W-:Y:S01]  /*1080*/  SHF.R.S32.HI R83, RZ, 0x1f, R82.reuse ;  /* 0x0000001fff537819 */ /* 0x100fe20000011452 */
[----:B------:R-:W-:Y:S01]  /*1090*/  BAR.SYNC.DEFER_BLOCKING 0x0 ;  /* 0x0000000000007b1d */ /* 0x000fe20000010000 */
[----:B------:R-:W-:Y:S01]  /*10a0*/  LEA.HI.X.SX32 R17, R7, R85, 0x1, P1 ;  /* 0x0000005507117211 */ /* 0x000fe200008f0eff */
[----:B------:R-:W-:Y:S01]  /*10b0*/  IMAD R3, R3, UR4, RZ ;  /* 0x0000000403037c24 */ /* 0x000fe2000f8e02ff */
[-C--:B------:R-:W-:Y:S01]  /*10c0*/  ISETP.GE.OR P1, PT, R7, R0.reuse, P0 ;  /* 0x000000000700720c */ /* 0x080fe20000726670 */
[----:B------:R-:W-:Y:S01]  /*10d0*/  IMAD.WIDE.U32 R82, R8, UR6, R82 ;  /* 0x0000000608527c25 */ /* 0x000fe2000f8e0052 */
[----:B------:R-:W-:-:S02]  /*10e0*/  ISETP.GE.OR P6, PT, R19, R0, P0 ;  /* 0x000000001300720c */ /* 0x000fc400007c6670 */
[C---:B0-----:R-:W-:Y:S01]  /*10f0*/  IADD3 R23, R7.reuse, 0x38, RZ ;  /* 0x0000003807177810 */ /* 0x041fe20007ffe0ff */
[----:B------:R-:W-:Y:S01]  /*1100*/  IMAD R19, R8, UR7, R5 ;  /* 0x0000000708137c24 */ /* 0x000fe2000f8e0205 */
[----:B------:R-:W-:Y:S01]  /*1110*/  IADD3 R8, R2, 0x10000, RZ ;  /* 0x0001000002087810 */ /* 0x000fe20007ffe0ff */
[C---:B------:R-:W-:Y:S02]  /*1120*/  VIADD R5, R7.reuse, 0x10 ;  /* 0x0000001007057836 */ /* 0x040fe40000000000 */
[----:B-1----:R-:W-:Y:S02]  /*1130*/  VIADD R11, R7, 0x18 ;  /* 0x00000018070b7836 */ /* 0x002fe40000000000 */
[----:B------:R-:W-:Y:S01]  /*1140*/  IMAD.IADD R83, R83, 0x1, R19 ;  /* 0x0000000153537824 */ /* 0x000fe200078e0213 */
[-C--:B------:R-:W-:Y:S01]  /*1150*/  ISETP.GE.OR P5, PT, R5, R0.reuse, P0 ;  /* 0x000000000500720c */ /* 0x080fe200007a6670 */
[C---:B------:R-:W-:Y:S01]  /*1160*/  IMAD R19, R6.reuse, UR5, R3 ;  /* 0x0000000506137c24 */ /* 0x040fe2000f8e0203 */
[----:B------:R-:W-:Y:S01]  /*1170*/  ISETP.GE.OR P4, PT, R11, R0, P0 ;  /* 0x000000000b00720c */ /* 0x000fe20000786670 */
[C---:B------:R-:W-:Y:S01]  /*1180*/  VIADD R11, R7.reuse, 0x28 ;  /* 0x00000028070b7836 */ /* 0x040fe20000000000 */
[----:B------:R-:W-:Y:S01]  /*1190*/  IADD3 R5, R7, 0x20, RZ ;  /* 0x0000002007057810 */ /* 0x000fe20007ffe0ff */
[----:B------:R-:W-:-:S03]  /*11a0*/  IMAD.WIDE.U32 R2, R6, UR4, R82 ;  /* 0x0000000406027c25 */ /* 0x000fc6000f8e0052 */
[-C--:B------:R-:W-:Y:S01]  /*11b0*/  ISETP.GE.OR P3, PT, R5, R0.reuse, P0 ;  /* 0x000000000500720c */ /* 0x080fe20000766670 */
[----:B------:R0:W1:Y:S01]  /*11c0*/  LDS.128 R12, [R10+0x11c00] ;  /* 0x011c00000a0c7984 */ /* 0x0000620000000c00 */
[----:B------:R-:W-:Y:S01]  /*11d0*/  ISETP.GE.OR P2, PT, R11, R0, P0 ;  /* 0x000000000b00720c */ /* 0x000fe20000746670 */
[----:B------:R-:W-:-:S04]  /*11e0*/  IMAD.WIDE R4, R4, 0x40, R16 ;  /* 0x0000004004047825 */ /* 0x000fc800078e0210 */
[----:B------:R-:W-:Y:S02]  /*11f0*/  VIADD R11, R7, 0x30 ;  /* 0x00000030070b7836 */ /* 0x000fe40000000000 */
[----:B------:R-:W-:Y:S02]  /*1200*/  IMAD R16, R9, 0x2, R8 ;  /* 0x0000000209107824 */ /* 0x000fe400078e0208 */
[----:B------:R-:W-:Y:S01]  /*1210*/  IMAD.IADD R7, R3, 0x1, R19 ;  /* 0x0000000103077824 */ /* 0x000fe200078e0213 */
[----:B0-----:R-:W-:Y:S06]  /*1220*/  @P1 BRA `(.L_x_2089) ;  /* 0x00000000002c1947 */ /* 0x001fec0003800000 */
[----:B------:R-:W0:Y:S01]  /*1230*/  LDS.128 R16, [R16] ;  /* 0x0000000010107984 */ /* 0x000e220000000c00 */
[----:B------:R-:W-:Y:S01]  /*1240*/  ULDC.64 UR4, c[0x0][0x250] ;  /* 0x0000940000047ab9 */ /* 0x000fe20000000a00 */
[----:B------:R-:W-:Y:S02]  /*1250*/  IMAD.MOV.U32 R6, RZ, RZ, R2 ;  /* 0x000000ffff067224 */ /* 0x000fe400078e0002 */
[----:B------:R-:W-:Y:S02]  /*1260*/  IMAD R21, R5, UR4, RZ ;  /* 0x0000000405157c24 */ /* 0x000fe4000f8e02ff */
[----:B------:R-:W-:-:S04]  /*1270*/  IMAD.WIDE.U32 R8, R4, UR4, R6 ;  /* 0x0000000404087c25 */ /* 0x000fc8000f8e0006 */
[----:B------:R-:W-:Y:S01]  /*1280*/  IMAD R21, R4, UR5, R21 ;  /* 0x0000000504157c24 */ /* 0x000fe2000f8e0215 */
[----:B------:R-:W-:Y:S02]  /*1290*/  ULDC.64 UR4, c[0x0][0x238] ;  /* 0x00008e0000047ab9 */ /* 0x000fe40000000a00 */
[----:B------:R-:W-:Y:S02]  /*12a0*/  LEA R20, P1, R8, UR4, 0x1 ;  /* 0x0000000408147c11 */ /* 0x000fe4000f8208ff */
[----:B------:R-:W-:-:S04]  /*12b0*/  IADD3 R9, R9, R21, RZ ;  /* 0x0000001509097210 */ /* 0x000fc80007ffe0ff */
[----:B------:R-:W-:-:S05]  /*12c0*/  LEA.HI.X R21, R8, UR5, R9, 0x1, P1 ;  /* 0x0000000508157c11 */ /* 0x000fca00088f0c09 */
[----:B0-----:R0:W-:Y:S02]  /*12d0*/  STG.E.128 desc[UR8][R20.64], R16 ;  /* 0x0000001014007986 */ /* 0x0011e4000c101d08 */
.L_x_2089:
[----:B------:R-:W-:Y:S05]  /*12e0*/  BSYNC B0 ;  /* 0x0000000000007941 */ /* 0x000fea0003800000 */
.L_x_2088:
[----:B0-----:R0:W2:Y:S01]  /*12f0*/  LDS.128 R16, [R10+0x10400] ;  /* 0x010400000a107984 */ /* 0x0010a20000000c00 */
[----:B------:R-:W-:Y:S01]  /*1300*/  BSSY B0, `(.L_x_2090) ;  /* 0x0000011000007945 */ /* 0x000fe20003800000 */
[-C--:B------:R-:W-:Y:S02]  /*1310*/  ISETP.GE.OR P1, PT, R11, R0.reuse, P0 ;  /* 0x000000000b00720c */ /* 0x080fe40000726670 */
[----:B------:R-:W-:Y:S01]  /*1320*/  ISETP.GE.OR P0, PT, R23, R0, P0 ;  /* 0x000000001700720c */ /* 0x000fe20000706670 */
[----:B------:R-:W-:-:S12]  /*1330*/  @P6 BRA `(.L_x_2091) ;  /* 0x0000000000346947 */ /* 0x000fd80003800000 */
[----:B------:R-:W-:Y:S01]  /*1340*/  IADD3 R11, P6, R4, 0x8, RZ ;  /* 0x00000008040b7810 */ /* 0x000fe20007fde0ff */
[----:B------:R-:W-:Y:S01]  /*1350*/  ULDC.64 UR4, c[0x0][0x250] ;  /* 0x0000940000047ab9 */ /* 0x000fe20000000a00 */
[----:B------:R-:W-:Y:S01]  /*1360*/  MOV R9, R7 ;  /* 0x0000000700097202 */ /* 0x000fe20000000f00 */
        /* <DEDUP_REMOVED lines=10> */
.L_x_2091:
[----:B------:R-:W-:Y:S05]  /*1410*/  BSYNC B0 ;  /* 0x0000000000007941 */ /* 0x000fea0003800000 */
.L_x_2090:
[----:B--23--:R2:W3:Y:S01]  /*1420*/  LDS.128 R16, [R10+0x10800] ;  /* 0x010800000a107984 */ /* 0x00c4e20000000c00 */
[----:B------:R-:W-:Y:S04]  /*1430*/  BSSY B0, `(.L_x_2092) ;  /* 0x000000f000007945 */ /* 0x000fe80003800000 */
[----:B------:R-:W-:Y:S05]  /*1440*/  @P5 BRA `(.L_x_2093) ;  /* 0x0000000000345947 */ /* 0x000fea0003800000 */
        /* <DEDUP_REMOVED lines=13> */
.L_x_2093:
[----:B------:R-:W-:Y:S05]  /*1520*/  BSYNC B0 ;  /* 0x0000000000007941 */ /* 0x000fea0003800000 */
.L_x_2092:
[----:B---34-:R3:W4:Y:S01]  /*1530*/  LDS.128 R16, [R10+0x10c00] ;  /* 0x010c00000a107984 */ /* 0x0187220000000c00 */
[----:B------:R-:W-:Y:S04]  /*1540*/  BSSY B0, `(.L_x_2094) ;  /* 0x000000f000007945 */ /* 0x000fe80003800000 */
[----:B------:R-:W-:Y:S05]  /*1550*/  @P4 BRA `(.L_x_2095) ;  /* 0x0000000000344947 */ /* 0x000fea0003800000 */
[----:B------:R-:W-:Y:S01]  /*1560*/  IADD3 R11, P4, R4, 0x18, RZ ;  /* 0x00000018040b7810 */ /* 0x000fe20007f9e0ff */
[----:B------:R-:W-:Y:S01]  /*1570*/  ULDC.64 UR4, c[0x0][0x250] ;  /* 0x0000940000047ab9 */ /* 0x000fe20000000a00 */
[----:B------:R-:W-:Y:S02]  /*1580*/  IMAD.MOV.U32 R8, RZ, RZ, R2 ;  /* 0x000000ffff087224 */ /* 0x000fe400078e0002 */
[----:B------:R-:W-:Y:S01]  /*1590*/  IADD3.X R0, RZ, R5, RZ, P4, !PT ;  /* 0x00000005ff007210 */ /* 0x000fe200027fe4ff */
[----:B------:R-:W-:-:S04]  /*15a0*/  IMAD.MOV.U32 R9, RZ, RZ, R7 ;  /* 0x000000ffff097224 */ /* 0x000fc800078e0007 */
[----:B------:R-:W-:Y:S02]  /*15b0*/  IMAD R0, R0, UR4, RZ ;  /* 0x0000000400007c24 */ /* 0x000fe4000f8e02ff */
[----:B------:R-:W-:-:S04]  /*15c0*/  IMAD.WIDE.U32 R8, R11, UR4, R8 ;  /* 0x000000040b087c25 */ /* 0x000fc8000f8e0008 */
[----:B------:R-:W-:Y:S01]  /*15d0*/  IMAD R11, R11, UR5, R0 ;  /* 0x000000050b0b7c24 */ /* 0x000fe2000f8e0200 */
[----:B------:R-:W-:Y:S02]  /*15e0*/  ULDC.64 UR4, c[0x0][0x238] ;  /* 0x00008e0000047ab9 */ /* 0x000fe40000000a00 */
[----:B------:R-:W-:Y:S02]  /*15f0*/  LEA R20, P4, R8, UR4, 0x1 ;  /* 0x0000000408147c11 */ /* 0x000fe4000f8808ff */
[----:B------:R-:W-:-:S04]  /*1600*/  IADD3 R9, R9, R11, RZ ;  /* 0x0000000b09097210 */ /* 0x000fc80007ffe0ff */
[----:B------:R-:W-:-:S05]  /*1610*/  LEA.HI.X R21, R8, UR5, R9, 0x1, P4 ;  /* 0x0000000508157c11 */ /* 0x000fca000a0f0c09 */
[----:B----4-:R4:W-:Y:S02]  /*1620*/  STG.E.128 desc[UR8][R20.64], R16 ;  /* 0x0000001014007986 */ /* 0x0109e4000c101d08 */
.L_x_2095:
[----:B------:R-:W-:Y:S05]  /*1630*/  BSYNC B0 ;  /* 0x0000000000007941 */ /* 0x000fea0003800000 */
.L_x_2094:
[----:B----4-:R4:W0:Y:S01]  /*1640*/  LDS.128 R16, [R10+0x11000] ;  /* 0x011000000a107984 */ /* 0x0108220000000c00 */
        /* <DEDUP_REMOVED lines=15> */
.L_x_2097:
[----:B------:R-:W-:Y:S05]  /*1740*/  BSYNC B0 ;  /* 0x0000000000007941 */ /* 0x000fea0003800000 */
.L_x_2096:
        /* <DEDUP_REMOVED lines=16> */
.L_x_2099:
[----:B------:R-:W-:Y:S05]  /*1850*/  BSYNC B0 ;  /* 0x0000000000007941 */ /* 0x000fea0003800000 */
.L_x_2098:
        /* <DEDUP_REMOVED lines=16> */
.L_x_2101:
[----:B------:R-:W-:Y:S05]  /*1960*/  BSYNC B0 ;  /* 0x0000000000007941 */ /* 0x000fea0003800000 */
.L_x_2100:
[----:B------:R-:W-:Y:S05]  /*1970*/  @P0 EXIT ;  /* 0x000000000000094d */ /* 0x000fea0003800000 */
[----:B0-2---:R-:W-:Y:S01]  /*1980*/  IADD3 R9, P0, R4, 0x38, RZ ;  /* 0x0000003804097810 */ /* 0x005fe20007f1e0ff */
[----:B------:R-:W-:Y:S01]  /*1990*/  ULDC.64 UR4, c[0x0][0x250] ;  /* 0x0000940000047ab9 */ /* 0x000fe20000000a00 */
[----:B------:R-:W-:Y:S02]  /*19a0*/  IMAD.MOV.U32 R3, RZ, RZ, R7 ;  /* 0x000000ffff037224 */ /* 0x000fe400078e0007 */
[----:B------:R-:W-:Y:S01]  /*19b0*/  IADD3.X R4, RZ, R5, RZ, P0, !PT ;  /* 0x00000005ff047210 */ /* 0x000fe200007fe4ff */
        /* <DEDUP_REMOVED lines=9> */
.L_x_2102:
        /* <DEDUP_REMOVED lines=11> */
.L_x_2222:


//--------------------- .text._ZN7cutlass13device_kernelIN5flash11enable_sm90INS1_16FlashAttnBwdSm90INS1_25CollectiveMainloopBwdSm90ILi2ELi1ELi1EN4cute5tupleIJNS5_1CILi1EEES8_S8_EEENS6_IJNS7_ILi64EEENS7_ILi80EEENS7_ILi256EEEEEENS_6half_tEfNS_4arch4Sm90ELb1ELb0ELb0ELb1ELb0ELb0ELb1ELb1ELi2ELi1ELi1ELi1ELb0EEENS1_24CollectiveEpilogueBwdGQAISD_fSG_Li256ELb1ELb0EEENS1_25SingleTileBwdLPTSchedulerILb1ELi80ELb0EEEEEEEEEvNT_6ParamsE --------------------------
	.section	.text._ZN7cutlass13device_kernelIN5flash11enable_sm90INS1_16FlashAttnBwdSm90INS1_25CollectiveMainloopBwdSm90ILi2ELi1ELi1EN4cute5tupleIJNS5_1CILi1EEES8_S8_EEENS6_IJNS7_ILi64EEENS7_ILi80EEENS7_ILi256EEEEEENS_6half_tEfNS_4arch4Sm90ELb1ELb0ELb0ELb1ELb0ELb0ELb1ELb1ELi2ELi1ELi1ELi1ELb0EEENS1_24CollectiveEpilogueBwdGQAISD_fSG_Li256ELb1ELb0EEENS1_25SingleTileBwdLPTSchedulerILb1ELi80ELb0EEEEEEEEEvNT_6ParamsE,"ax",@progbits
	.align	128
.text._ZN7cutlass13device_kernelIN5flash11enable_sm90INS1_16FlashAttnBwdSm90INS1_25CollectiveMainloopBwdSm90ILi2ELi1ELi1EN4cute5tupleIJNS5_1CILi1EEES8_S8_EEENS6_IJNS7_ILi64EEENS7_ILi80EEENS7_ILi256EEEEEENS_6half_tEfNS_4arch4Sm90ELb1ELb0ELb0ELb1ELb0ELb0ELb1ELb1ELi2ELi1ELi1ELi1ELb0EEENS1_24CollectiveEpilogueBwdGQAISD_fSG_Li256ELb1ELb0EEENS1_25SingleTileBwdLPTSchedulerILb1ELi80ELb0EEEEEEEEEvNT_6ParamsE:
        .type           _ZN7cutlass13device_kernelIN5flash11enable_sm90INS1_16FlashAttnBwdSm90INS1_25CollectiveMainloopBwdSm90ILi2ELi1ELi1EN4cute5tupleIJNS5_1CILi1EEES8_S8_EEENS6_IJNS7_ILi64EEENS7_ILi80EEENS7_ILi256EEEEEENS_6half_tEfNS_4arch4Sm90ELb1ELb0ELb0ELb1ELb0ELb0ELb1ELb1ELi2ELi1ELi1ELi1ELb0EEENS1_24CollectiveEpilogueBwdGQAISD_fSG_Li256ELb1ELb0EEENS1_25SingleTileBwdLPTSchedulerILb1ELi80ELb0EEEEEEEEEvNT_6ParamsE,@function
        .size           _ZN7cutlass13device_kernelIN5flash11enable_sm90INS1_16FlashAttnBwdSm90INS1_25CollectiveMainloopBwdSm90ILi2ELi1ELi1EN4cute5tupleIJNS5_1CILi1EEES8_S8_EEENS6_IJNS7_ILi64EEENS7_ILi80EEENS7_ILi256EEEEEENS_6half_tEfNS_4arch4Sm90ELb1ELb0ELb0ELb1ELb0ELb0ELb1ELb1ELi2ELi1ELi1ELi1ELb0EEENS1_24CollectiveEpilogueBwdGQAISD_fSG_Li256ELb1ELb0EEENS1_25SingleTileBwdLPTSchedulerILb1ELi80ELb0EEEEEEEEEvNT_6ParamsE,(.L_x_2223 - _ZN7cutlass13device_kernelIN5flash11enable_sm90INS1_16FlashAttnBwdSm90INS1_25CollectiveMainloopBwdSm90ILi2ELi1ELi1EN4cute5tupleIJNS5_1CILi1EEES8_S8_EEENS6_IJNS7_ILi64EEENS7_ILi80EEENS7_ILi256EEEEEENS_6half_tEfNS_4arch4Sm90ELb1ELb0ELb0ELb1ELb0ELb0ELb1ELb1ELi2ELi1ELi1ELi1ELb0EEENS1_24CollectiveEpilogueBwdGQAISD_fSG_Li256ELb1ELb0EEENS1_25SingleTileBwdLPTSchedulerILb1ELi80ELb0EEEEEEEEEvNT_6ParamsE)
        .other          _ZN7cutlass13device_kernelIN5flash11enable_sm90INS1_16FlashAttnBwdSm90INS1_25CollectiveMainloopBwdSm90ILi2ELi1ELi1EN4cute5tupleIJNS5_1CILi1EEES8_S8_EEENS6_IJNS7_ILi64EEENS7_ILi80EEENS7_ILi256EEEEEENS_6half_tEfNS_4arch4Sm90ELb1ELb0ELb0ELb1ELb0ELb0ELb1ELb1ELi2ELi1ELi1ELi1ELb0EEENS1_24CollectiveEpilogueBwdGQAISD_fSG_Li256ELb1ELb0EEENS1_25SingleTileBwdLPTSchedulerILb1ELi80ELb0EEEEEEEEEvNT_6ParamsE,@"STO_CUDA_ENTRY STV_DEFAULT"
_ZN7cutlass13device_kernelIN5flash11enable_sm90INS1_16FlashAttnBwdSm90INS1_25CollectiveMainloopBwdSm90ILi2ELi1ELi1EN4cute5tupleIJNS5_1CILi1EEES8_S8_EEENS6_IJNS7_ILi64EEENS7_ILi80EEENS7_ILi256EEEEEENS_6half_tEfNS_4arch4Sm90ELb1ELb0ELb0ELb1ELb0ELb0ELb1ELb1ELi2ELi1ELi1ELi1ELb0EEENS1_24CollectiveEpilogueBwdGQAISD_fSG_Li256ELb1ELb0EEENS1_25SingleTileBwdLPTSchedulerILb1ELi80ELb0EEEEEEEEEvNT_6ParamsE:
        /* <DEDUP_REMOVED lines=24> */
.L_x_2104:
[----:B------:R-:W-:Y:S05]  /*0180*/  BSYNC B0 ;  /* 0x0000000000007941 */ /* 0x000fea0003800000 */
.L_x_2103:
        /* <DEDUP_REMOVED lines=39> */
.L_x_2105:
        /* <DEDUP_REMOVED lines=20> */
.L_x_2106:
[----:B------:R-:W-:Y:S01]  /*0540*/  PLOP3.LUT P0, PT, PT, PT, UP0, 0x80, 0x0 ;  /* 0x000000000000781c */ /* 0x000fe20003f0f008 */
[----:B------:R-:W-:Y:S01]  /*0550*/  NOP ;  /* 0x0000000000007918 */ /* 0x000fe20000000000 */
[----:B------:R-:W-:Y:S01]  /*0560*/  BSSY B0, `(.L_x_2107) ;  /* 0x0000b4c000007945 */ /* 0x000fe20003800000 */
[----:B------:R-:W-:Y:S01]  /*0570*/  LOP3.LUT R11, R21, 0x7f, RZ, 0xc0, !PT ;  /* 0x0000007f150b7812 */ /* 0x000fe200078ec0ff */
[----:B-1234-:R-:W-:Y:S09]  /*0580*/  BAR.SYNC.DEFER_BLOCKING 0x0 ;  /* 0x0000000000007b1d */ /* 0x01eff20000010000 */
[----:B------:R-:W-:Y:S05]  /*0590*/  @!P0 BRA `(.L_x_2108) ;  /* 0x0000008c00d88947 */ /* 0x000fea0003800000 */
.L_x_2109:
        /* <DEDUP_REMOVED lines=23> */
[----:B------:R1:W-:Y:S01]  /*0710*/  STL [R1], R3 ;  /* 0x0000000301007387 */ /* 0x0003e20000100800 */
[----:B------:R-:W-:Y:S01]  /*0720*/  IMAD R0, R3, R2, RZ ;  /* 0x0000000203007224 */ /* 0x000fe200078e02ff */
[----:B------:R-:W-:Y:S06]  /*0730*/  BRA `(.L_x_2111) ;  /* 0x0000000000207947 */ /* 0x000fec0003800000 */
.L_x_2110:
[----:B------:R-:W1:Y:S01]  /*0740*/  LDC R2, c[0x0][0x8cc] ;  /* 0x00023300ff027b82 */ /* 0x000e620000000800 */
[----:B------:R-:W-:Y:S01]  /*0750*/  IMAD.U32 R3, RZ, RZ, UR4 ;  /* 0x00000004ff037e24 */ /* 0x000fe2000f8e00ff */
[----:B-1----:R-:W-:-:S13]  /*0760*/  ISETP.NE.AND P0, PT, R2, 0x1, PT ;  /* 0x000000010200780c */ /* 0x002fda0003f05270 */
[----:B------:R-:W1:Y:S02]  /*0770*/  @P0 LDC.64 R4, c[0x0][0x8d0] ;  /* 0x00023400ff040b82 */ /* 0x000e640000000a00 */
[----:B-1----:R-:W-:-:S05]  /*0780*/  @P0 IMAD.HI.U32 R0, R4, UR4, RZ ;  /* 0x0000000404000c27 */ /* 0x002fca000f8e00ff */
[----:B------:R-:W-:-:S05]  /*0790*/  @P0 SHF.R.U32.HI R3, RZ, R5, R0 ;  /* 0x00000005ff030219 */ /* 0x000fca0000011600 */
[----:B------:R2:W-:Y:S01]  /*07a0*/  STL [R1], R3 ;  /* 0x0000000301007387 */ /* 0x0005e20000100800 */
[----:B------:R-:W-:-:S07]  /*07b0*/  IMAD R0, R3, R2, RZ ;  /* 0x0000000203007224 */ /* 0x000fce00078e02ff */
.L_x_2111:
        /* <DEDUP_REMOVED lines=9> */
[----:B------:R-:W3:Y:S08]  /*0850*/  @P1 LDC R2, c[0x0][0x8c4] ;  /* 0x00023100ff021b82 */ /* 0x000ef00000000800 */
[----:B-12---:R-:W1:Y:S01]  /*0860*/  @P1 LDC R3, c[0x0][0x8c8] ;  /* 0x00023200ff031b82 */ /* 0x006e620000000800 */
[----:B---3--:R-:W-:-:S05]  /*0870*/  @P1 IMAD.HI.U32 R0, R5, R2, RZ ;  /* 0x0000000205001227 */ /* 0x008fca00078e00ff */
[----:B-1----:R-:W-:-:S05]  /*0880*/  @P1 SHF.R.U32.HI R235, RZ, R3, R0 ;  /* 0x00000003ffeb1219 */ /* 0x002fca0000011600 */
[----:B------:R-:W-:-:S04]  /*0890*/  IMAD.MOV R3, RZ, RZ, -R235 ;  /* 0x000000ffff037224 */ /* 0x000fc800078e0aeb */
[----:B------:R-:W-:Y:S01]  /*08a0*/  IMAD R236, R236, R3, R5 ;  /* 0x00000003ecec7224 */ /* 0x000fe200078e0205 */
[----:B------:R-:W-:Y:S06]  /*08b0*/  @!P0 BRA `(.L_x_2112) ;  /* 0x0000000000148947 */ /* 0x000fec0003800000 */
[----:B------:R-:W1:Y:S01]  /*08c0*/  LDC.64 R2, c[0x0][0x900] ;  /* 0x00024000ff027b82 */ /* 0x000e620000000a00 */
[----:B------:R-:W-:Y:S01]  /*08d0*/  ULDC.64 UR4, c[0x0][0x208] ;  /* 0x0000820000047ab9 */ /* 0x000fe20000000a00 */
[----:B-1----:R-:W-:-:S05]  /*08e0*/  IMAD.WIDE R2, R235, 0x4, R2 ;  /* 0x00000004eb027825 */ /* 0x002fca00078e0202 */
[----:B------:R2:W5:Y:S01]  /*08f0*/  LDG.E R0, desc[UR4][R2.64] ;  /* 0x0000000402007981 */ /* 0x000562000c1e1900 */
[----:B------:R-:W-:Y:S05]  /*0900*/  BRA `(.L_x_2113) ;  /* 0x0000000000307947 */ /* 0x000fea0003800000 */
.L_x_2112:
        /* <DEDUP_REMOVED lines=11> */
.L_x_2114:
[----:B------:R-:W1:Y:S02]  /*09c0*/  LDC R0, c[0x0][0x8f4] ;  /* 0x00023d00ff007b82 */ /* 0x000e640000000800 */
.L_x_2113:
[----:B------:R-:W3:Y:S01]  /*09d0*/  LDL R10, [R1] ;  /* 0x00000000010a7983 */ /* 0x000ee20000100800 */
[----:B-1---5:R-:W-:-:S04]  /*09e0*/  VIADD R0, R0, 0x4f ;  /* 0x0000004f00007836 */ /* 0x022fc80000000000 */
[----:B------:R-:W-:-:S05]  /*09f0*/  IMAD.HI R0, R0, 0x66666667, RZ ;  /* 0x6666666700007827 */ /* 0x000fca00078e02ff */
[----:B--2---:R-:W-:-:S04]  /*0a00*/  SHF.R.U32.HI R3, RZ, 0x1f, R0 ;  /* 0x0000001fff037819 */ /* 0x004fc80000011600 */
[----:B------:R-:W-:-:S04]  /*0a10*/  LEA.HI.SX32 R3, R0, R3, 0x1b ;  /* 0x0000000300037211 */ /* 0x000fc800078fdaff */
[----:B---3--:R-:W-:-:S04]  /*0a20*/  ISETP.GE.AND P0, PT, R10, R3, PT ;  /* 0x000000030a00720c */ /* 0x008fc80003f06270 */
        /* <DEDUP_REMOVED lines=34> */
.L_x_2116:
        /* <DEDUP_REMOVED lines=8> */
.L_x_2117:
        /* <DEDUP_REMOVED lines=10> */
.L_x_2118:
        /* <DEDUP_REMOVED lines=131> */
.L_x_2120:
[----:B------:R-:W2:Y:S04]  /*15a0*/  LDL R8, [R1+0x4] ;  /* 0x0000040001087983 */ /* 0x000ea80000100800 */
[----:B------:R-:W3:Y:S01]  /*15b0*/  LDL R14, [R1] ;  /* 0x00000000010e7983 */ /* 0x000ee20000100800 */
[----:B------:R-:W-:Y:S01]  /*15c0*/  LEA.HI R13, R13, R6, RZ, 0x3 ;  /* 0x000000060d0d7211 */ /* 0x000fe200078f18ff */
[----:B------:R-:W-:Y:S01]  /*15d0*/  IMAD.SHL.U32 R19, R19, 0x4, RZ ;  /* 0x0000000413137824 */ /* 0x000fe200078e00ff */
[----:B------:R-:W-:Y:S01]  /*15e0*/  ULDC.64 UR4, c[0x0][0x2d8] ;  /* 0x0000b60000047ab9 */ /* 0x000fe20000000a00 */
[----:B------:R-:W-:Y:S01]  /*15f0*/  LEA.HI R10, R10, R11, RZ, 0x5 ;  /* 0x0000000b0a0a7211 */ /* 0x000fe200078f28ff */
[----:B------:R-:W-:Y:S01]  /*1600*/  IMAD R12, R12, 0x10, R21 ;  /* 0x000000100c0c7824 */ /* 0x000fe200078e0215 */
[----:B------:R-:W-:-:S02]  /*1610*/  LOP3.LUT R13, R13, 0xfffffff8, RZ, 0xc0, !PT ;  /* 0xfffffff80d0d7812 */ /* 0x000fc400078ec0ff */
[----:B------:R-:W-:Y:S02]  /*1620*/  CS2R R214, SRZ ;  /* 0x0000000000d67805 */ /* 0x000fe4000001ff00 */
[----:B------:R-:W-:Y:S02]  /*1630*/  IADD3 R2, P0, R19, R2, RZ ;  /* 0x0000000213027210 */ /* 0x000fe40007f1e0ff */
[----:B------:R-:W-:Y:S02]  /*1640*/  CS2R R212, SRZ ;  /* 0x0000000000d47805 */ /* 0x000fe4000001ff00 */
[----:B------:R-:W-:Y:S01]  /*1650*/  SEL R231, R235, RZ, !P1 ;  /* 0x000000ffebe77207 */ /* 0x000fe20004800000 */
[----:B------:R-:W-:Y:S01]  /*1660*/  IMAD.IADD R13, R6, 0x1, -R13 ;  /* 0x00000001060d7824 */ /* 0x000fe200078e0a0d */
[----:B------:R-:W-:Y:S02]  /*1670*/  SHF.R.S32.HI R6, RZ, 0x1f, R235 ;  /* 0x0000001fff067819 */ /* 0x000fe400000114eb */
[----:B------:R-:W-:-:S02]  /*1680*/  CS2R R210, SRZ ;  /* 0x0000000000d27805 */ /* 0x000fc4000001ff00 */
[----:B------:R-:W-:Y:S01]  /*1690*/  LEA.HI.X.SX32 R3, R19, R3, 0x1, P0 ;  /* 0x0000000313037211 */ /* 0x000fe200000f0eff */
[----:B------:R-:W-:Y:S01]  /*16a0*/  IMAD.MOV.U32 R19, RZ, RZ, RZ ;  /* 0x000000ffff137224 */ /* 0x000fe200078e00ff */
[----:B------:R-:W-:Y:S02]  /*16b0*/  SEL R6, R6, RZ, !P1 ;  /* 0x000000ff06067207 */ /* 0x000fe40004800000 */
[----:B------:R-:W-:Y:S02]  /*16c0*/  CS2R R208, SRZ ;  /* 0x0000000000d07805 */ /* 0x000fe4000001ff00 */
[----:B------:R-:W-:Y:S01]  /*16d0*/  SHF.R.S32.HI R10, RZ, 0x5, R10 ;  /* 0x00000005ff0a7819 */ /* 0x000fe2000001140a */
[----:B------:R-:W-:Y:S01]  /*16e0*/  IMAD.WIDE.U32 R2, R236, UR4, R2 ;  /* 0x00000004ec027c25 */ /* 0x000fe2000f8e0002 */
[----:B------:R-:W-:Y:S02]  /*16f0*/  CS2R R206, SRZ ;  /* 0x0000000000ce7805 */ /* 0x000fe4000001ff00 */
[----:B------:R-:W-:-:S02]  /*1700*/  CS2R R204, SRZ ;  /* 0x0000000000cc7805 */ /* 0x000fc4000001ff00 */
[----:B------:R-:W-:Y:S01]  /*1710*/  CS2R R202, SRZ ;  /* 0x0000000000ca7805 */ /* 0x000fe2000001ff00 */
[----:B------:R-:W-:Y:S01]  /*1720*/  IMAD R18, R10, 0x10, R13 ;  /* 0x000000100a127824 */ /* 0x000fe200078e020d */
        /* <DEDUP_REMOVED lines=75> */
[----:B--2---:R-:W-:Y:S02]  /*1be0*/  R2UR UR6, R8 ;  /* 0x00000000080672ca */ /* 0x004fe400000e0000 */
[----:B------:R-:W-:Y:S02]  /*1bf0*/  LOP3.LUT R8, R5, 0x7ffffffc, RZ, 0xc0, !PT ;  /* 0x7ffffffc05087812 */ /* 0x000fe400078ec0ff */
[----:B------:R-:W-:Y:S01]  /*1c00*/  SHF.R.S32.HI R5, RZ, 0x1f, R236 ;  /* 0x0000001fff057819 */ /* 0x000fe200000114ec */
[----:B---3--:R-:W-:-:S02]  /*1c10*/  IMAD R9, R14, -0x50, R9 ;  /* 0xffffffb00e097824 */ /* 0x008fc400078e0209 */
[----:B------:R-:W-:Y:S02]  /*1c20*/  IMAD.IADD R8, R11, 0x1, -R8 ;  /* 0x000000010b087824 */ /* 0x000fe400078e0a08 */
[----:B------:R-:W-:Y:S02]  /*1c30*/  IMAD R5, R5, UR4, RZ ;  /* 0x0000000405057c24 */ /* 0x000fe4000f8e02ff */
[----:B------:R-:W-:Y:S02]  /*1c40*/  IMAD R8, R15, 0x4, R8 ;  /* 0x000000040f087824 */ /* 0x000fe400078e0208 */
[----:B------:R-:W-:Y:S01]  /*1c50*/  IMAD R11, R236, UR5, R5 ;  /* 0x00000005ec0b7c24 */ /* 0x000fe2000f8e0205 */
[----:B------:R-:W-:Y:S01]  /*1c60*/  ULDC.64 UR4, c[0x0][0x2e0] ;  /* 0x0000b80000047ab9 */ /* 0x000fe20000000a00 */
[----:B------:R-:W-:Y:S01]  /*1c70*/  IADD3 R5, -R0, 0x1, R9 ;  /* 0x0000000100057810 */ /* 0x000fe20007ffe109 */
[----:B------:R-:W-:Y:S02]  /*1c80*/  IMAD R6, R6, UR4, RZ ;  /* 0x0000000406067c24 */ /* 0x000fe4000f8e02ff */
[----:B------:R-:W-:-:S02]  /*1c90*/  IMAD.IADD R3, R3, 0x1, R11 ;  /* 0x0000000103037824 */ /* 0x000fc400078e020b */
[C---:B------:R-:W-:Y:S02]  /*1ca0*/  IMAD R233, R231.reuse, UR5, R6 ;  /* 0x00000005e7e97c24 */ /* 0x040fe4000f8e0206 */
        /* <DEDUP_REMOVED lines=9> */
[----:B------:R-:W-:Y:S02]  /*1d40*/  IMAD R0, R0, 0x2, R17 ;  /* 0x0000000200007824 */ /* 0x000fe400078e0211 */
[----:B------:R-:W-:-:S07]  /*1d50*/  IMAD.IADD R233, R231, 0x1, R233 ;  /* 0x00000001e7e97824 */ /* 0x000fce00078e02e9 */
.L_x_2132:
[----:B------:R-:W-:-:S13]  /*1d60*/  R2UR UR4, R234 ;  /* 0x00000000ea0472ca */ /* 0x000fda00000e0000 */
[----:B------:R-:W-:-:S06]  /*1d70*/  UISETP.NE.AND UP0, UPT, UR4, 0x3, UPT ;  /* 0x000000030400788c */ /* 0x000fcc000bf05270 */
[----:B------:R-:W-:-:S13]  /*1d80*/  PLOP3.LUT P0, PT, PT, PT, UP0, 0x80, 0x0 ;  /* 0x000000000000781c */ /* 0x000fda0003f0f008 */
[----:B--2---:R-:W-:Y:S05]  /*1d90*/  @!P0 BRA `(.L_x_2122) ;  /* 0x0000000000048947 */ /* 0x004fea0003800000 */
[----:B------:R-:W-:Y:S01]  /*1da0*/  BPT.TRAP 0x1 ;  /* 0x000000040000795c */ /* 0x000fe20000300000 */
.L_x_2122:
[----:B-1----:R-:W-:Y:S01]  /*1db0*/  IMAD R16, R2, 0x8, R17 ;  /* 0x0000000802107824 */ /* 0x002fe200078e0211 */
[----:B------:R-:W-:-:S04]  /*1dc0*/  SHF.L.U32 R9, R19, 0x1f, RZ ;  /* 0x0000001f13097819 */ /* 0x000fc800000006ff */
[----:B------:R1:W2:Y:S01]  /*1dd0*/  SYNCS.PHASECHK.TRANS64.TRYWAIT P1, [R16+URZ+0x31810], R9 ;  /* 0x03181009100075a7 */ /* 0x0002a2000802017f */
[----:B------:R-:W-:Y:S05]  /*1de0*/  @!P0 BRA `(.L_x_2123) ;  /* 0x0000000000048947 */ /* 0x000fea0003800000 */
[----:B------:R-:W-:Y:S01]  /*1df0*/  BPT.TRAP 0x1 ;  /* 0x000000040000795c */ /* 0x000fe20000300000 */
.L_x_2123:
        /* <DEDUP_REMOVED lines=11> */
.L_x_2124:
        /* <DEDUP_REMOVED lines=438> */
.L_x_2126:
[----:B------:R-:W-:-:S05]  /*3a10*/  IMAD.U32 R10, RZ, RZ, UR60 ;  /* 0x0000003cff0a7e24 */ /* 0x000fca000f8e00ff */
[----:B------:R-:W-:-:S04]  /*3a20*/  SHF.L.U32 R10, R10, 0x1f, RZ ;  /* 0x0000001f0a0a7819 */ /* 0x000fc800000006ff */
[----:B------:R1:W4:Y:S01]  /*3a30*/  SYNCS.PHASECHK.TRANS64.TRYWAIT P1, [R17+URZ+0x31830], R10 ;  /* 0x0318300a110075a7 */ /* 0x000322000802017f */
[----:B------:R-:W-:Y:S05]  /*3a40*/  @!P0 BRA `(.L_x_2127) ;  /* 0x0000000000048947 */ /* 0x000fea0003800000 */
[----:B------:R-:W-:Y:S01]  /*3a50*/  BPT.TRAP 0x1 ;  /* 0x000000040000795c */ /* 0x000fe20000300000 */
.L_x_2127:
        /* <DEDUP_REMOVED lines=11> */
.L_x_2128:
[C---:B------:R-:W-:Y:S01]  /*3b10*/  VIADD R9, R7.reuse, 0x80 ;  /* 0x0000008007097836 */ /* 0x040fe20000000000 */
[----:B------:R-:W-:Y:S01]  /*3b20*/  R2UR UR4, R8 ;  /* 0x00000000080472ca */ /* 0x000fe200000e0000 */
[C---:B-1--4-:R-:W-:Y:S01]  /*3b30*/  VIADD R10, R7.reuse, 0x180 ;  /* 0x00000180070a7836 */ /* 0x052fe20000000000 */
        /* <DEDUP_REMOVED lines=19> */
[----:B------:R-:W-:Y:S01]  /*3c70*/  UMOV UR17, UR57 ;  /* 0x0000003900117c82 */ /* 0x000fe20008000000 */
[----:B------:R-:W-:Y:S01]  /*3c80*/  UMOV UR19, 0x40 ;  /* 0x0000004000137882 */ /* 0x000fe20000000000 */
[----:B------:R-:W-:Y:S01]  /*3c90*/  UMOV UR6, UR9 ;  /* 0x0000000900067c82 */ /* 0x000fe20008000000 */
[----:B------:R-:W-:Y:S01]  /*3ca0*/  UMOV UR49, 0x40000040 ;  /* 0x4000004000317882 */ /* 0x000fe20000000000 */
[----:B------:R-:W-:Y:S01]  /*3cb0*/  HGMMA.64x8x16.F32 R52, gdesc[UR4], RZ, !UPT ;  /* 0x00000000043479f0 */ /* 0x000fe2000c7008ff */
[----:B------:R-:W-:Y:S01]  /*3cc0*/  UMOV UR6, UR10 ;  /* 0x0000000a00067c82 */ /* 0x000fe20008000000 */
[----:B------:R-:W-:Y:S01]  /*3cd0*/  UMOV UR7, 0x40000000 ;  /* 0x4000000000077882 */ /* 0x000fe20000000000 */
[----:B------:R-:W-:Y:S01]  /*3ce0*/  UMOV UR51, 0x40 ;  /* 0x0000004000337882 */ /* 0x000fe20000000000 */
[----:B------:R-:W-:Y:S01]  /*3cf0*/  HGMMA.64x8x16.F32 R216, gdesc[UR4], RZ, !UPT ;  /* 0x0000000004d879f0 */ /* 0x000fe2000c7008ff */
[----:B------:R-:W-:Y:S01]  /*3d00*/  UMOV UR6, UR11 ;  /* 0x0000000b00067c82 */ /* 0x000fe20008000000 */
[----:B------:R-:W-:Y:S01]  /*3d10*/  UMOV UR7, 0x40000000 ;  /* 0x4000000000077882 */ /* 0x000fe20000000000 */
[----:B------:R-:W-:Y:S01]  /*3d20*/  UMOV UR53, UR49 ;  /* 0x0000003100357c82 */ /* 0x000fe20008000000 */
[----:B------:R-:W-:Y:S01]  /*3d30*/  HGMMA.64x8x16.F32 R220, gdesc[UR4], RZ, !UPT ;  /* 0x0000000004dc79f0 */ /* 0x000fe2000c7008ff */
        /* <DEDUP_REMOVED lines=27> */
[----:B------:R-:W-:Y:S03]  /*3ef0*/  HGMMA.64x8x16.F32 R44, gdesc[UR4], R44 ;  /* 0x00000000042c79f0 */ /* 0x000fe6000870082c */
        /* <DEDUP_REMOVED lines=355> */
[----:B------:R-:W-:Y:S01]  /*5530*/  VIADDMNMX R9, R15, R228, R229, PT ;  /* 0x000000e40f097246 */ /* 0x000fe200038001e5 */
[----:B------:R-:W-:Y:S01]  /*5540*/  HGMMA.64x8x16.F32 R48, gdesc[UR4], R48 ;  /* 0x00000000043079f0 */ /* 0x000fe20008700830 */
[----:B------:R-:W-:Y:S01]  /*5550*/  UMOV UR6, UR9 ;  /* 0x0000000900067c82 */ /* 0x000fe20008000000 */
[----:B------:R-:W-:Y:S01]  /*5560*/  UMOV UR7, 0x40000000 ;  /* 0x4000000000077882 */ /* 0x000fe20000000000 */
[C---:B------:R-:W-:Y:S01]  /*5570*/  ISETP.GT.AND P1, PT, R9.reuse, RZ, PT ;  /* 0x000000ff0900720c */ /* 0x040fe20003f24270 */
[----:B------:R-:W-:Y:S01]  /*5580*/  HGMMA.64x8x16.F32 R52, gdesc[UR4], R52 ;  /* 0x00000000043479f0 */ /* 0x000fe20008700834 */
[----:B------:R-:W-:Y:S01]  /*5590*/  UMOV UR6, UR10 ;  /* 0x0000000a00067c82 */ /* 0x000fe20008000000 */
[----:B------:R-:W-:Y:S01]  /*55a0*/  UMOV UR7, 0x40000000 ;  /* 0x4000000000077882 */ /* 0x000fe20000000000 */
[----:B------:R-:W-:Y:S01]  /*55b0*/  ISETP.GT.AND P5, PT, R9, 0x41, PT ;  /* 0x000000410900780c */ /* 0x000fe20003fa4270 */
        /* <DEDUP_REMOVED lines=10> */
[----:B------:R-:W-:-:S02]  /*5660*/  ISETP.GT.AND P2, PT, R9, 0x21, PT ;  /* 0x000000210900780c */ /* 0x000fc40003f44270 */
[----:B------:R-:W-:Y:S01]  /*5670*/  R2UR UR6, R8 ;  /* 0x00000000080672ca */ /* 0x000fe200000e0000 */
[----:B------:R-:W-:Y:S01]  /*5680*/  VIADD R8, R7, 0x806 ;  /* 0x0000080607087836 */ /* 0x000fe20000000000 */
[C---:B------:R-:W-:Y:S02]  /*5690*/  ISETP.GT.AND P3, PT, R9.reuse, 0x30, PT ;  /* 0x000000300900780c */ /* 0x040fe40003f64270 */
[----:B------:R-:W-:Y:S02]  /*56a0*/  ISETP.GT.AND P4, PT, R9, 0x40, PT ;  /* 0x000000400900780c */ /* 0x000fe40003f84270 */
        /* <DEDUP_REMOVED lines=8> */
[----:B------:R-:W-:-:S03]  /*5730*/  UMOV UR7, 0x40000000 ;  /* 0x4000000000077882 */ /* 0x000fc60000000000 */
[----:B------:R-:W-:Y:S01]  /*5740*/  UMOV UR6, UR8 ;  /* 0x0000000800067c82 */ /* 0x000fe20008000000 */
[----:B------:R-:W-:Y:S02]  /*5750*/  UMOV UR8, UR4 ;  /* 0x0000000400087c82 */ /* 0x000fe40008000000 */
[----:B------:R-:W-:Y:S01]  /*5760*/  HGMMA.64x8x16.F32 R48, gdesc[UR8], R48 ;  /* 0x00000000083079f0 */ /* 0x000fe20008700830 */
[----:B------:R-:W-:Y:S01]  /*5770*/  UMOV UR8, UR4 ;  /* 0x0000000400087c82 */ /* 0x000fe20008000000 */
[----:B------:R-:W-:Y:S01]  /*5780*/  UMOV UR9, UR5 ;  /* 0x0000000500097c82 */ /* 0x000fe20008000000 */
[----:B------:R-:W-:Y:S01]  /*5790*/  UMOV UR10, UR12 ;  /* 0x0000000c000a7c82 */ /* 0x000fe20008000000 */
[----:B------:R-:W-:Y:S01]  /*57a0*/  HGMMA.64x8x16.F32 R52, gdesc[UR4], R52 ;  /* 0x00000000043479f0 */ /* 0x000fe20008700834 */
[----:B------:R-:W-:Y:S01]  /*57b0*/  UMOV UR11, 0x40000000 ;  /* 0x40000000000b7882 */ /* 0x000fe20000000000 */
[----:B------:R-:W-:Y:S01]  /*57c0*/  UMOV UR6, UR13 ;  /* 0x0000000d00067c82 */ /* 0x000fe20008000000 */
[----:B------:R-:W-:Y:S01]  /*57d0*/  UMOV UR7, 0x40000000 ;  /* 0x4000000000077882 */ /* 0x000fe20000000000 */
[----:B------:R-:W-:Y:S01]  /*57e0*/  HGMMA.64x8x16.F32 R216, gdesc[UR8], R216 ;  /* 0x0000000008d879f0 */ /* 0x000fe200087008d8 */
[----:B------:R-:W-:Y:S01]  /*57f0*/  UMOV UR13, UR19 ;  /* 0x00000013000d7c82 */ /* 0x000fe20008000000 */
[----:B------:R-:W-:Y:S01]  /*5800*/  UMOV UR9, UR57 ;  /* 0x0000003900097c82 */ /* 0x000fe20008000000 */
[----:B------:R-:W-:Y:S01]  /*5810*/  UMOV UR11, 0x40 ;  /* 0x00000040000b7882 */ /* 0x000fe20000000000 */
[----:B------:R-:W-:Y:S03]  /*5820*/  HGMMA.64x8x16.F32 R220, gdesc[UR4], R220, gsb0 ;  /* 0x0000000004dc79f0 */ /* 0x000fe600080008dc */
[----:B------:R-:W-:-:S02]  /*5830*/  WARPGROUP.DEPBAR.LE gsb0, 0x1 ;  /* 0x00008000000079c5 */ /* 0x000fc40000010100 */
[----:B------:R-:W-:Y:S02]  /*5840*/  FSEL R24, R24, -INF , P1 ;  /* 0xff80000018187808 */ /* 0x000fe40000800000 */
[----:B------:R-:W-:Y:S02]  /*5850*/  ISETP.GT.AND P1, PT, R9, 0x1, PT ;  /* 0x000000010900780c */ /* 0x000fe40003f24270 */
[----:B------:R-:W-:Y:S01]  /*5860*/  FSEL R20, R41, -INF , P5 ;  /* 0xff80000029147808 */ /* 0x000fe20002800000 */
[--C-:B--2---:R-:W-:Y:S01]  /*5870*/  FFMA.FTZ R8, R24, UR61, -R13.reuse ;  /* 0x0000003d18087c23 */ /* 0x104fe2000801080d */
[----:B------:R-:W-:Y:S02]  /*5880*/  FSEL R10, R25, -INF , P1 ;  /* 0xff800000190a7808 */ /* 0x000fe40000800000 */
[C---:B------:R-:W-:Y:S01]  /*5890*/  ISETP.GT.AND P1, PT, R9.reuse, 0x10, PT ;  /* 0x000000100900780c */ /* 0x040fe20003f24270 */
[----:B------:R-:W-:Y:S01]  /*58a0*/  FFMA.FTZ R24, R20, UR61, -R13 ;  /* 0x0000003d14187c23 */ /* 0x000fe2000801080d */
[----:B------:R-:W-:Y:S01]  /*58b0*/  IADD3 R20, R228, 0x8, R15 ;  /* 0x00000008e4147810 */ /* 0x000fe20007ffe00f */
[----:B------:R-:W-:Y:S01]  /*58c0*/  FFMA.FTZ R11, R10, UR61, -R13 ;  /* 0x0000003d0a0b7c23 */ /* 0x000fe2000801080d */
[----:B------:R-:W-:Y:S01]  /*58d0*/  FSEL R28, R28, -INF , P1 ;  /* 0xff8000001c1c7808 */ /* 0x000fe20000800000 */
[----:B------:R-:W-:Y:S01]  /*58e0*/  MUFU.EX2 R8, R8 ;  /* 0x0000000800087308 */ /* 0x000fe20000000800 */
[----:B------:R-:W-:-:S02]  /*58f0*/  ISETP.GT.AND P1, PT, R9, 0x11, PT ;  /* 0x000000110900780c */ /* 0x000fc40003f24270 */
[----:B------:R-:W-:Y:S01]  /*5900*/  VIMNMX R21, R229, R20, PT ;  /* 0x00000014e5157248 */ /* 0x000fe20003fe0100 */
[----:B------:R-:W-:Y:S01]  /*5910*/  FFMA.FTZ R7, R28, UR61, -R13 ;  /* 0x0000003d1c077c23 */ /* 0x000fe2000801080d */
[----:B------:R-:W-:Y:S01]  /*5920*/  IMAD R28, R18, 0x4, R17 ;  /* 0x00000004121c7824 */ /* 0x000fe200078e0211 */
[----:B------:R-:W-:Y:S02]  /*5930*/  FSEL R10, R29, -INF , P1 ;  /* 0xff8000001d0a7808 */ /* 0x000fe40000800000 */
[----:B------:R-:W-:Y:S01]  /*5940*/  ISETP.GT.AND P1, PT, R9, 0x20, PT ;  /* 0x000000200900780c */ /* 0x000fe20003f24270 */
[----:B------:R-:W1:Y:S01]  /*5950*/  MUFU.EX2 R11, R11 ;  /* 0x0000000b000b7308 */ /* 0x000e620000000800 */
[----:B------:R-:W2:Y:S01]  /*5960*/  LDS R20, [R28+0x2c300] ;  /* 0x02c300001c147984 */ /* 0x000ea20000000800 */
[----:B------:R-:W-:Y:S01]  /*5970*/  FSEL R12, R33, -INF , P2 ;  /* 0xff800000210c7808 */ /* 0x000fe20001000000 */
[----:B------:R-:W-:Y:S01]  /*5980*/  FFMA.FTZ R10, R10, UR61, -R13 ;  /* 0x0000003d0a0a7c23 */ /* 0x000fe2000801080d */
[----:B------:R-:W-:-:S02]  /*5990*/  FSEL R32, R32, -INF , P1 ;  /* 0xff80000020207808 */ /* 0x000fc40000800000 */
[----:B------:R-:W-:Y:S01]  /*59a0*/  ISETP.GT.AND P1, PT, R9, 0x31, PT ;  /* 0x000000310900780c */ /* 0x000fe20003f24270 */
[--C-:B------:R-:W-:Y:S01]  /*59b0*/  FFMA.FTZ R12, R12, UR61, -R13.reuse ;  /* 0x0000003d0c0c7c23 */ /* 0x100fe2000801080d */
[----:B------:R-:W-:Y:S01]  /*59c0*/  FSEL R36, R36, -INF , P3 ;  /* 0xff80000024247808 */ /* 0x000fe20001800000 */
[--C-:B------:R-:W-:Y:S01]  /*59d0*/  FFMA.FTZ R9, R32, UR61, -R13.reuse ;  /* 0x0000003d20097c23 */ /* 0x100fe2000801080d */
[----:B------:R-:W-:Y:S01]  /*59e0*/  FSEL R14, R37, -INF , P1 ;  /* 0xff800000250e7808 */ /* 0x000fe20000800000 */
[----:B------:R-:W4:Y:S01]  /*59f0*/  MUFU.EX2 R10, R10 ;  /* 0x0000000a000a7308 */ /* 0x000f220000000800 */
[----:B------:R-:W-:Y:S01]  /*5a00*/  FSEL R40, R40, -INF , P4 ;  /* 0xff80000028287808 */ /* 0x000fe20002000000 */
[--C-:B------:R-:W-:Y:S01]  /*5a10*/  FFMA.FTZ R36, R36, UR61, -R13.reuse ;  /* 0x0000003d24247c23 */ /* 0x100fe2000801080d */
[C---:B------:R-:W-:Y:S01]  /*5a20*/  ISETP.GT.AND P1, PT, R21.reuse, RZ, PT ;  /* 0x000000ff1500720c */ /* 0x040fe20003f24270 */
[--C-:B------:R-:W-:Y:S01]  /*5a30*/  FFMA.FTZ R22, R14, UR61, -R13.reuse ;  /* 0x0000003d0e167c23 */ /* 0x100fe2000801080d */
[C---:B------:R-:W-:Y:S01]  /*5a40*/  ISETP.GT.AND P2, PT, R21.reuse, 0x1, PT ;  /* 0x000000011500780c */ /* 0x040fe20003f44270 */
[----:B------:R-:W-:Y:S01]  /*5a50*/  FFMA.FTZ R40, R40, UR61, -R13 ;  /* 0x0000003d28287c23 */ /* 0x000fe2000801080d */
[C---:B------:R-:W-:Y:S01]  /*5a60*/  ISETP.GT.AND P3, PT, R21.reuse, 0x10, PT ;  /* 0x000000101500780c */ /* 0x040fe20003f64270 */
[----:B------:R5:W4:Y:S01]  /*5a70*/  MUFU.EX2 R14, R36 ;  /* 0x00000024000e7308 */ /* 0x000b220000000800 */
[----:B------:R-:W-:-:S02]  /*5a80*/  ISETP.GT.AND P4, PT, R21, 0x11, PT ;  /* 0x000000111500780c */ /* 0x000fc40003f84270 */
[----:B------:R-:W-:Y:S02]  /*5a90*/  FSEL R23, R26, -INF , P1 ;  /* 0xff8000001a177808 */ /* 0x000fe40000800000 */
[----:B------:R-:W-:Y:S02]  /*5aa0*/  FSEL R27, R27, -INF , P2 ;  /* 0xff8000001b1b7808 */ /* 0x000fe40001000000 */
[----:B------:R-:W-:Y:S01]  /*5ab0*/  FSEL R25, R30, -INF , P3 ;  /* 0xff8000001e197808 */ /* 0x000fe20001800000 */
[--C-:B---3--:R-:W-:Y:S01]  /*5ac0*/  FFMA.FTZ R23, R23, UR61, -R6.reuse ;  /* 0x0000003d17177c23 */ /* 0x108fe20008010806 */
[----:B------:R-:W-:Y:S01]  /*5ad0*/  FSEL R31, R31, -INF , P4 ;  /* 0xff8000001f1f7808 */ /* 0x000fe20002000000 */
[--C-:B------:R-:W-:Y:S01]  /*5ae0*/  FFMA.FTZ R26, R27, UR61, -R6.reuse ;  /* 0x0000003d1b1a7c23 */ /* 0x100fe20008010806 */
[----:B------:R-:W-:Y:S01]  /*5af0*/  ISETP.GT.AND P1, PT, R21, 0x20, PT ;  /* 0x000000201500780c */ /* 0x000fe20003f24270 */
[----:B------:R-:W-:Y:S01]  /*5b00*/  FFMA.FTZ R25, R25, UR61, -R6 ;  /* 0x0000003d19197c23 */ /* 0x000fe20008010806 */
[C---:B------:R-:W-:Y:S01]  /*5b10*/  ISETP.GT.AND P2, PT, R21.reuse, 0x21, PT ;  /* 0x000000211500780c */ /* 0x040fe20003f44270 */
[----:B------:R-:W3:Y:S01]  /*5b20*/  MUFU.EX2 R23, R23 ;  /* 0x0000001700177308 */ /* 0x000ee20000000800 */
[----:B------:R-:W-:-:S02]  /*5b30*/  ISETP.GT.AND P3, PT, R21, 0x30, PT ;  /* 0x000000301500780c */ /* 0x000fc40003f64270 */
[C---:B------:R-:W-:Y:S02]  /*5b40*/  ISETP.GT.AND P4, PT, R21.reuse, 0x31, PT ;  /* 0x000000311500780c */ /* 0x040fe40003f84270 */
[C---:B------:R-:W-:Y:S02]  /*5b50*/  ISETP.GT.AND P5, PT, R21.reuse, 0x40, PT ;  /* 0x000000401500780c */ /* 0x040fe40003fa4270 */
[----:B------:R-:W-:Y:S01]  /*5b60*/  ISETP.GT.AND P6, PT, R21, 0x41, PT ;  /* 0x000000411500780c */ /* 0x000fe20003fc4270 */
[----:B------:R-:W3:Y:S01]  /*5b70*/  MUFU.EX2 R26, R26 ;  /* 0x0000001a001a7308 */ /* 0x000ee20000000800 */
[----:B------:R1:W3:Y:S01]  /*5b80*/  LDS R21, [R28+0x2c320] ;  /* 0x02c320001c157984 */ /* 0x0002e20000000800 */
[----:B------:R-:W-:Y:S01]  /*5b90*/  FSEL R29, R38, -INF , P3 ;  /* 0xff800000261d7808 */ /* 0x000fe20001800000 */
[----:B------:R-:W-:Y:S02]  /*5ba0*/  WARPGROUP.DEPBAR.LE gsb0, 0x0 ;  /* 0x00008000000079c5 */ /* 0x000fe40000010000 */
[----:B------:R-:W-:Y:S01]  /*5bb0*/  FSEL R33, R34, -INF , P1 ;  /* 0xff80000022217808 */ /* 0x000fe20000800000 */
[--C-:B------:R-:W-:Y:S01]  /*5bc0*/  FFMA.FTZ R34, R31, UR61, -R6.reuse ;  /* 0x0000003d1f227c23 */ /* 0x100fe20008010806 */
[----:B------:R-:W-:Y:S01]  /*5bd0*/  FFMA.FTZ R27, R29, UR61, -R6 ;  /* 0x0000003d1d1b7c23 */ /* 0x000fe20008010806 */
        /* <DEDUP_REMOVED lines=10> */
[----:B------:R-:W-:Y:S01]  /*5c80*/  VIADD R20, R17, 0x2c500 ;  /* 0x0002c50011147836 */ /* 0x000fe20000000000 */
[----:B------:R-:W-:Y:S01]  /*5c90*/  FSEL R35, R35, -INF , P2 ;  /* 0xff80000023237808 */ /* 0x000fe20001000000 */
[----:B------:R-:W-:Y:S01]  /*5ca0*/  FFMA.FTZ R33, R33, UR61, -R6 ;  /* 0x0000003d21217c23 */ /* 0x000fe20008010806 */
[----:B------:R-:W-:Y:S01]  /*5cb0*/  FSEL R39, R39, -INF , P4 ;  /* 0xff80000027277808 */ /* 0x000fe20002000000 */
[----:B------:R-:W-:Y:S01]  /*5cc0*/  MUFU.EX2 R13, R22 ;  /* 0x00000016000d7308 */ /* 0x000fe20000000800 */
[----:B------:R-:W-:Y:S01]  /*5cd0*/  SHF.R.U32.HI R20, RZ, 0x4, R20 ;  /* 0x00000004ff147819 */ /* 0x000fe20000011614 */
[--C-:B-----5:R-:W-:Y:S01]  /*5ce0*/  FFMA.FTZ R36, R35, UR61, -R6.reuse ;  /* 0x0000003d23247c23 */ /* 0x120fe20008010806 */
[----:B------:R-:W-:Y:S01]  /*5cf0*/  FSEL R37, R42, -INF , P5 ;  /* 0xff8000002a257808 */ /* 0x000fe20002800000 */
[--C-:B-1----:R-:W-:Y:S01]  /*5d00*/  FFMA.FTZ R28, R39, UR61, -R6.reuse ;  /* 0x0000003d271c7c23 */ /* 0x102fe20008010806 */
[----:B------:R-:W-:Y:S01]  /*5d10*/  LOP3.LUT R20, R20, 0x3fff, RZ, 0xc0, !PT ;  /* 0x00003fff14147812 */ /* 0x000fe200078ec0ff */
[----:B------:R-:W-:Y:S01]  /*5d20*/  FMUL.FTZ R38, R11, R32 ;  /* 0x000000200b267220 */ /* 0x000fe20000410000 */
[----:B------:R-:W-:Y:S01]  /*5d30*/  FSEL R43, R43, -INF , P6 ;  /* 0xff8000002b2b7808 */ /* 0x000fe20003000000 */
[----:B------:R1:W-:Y:S01]  /*5d40*/  MUFU.EX2 R22, R24 ;  /* 0x0000001800167308 */ /* 0x0003e20000000800 */
[----:B------:R-:W-:Y:S01]  /*5d50*/  LOP3.LUT R35, R20, 0x80000, RZ, 0xfc, !PT ;  /* 0x0008000014237812 */ /* 0x000fe200078efcff */
[----:B----4-:R-:W-:Y:S01]  /*5d60*/  FMUL.FTZ R49, R10, R49 ;  /* 0x000000310a317220 */ /* 0x010fe20000410000 */
[----:B------:R-:W-:Y:S01]  /*5d70*/  FMUL.FTZ R31, R8, R31 ;  /* 0x0000001f081f7220 */ /* 0x000fe20000410000 */
[----:B------:R-:W-:Y:S01]  /*5d80*/  FMUL.FTZ R29, R14, R29 ;  /* 0x0000001d0e1d7220 */ /* 0x000fe20000410000 */
[C---:B------:R-:W-:Y:S01]  /*5d90*/  R2UR UR58, R35.reuse ;  /* 0x00000000233a72ca */ /* 0x040fe200000e0000 */
[----:B------:R-:W-:Y:S01]  /*5da0*/  VIADD R20, R35, 0x80 ;  /* 0x0000008023147836 */ /* 0x000fe20000000000 */
[----:B------:R-:W-:Y:S01]  /*5db0*/  MOV R217, UR59 ;  /* 0x0000003b00d97c02 */ /* 0x000fe20008000f00 */
[----:B------:R-:W2:Y:S01]  /*5dc0*/  MUFU.EX2 R7, R7 ;  /* 0x0000000700077308 */ /* 0x000ea20000000800 */
[--C-:B-1----:R-:W-:Y:S01]  /*5dd0*/  FFMA.FTZ R24, R37, UR61, -R6.reuse ;  /* 0x0000003d25187c23 */ /* 0x102fe20008010806 */
[----:B------:R-:W-:Y:S01]  /*5de0*/  FFMA.FTZ R6, R43, UR61, -R6 ;  /* 0x0000003d2b067c23 */ /* 0x000fe20008010806 */
        /* <DEDUP_REMOVED lines=11> */
[----:B------:R-:W1:Y:S01]  /*5ea0*/  MUFU.EX2 R25, R25 ;  /* 0x0000001900197308 */ /* 0x000e620000000800 */
[----:B------:R-:W-:Y:S01]  /*5eb0*/  FMUL.FTZ R46, R23, R46 ;  /* 0x0000002e172e7220 */ /* 0x000fe20000410000 */
[----:B------:R-:W-:Y:S01]  /*5ec0*/  FMUL.FTZ R47, R26, R47 ;  /* 0x0000002f1a2f7220 */ /* 0x000fe20000410000 */
[----:B------:R-:W-:Y:S01]  /*5ed0*/  R2UR UR4, R20 ;  /* 0x00000000140472ca */ /* 0x000fe200000e0000 */
[----:B------:R-:W-:Y:S01]  /*5ee0*/  VIADD R20, R35, 0x180 ;  /* 0x0000018023147836 */ /* 0x000fe20000000000 */
[----:B------:R-:W-:Y:S01]  /*5ef0*/  R2UR UR5, R21 ;  /* 0x00000000150572ca */ /* 0x000fe200000e0000 */
[----:B--2---:R-:W-:Y:S01]  /*5f00*/  FMUL.FTZ R48, R7, R48 ;  /* 0x0000003007307220 */ /* 0x004fe20000410000 */
[----:B------:R-:W-:Y:S01]  /*5f10*/  F2FP.F16.F32.PACK_AB R21, R26, R23 ;  /* 0x000000171a15723e */ /* 0x000fe200000000ff */
[----:B------:R-:W2:Y:S01]  /*5f20*/  MUFU.EX2 R34, R34 ;  /* 0x0000002200227308 */ /* 0x000ea20000000800 */
[----:B------:R-:W-:Y:S01]  /*5f30*/  R2UR UR6, R20 ;  /* 0x00000000140672ca */ /* 0x000fe200000e0000 */
[----:B------:R-:W-:Y:S01]  /*5f40*/  FMUL.FTZ R221, R22, R221 ;  /* 0x000000dd16dd7220 */ /* 0x000fe20000410000 */
[----:B------:R-:W-:Y:S01]  /*5f50*/  F2FP.F16.F32.PACK_AB R20, R11, R8 ;  /* 0x000000080b14723e */ /* 0x000fe200000000ff */
[----:B------:R-:W-:Y:S01]  /*5f60*/  BAR.SYNC.DEFER_BLOCKING 0x9, 0x100 ;  /* 0x0244000000007b1d */ /* 0x000fe20000010000 */
[----:B------:R-:W-:Y:S01]  /*5f70*/  F2FP.F16.F32.PACK_AB R10, R10, R7 ;  /* 0x000000070a0a723e */ /* 0x000fe200000000ff */
[C---:B------:R-:W-:Y:S01]  /*5f80*/  FMUL.FTZ R30, R13.reuse, R30 ;  /* 0x0000001e0d1e7220 */ /* 0x040fe20000410000 */
[----:B------:R-:W-:Y:S01]  /*5f90*/  F2FP.F16.F32.PACK_AB R8, R13, R14 ;  /* 0x0000000e0d08723e */ /* 0x000fe200000000ff */
[----:B-1----:R-:W-:-:S02]  /*5fa0*/  FMUL.FTZ R50, R25, R50 ;  /* 0x0000003219327220 */ /* 0x002fc40000410000 */
[----:B------:R-:W1:Y:S01]  /*5fb0*/  MUFU.EX2 R33, R33 ;  /* 0x0000002100217308 */ /* 0x000e620000000800 */
[----:B------:R-:W-:Y:S01]  /*5fc0*/  F2FP.F16.F32.PACK_AB R38, R38, R31 ;  /* 0x0000001f2626723e */ /* 0x000fe200000000ff */
[----:B------:R-:W-:Y:S01]  /*5fd0*/  UMOV UR18, UR4 ;  /* 0x0000000400127c82 */ /* 0x000fe20008000000 */
[----:B------:R-:W-:Y:S01]  /*5fe0*/  F2FP.F16.F32.PACK_AB R39, R47, R46 ;  /* 0x0000002e2f27723e */ /* 0x000fe200000000ff */
[----:B------:R-:W-:Y:S01]  /*5ff0*/  UMOV UR12, UR18 ;  /* 0x00000012000c7c82 */ /* 0x000fe20008000000 */
[----:B------:R-:W-:Y:S01]  /*6000*/  F2FP.F16.F32.PACK_AB R48, R49, R48 ;  /* 0x000000303130723e */ /* 0x000fe200000000ff */
[----:B------:R-:W-:Y:S01]  /*6010*/  UMOV UR10, UR5 ;  /* 0x00000005000a7c82 */ /* 0x000fe20008000000 */
[C---:B--2---:R-:W-:Y:S01]  /*6020*/  F2FP.F16.F32.PACK_AB R11, R34.reuse, R25 ;  /* 0x00000019220b723e */ /* 0x044fe200000000ff */
[----:B------:R-:W2:Y:S01]  /*6030*/  MUFU.EX2 R9, R9 ;  /* 0x0000000900097308 */ /* 0x000ea20000000800 */
[----:B------:R-:W-:Y:S01]  /*6040*/  FMUL.FTZ R51, R34, R51 ;  /* 0x0000003322337220 */ /* 0x000fe20000410000 */
[----:B------:R-:W-:-:S04]  /*6050*/  F2FP.F16.F32.PACK_AB R30, R30, R29 ;  /* 0x0000001d1e1e723e */ /* 0x000fc800000000ff */
[----:B------:R-:W-:Y:S02]  /*6060*/  F2FP.F16.F32.PACK_AB R49, R51, R50 ;  /* 0x000000323331723e */ /* 0x000fe400000000ff */
[----:B------:R-:W3:Y:S01]  /*6070*/  MUFU.EX2 R12, R12 ;  /* 0x0000000c000c7308 */ /* 0x000ee20000000800 */
[----:B-1----:R-:W-:Y:S01]  /*6080*/  FMUL.FTZ R54, R33, R54 ;  /* 0x0000003621367220 */ /* 0x002fe20000410000 */
[----:B------:R1:W-:Y:S04]  /*6090*/  STSM.16.M88.2 [R0+0x2c500], R20 ;  /* 0x02c5001400007844 */ /* 0x0003e80000000100 */
[----:B------:R-:W-:Y:S02]  /*60a0*/  STSM.16.M88.2 [R0+0x2cd00], R10 ;  /* 0x02cd000a00007844 */ /* 0x000fe40000000100 */
[----:B------:R-:W4:Y:S01]  /*60b0*/  MUFU.EX2 R36, R36 ;  /* 0x0000002400247308 */ /* 0x000f220000000800 */
[----:B--2---:R-:W-:Y:S01]  /*60c0*/  FMUL.FTZ R52, R9, R52 ;  /* 0x0000003409347220 */ /* 0x004fe20000410000 */
[----:B-1----:R-:W-:-:S06]  /*60d0*/  VIADD R20, R35, 0xb0 ;  /* 0x000000b023147836 */ /* 0x002fcc0000000000 */
[----:B------:R-:W1:Y:S01]  /*60e0*/  MUFU.EX2 R27, R27 ;  /* 0x0000001b001b7308 */ /* 0x000e620000000800 */
[C---:B---3--:R-:W-:Y:S01]  /*60f0*/  F2FP.F16.F32.PACK_AB R32, R12.reuse, R9 ;  /* 0x000000090c20723e */ /* 0x048fe200000000ff */
[----:B------:R-:W-:-:S05]  /*6100*/  FMUL.FTZ R53, R12, R53 ;  /* 0x000000350c357220 */ /* 0x000fca0000410000 */
[----:B------:R-:W-:Y:S01]  /*6110*/  F2FP.F16.F32.PACK_AB R52, R53, R52 ;  /* 0x000000343534723e */ /* 0x000fe200000000ff */
[----:B------:R-:W2:Y:S01]  /*6120*/  MUFU.EX2 R28, R28 ;  /* 0x0000001c001c7308 */ /* 0x000ea20000000800 */
[C---:B----4-:R-:W-:Y:S01]  /*6130*/  F2FP.F16.F32.PACK_AB R33, R36.reuse, R33 ;  /* 0x000000212421723e */ /* 0x050fe200000000ff */
[----:B------:R-:W-:-:S04]  /*6140*/  FMUL.FTZ R55, R36, R55 ;  /* 0x0000003724377220 */ /* 0x000fc80000410000 */
[----:B------:R-:W-:Y:S01]  /*6150*/  STSM.16.M88.2 [R0+0x2d500], R32 ;  /* 0x02d5002000007844 */ /* 0x000fe20000000100 */
[----:B------:R-:W-:Y:S01]  /*6160*/  F2FP.F16.F32.PACK_AB R53, R55, R54 ;  /* 0x000000363735723e */ /* 0x000fe200000000ff */
[----:B------:R-:W3:Y:S01]  /*6170*/  MUFU.EX2 R15, R40 ;  /* 0x00000028000f7308 */ /* 0x000ee20000000800 */
[----:B-1----:R-:W-:-:S07]  /*6180*/  FMUL.FTZ R218, R27, R218 ;  /* 0x000000da1bda7220 */ /* 0x002fce0000410000 */
[----:B------:R-:W1:Y:S01]  /*6190*/  MUFU.EX2 R23, R24 ;  /* 0x0000001800177308 */ /* 0x000e620000000800 */
[C---:B--2---:R-:W-:Y:S01]  /*61a0*/  F2FP.F16.F32.PACK_AB R9, R28.reuse, R27 ;  /* 0x0000001b1c09723e */ /* 0x044fe200000000ff */
[----:B------:R-:W-:-:S04]  /*61b0*/  FMUL.FTZ R219, R28, R219 ;  /* 0x000000db1cdb7220 */ /* 0x000fc80000410000 */
[----:B------:R-:W-:Y:S01]  /*61c0*/  STSM.16.M88.2 [R0+0x2dd00], R8 ;  /* 0x02dd000800007844 */ /* 0x000fe20000000100 */
[----:B------:R-:W-:Y:S01]  /*61d0*/  F2FP.F16.F32.PACK_AB R31, R219, R218 ;  /* 0x000000dadb1f723e */ /* 0x000fe200000000ff */
[----:B------:R2:W4:Y:S01]  /*61e0*/  MUFU.EX2 R26, R6 ;  /* 0x00000006001a7308 */ /* 0x0005220000000800 */
[----:B---3--:R-:W-:-:S05]  /*61f0*/  FMUL.FTZ R220, R15, R220 ;  /* 0x000000dc0fdc7220 */ /* 0x008fca0000410000 */
[----:B------:R-:W-:Y:S02]  /*6200*/  F2FP.F16.F32.PACK_AB R220, R221, R220 ;  /* 0x000000dcdddc723e */ /* 0x000fe400000000ff */
[----:B--2---:R-:W-:Y:S01]  /*6210*/  F2FP.F16.F32.PACK_AB R6, R22, R15 ;  /* 0x0000000f1606723e */ /* 0x004fe200000000ff */
[----:B------:R-:W-:Y:S02]  /*6220*/  IMAD R22, R4, 0x2000, R5 ;  /* 0x0000200004167824 */ /* 0x000fe400078e0205 */
[----:B-1----:R-:W-:Y:S01]  /*6230*/  FMUL.FTZ R222, R23, R222 ;  /* 0x000000de17de7220 */ /* 0x002fe20000410000 */
[C---:B------:R-:W-:Y:S02]  /*6240*/  VIADD R5, R35.reuse, 0x200 ;  /* 0x0000020023057836 */ /* 0x040fe40000000000 */
[----:B------:R-:W-:Y:S01]  /*6250*/  VIADD R15, R35, 0x30 ;  /* 0x00000030230f7836 */ /* 0x000fe20000000000 */
[C---:B----4-:R-:W-:Y:S01]  /*6260*/  F2FP.F16.F32.PACK_AB R7, R26.reuse, R23 ;  /* 0x000000171a07723e */ /* 0x050fe200000000ff */
[----:B------:R-:W-:Y:S01]  /*6270*/  FMUL.FTZ R223, R26, R223 ;  /* 0x000000df1adf7220 */ /* 0x000fe20000410000 */
[----:B------:R-:W-:-:S02]  /*6280*/  SHF.R.U32.HI R23, RZ, 0x4, R22 ;  /* 0x00000004ff177819 */ /* 0x000fc40000011616 */
[----:B------:R-:W-:Y:S01]  /*6290*/  R2UR UR7, R5 ;  /* 0x00000000050772ca */ /* 0x000fe200000e0000 */
[----:B------:R1:W-:Y:S01]  /*62a0*/  STSM.16.M88.2 [R0+0x2e500], R6 ;  /* 0x02e5000600007844 */ /* 0x0003e20000000100 */
[----:B------:R-:W-:Y:S02]  /*62b0*/  LOP3.LUT R23, R23, 0x3fff, RZ, 0xc0, !PT ;  /* 0x00003fff17177812 */ /* 0x000fe400078ec0ff */
[----:B------:R-:W-:Y:S01]  /*62c0*/  F2FP.F16.F32.PACK_AB R221, R223, R222 ;  /* 0x000000dedfdd723e */ /* 0x000fe200000000ff */
[----:B------:R2:W-:Y:S06]  /*62d0*/  MEMBAR.ALL.CTA ;  /* 0x0000000000007992 */ /* 0x0005ec0000008000 */
[----:B--2---:R-:W2:Y:S01]  /*62e0*/  FENCE.VIEW.ASYNC.S ;  /* 0x00000000000073c6 */ /* 0x004ea20000000000 */
[C---:B------:R-:W-:Y:S01]  /*62f0*/  R2UR UR56, R23.reuse ;  /* 0x00000000173872ca */ /* 0x040fe200000e0000 */
[----:B------:R-:W-:-:S02]  /*6300*/  VIADD R5, R23, 0x80 ;  /* 0x0000008017057836 */ /* 0x000fc40000000000 */
[----:B------:R-:W-:-:S03]  /*6310*/  VIADD R14, R23, 0x180 ;  /* 0x00000180170e7836 */ /* 0x000fc60000000000 */
[----:B------:R-:W-:Y:S01]  /*6320*/  R2UR UR48, R5 ;  /* 0x00000000053072ca */ /* 0x000fe200000e0000 */
[C---:B------:R-:W-:Y:S01]  /*6330*/  VIADD R5, R35.reuse, 0x90 ;  /* 0x0000009023057836 */ /* 0x040fe20000000000 */
[----:B-1----:R-:W-:Y:S01]  /*6340*/  MOV R7, UR58 ;  /* 0x0000003a00077c02 */ /* 0x002fe20008000f00 */
[----:B------:R-:W-:-:S03]  /*6350*/  VIADD R6, R35, 0x10 ;  /* 0x0000001023067836 */ /* 0x000fc60000000000 */
[----:B------:R-:W-:Y:S01]  /*6360*/  R2UR UR4, R5 ;  /* 0x00000000050472ca */ /* 0x000fe200000e0000 */
[----:B------:R-:W-:Y:S01]  /*6370*/  UMOV UR16, UR56 ;  /* 0x0000003800107c82 */ /* 0x000fe20008000000 */
[----:B------:R-:W-:Y:S01]  /*6380*/  UMOV UR8, UR56 ;  /* 0x0000003800087c82 */ /* 0x000fe20008000000 */
[C---:B------:R-:W-:Y:S01]  /*6390*/  VIADD R5, R35.reuse, 0x190 ;  /* 0x0000019023057836 */ /* 0x040fe20000000000 */
[----:B------:R-:W-:Y:S01]  /*63a0*/  R2UR UR50, R6 ;  /* 0x00000000063272ca */ /* 0x000fe200000e0000 */
[----:B------:R-:W-:Y:S02]  /*63b0*/  VIADD R6, R35, 0x110 ;  /* 0x0000011023067836 */ /* 0x000fe40000000000 */
[----:B------:R-:W-:Y:S01]  /*63c0*/  UMOV UR52, UR48 ;  /* 0x0000003000347c82 */ /* 0x000fe20008000000 */
[----:B------:R-:W-:Y:S01]  /*63d0*/  R2UR UR54, R5 ;  /* 0x00000000053672ca */ /* 0x000fe200000e0000 */
[C---:B------:R-:W-:Y:S01]  /*63e0*/  VIADD R5, R35.reuse, 0x210 ;  /* 0x0000021023057836 */ /* 0x040fe20000000000 */
[----:B------:R-:W-:Y:S01]  /*63f0*/  R2UR UR5, R6 ;  /* 0x00000000060572ca */ /* 0x000fe200000e0000 */
[----:B--2---:R-:W-:Y:S01]  /*6400*/  BAR.SYNC.DEFER_BLOCKING 0x9, 0x100 ;  /* 0x0244000000007b1d */ /* 0x004fe20000010000 */
[----:B------:R-:W-:-:S02]  /*6410*/  VIADD R6, R35, 0x20 ;  /* 0x0000002023067836 */ /* 0x000fc40000000000 */
[----:B------:R-:W-:Y:S01]  /*6420*/  R2UR UR46, R5 ;  /* 0x00000000052e72ca */ /* 0x000fe200000e0000 */
[----:B------:R-:W-:Y:S02]  /*6430*/  VIADD R5, R23, 0x100 ;  /* 0x0000010017057836 */ /* 0x000fe40000000000 */
[----:B------:R-:W-:Y:S01]  /*6440*/  UMOV UR44, UR48 ;  /* 0x00000030002c7c82 */ /* 0x000fe20008000000 */
        /* <DEDUP_REMOVED lines=8> */
[----:B------:R-:W-:Y:S02]  /*64d0*/  SHF.R.U32.HI R6, RZ, 0x4, R6 ;  /* 0x00000004ff067819 */ /* 0x000fe40000011606 */
        /* <DEDUP_REMOVED lines=9> */
[----:B------:R-:W-:Y:S01]  /*6570*/  IMAD R5, R4, 0x2800, R17 ;  /* 0x0000280004057824 */ /* 0x000fe200078e0211 */
[----:B------:R-:W-:Y:S01]  /*6580*/  LOP3.LUT R216, R6, 0x3fff, RZ, 0xc0, !PT ;  /* 0x00003fff06d87812 */ /* 0x000fe200078ec0ff */
[----:B------:R-:W-:Y:S03]  /*6590*/  STSM.16.M88.2 [R0+0x2fd00], R52 ;  /* 0x02fd003400007844 */ /* 0x000fe60000000100 */
[----:B------:R-:W-:Y:S01]  /*65a0*/  SHF.R.U32.HI R5, RZ, 0x4, R5 ;  /* 0x00000004ff057819 */ /* 0x000fe20000011605 */
[----:B------:R-:W-:Y:S01]  /*65b0*/  STSM.16.M88.2 [R0+0x30500], R30 ;  /* 0x0305001e00007844 */ /* 0x000fe20000000100 */
[----:B------:R-:W-:-:S02]  /*65c0*/  LOP3.LUT R6, R216, 0x400000, RZ, 0xfc, !PT ;  /* 0x00400000d8067812 */ /* 0x000fc400078efcff */
[----:B------:R-:W-:Y:S01]  /*65d0*/  LOP3.LUT R5, R5, 0x3fff, RZ, 0xc0, !PT ;  /* 0x00003fff05057812 */ /* 0x000fe200078ec0ff */
        /* <DEDUP_REMOVED lines=10> */
[----:B------:R-:W-:-:S02]  /*6680*/  UMOV UR9, UR19 ;  /* 0x0000001300097c82 */ /* 0x000fc40008000000 */
        /* <DEDUP_REMOVED lines=38> */
[----:B------:R-:W-:Y:S01]  /*68f0*/  HGMMA.64x16x16.F32 R88, gdesc[UR44].tnspA.tnspB, R88 ;  /* 0x602000002c5879f0 */ /* 0x000fe20008700858 */
[----:B------:R-:W-:Y:S01]  /*6900*/  R2UR UR10, R15 ;  /* 0x000000000f0a72ca */ /* 0x000fe200000e0000 */
[----:B------:R-:W-:Y:S01]  /*6910*/  VIADD R14, R35, 0x130 ;  /* 0x00000130230e7836 */ /* 0x000fe20000000000 */
[----:B------:R-:W-:Y:S01]  /*6920*/  R2UR UR5, R5 ;  /* 0x00000000050572ca */ /* 0x000fe200000e0000 */
[C---:B------:R-:W-:Y:S01]  /*6930*/  VIADD R15, R35.reuse, 0x1b0 ;  /* 0x000001b0230f7836 */ /* 0x040fe20000000000 */
[----:B------:R-:W-:Y:S01]  /*6940*/  UMOV UR59, UR19 ;  /* 0x00000013003b7c82 */ /* 0x000fe20008000000 */
[----:B------:R-:W-:Y:S01]  /*6950*/  VIADD R35, R35, 0x230 ;  /* 0x0000023023237836 */ /* 0x000fe20000000000 */
        /* <DEDUP_REMOVED lines=343> */
.L_x_2130:
        /* <DEDUP_REMOVED lines=112> */
.L_x_2131:
        /* <DEDUP_REMOVED lines=94> */
.L_x_2119:
[----:B------:R-:W-:Y:S05]  /*8bb0*/  @P0 BRA `(.L_x_2115) ;  /* 0x0000002c00980947 */ /* 0x000fea0003800000 */
[----:B------:R-:W1:Y:S01]  /*8bc0*/  LDC.64 R2, c[0x0][0x878] ;  /* 0x00021e00ff027b82 */ /* 0x000e620000000a00 */
[----:B------:R-:W-:Y:S01]  /*8bd0*/  ULDC.64 UR4, c[0x0][0x208] ;  /* 0x0000820000047ab9 */ /* 0x000fe20000000a00 */
[----:B------:R-:W3:Y:S01]  /*8be0*/  LDL.LU R10, [R1] ;  /* 0x00000000010a7983 */ /* 0x000ee20000300800 */
[----:B------:R-:W4:Y:S05]  /*8bf0*/  S2R R20, SR_TID.X ;  /* 0x0000000000147919 */ /* 0x000f2a0000002100 */
[----:B------:R-:W5:Y:S08]  /*8c00*/  LDC R0, c[0x0][0x850] ;  /* 0x00021400ff007b82 */ /* 0x000f700000000800 */
[----:B------:R-:W5:Y:S01]  /*8c10*/  LDC.64 R8, c[0x0][0x818] ;  /* 0x00020600ff087b82 */ /* 0x000f620000000a00 */
[----:B-1----:R-:W-:-:S07]  /*8c20*/  ISETP.NE.U32.AND P0, PT, R2, RZ, PT ;  /* 0x000000ff0200720c */ /* 0x002fce0003f05070 */
[----:B------:R-:W1:Y:S01]  /*8c30*/  LDC.64 R12, c[0x0][0x840] ;  /* 0x00021000ff0c7b82 */ /* 0x000e620000000a00 */
[----:B------:R-:W-:-:S07]  /*8c40*/  ISETP.NE.AND.EX P0, PT, R3, RZ, PT, P0 ;  /* 0x000000ff0300720c */ /* 0x000fce0003f05300 */
[----:B------:R-:W1:Y:S08]  /*8c50*/  LDC.64 R14, c[0x0][0x848] ;  /* 0x00021200ff0e7b82 */ /* 0x000e700000000a00 */
[----:B------:R-:W4:Y:S08]  /*8c60*/  @P0 LDC.64 R2, c[0x0][0x878] ;  /* 0x00021e00ff020b82 */ /* 0x000f300000000a00 */
[----:B--2---:R-:W2:Y:S08]  /*8c70*/  LDC.64 R16, c[0x0][0x800] ;  /* 0x00020000ff107b82 */ /* 0x004eb00000000a00 */
[----:B------:R-:W2:Y:S01]  /*8c80*/  LDC.64 R18, c[0x0][0x828] ;  /* 0x00020a00ff127b82 */ /* 0x000ea20000000a00 */
[----:B----4-:R-:W-:-:S06]  /*8c90*/  @P0 IMAD.WIDE R2, R235, 0x4, R2 ;  /* 0x00000004eb020825 */ /* 0x010fcc00078e0202 */
[----:B------:R4:W2:Y:S01]  /*8ca0*/  @P0 LDG.E R2, desc[UR4][R2.64] ;  /* 0x0000000402020981 */ /* 0x0008a2000c1e1900 */
[----:B------:R-:W-:Y:S01]  /*8cb0*/  VIADD R21, R20, 0xffffff80 ;  /* 0xffffff8014157836 */ /* 0x000fe20000000000 */
[----:B------:R-:W1:Y:S08]  /*8cc0*/  S2UR UR5, SR_CgaCtaId ;  /* 0x00000000000579c3 */ /* 0x000e700000008800 */
[----:B------:R-:W-:Y:S01]  /*8cd0*/  BAR.SYNC.DEFER_BLOCKING 0x1, 0x100 ;  /* 0x0044000000007b1d */ /* 0x000fe20000010000 */
[----:B-----5:R-:W-:-:S02]  /*8ce0*/  ISETP.NE.AND P1, PT, R0, 0x1, PT ;  /* 0x000000010000780c */ /* 0x020fc40003f25270 */
[----:B------:R-:W-:-:S03]  /*8cf0*/  SHF.R.S32.HI R0, RZ, 0x1f, R21 ;  /* 0x0000001fff007819 */ /* 0x000fc60000011415 */
[----:B------:R-:W-:Y:S01]  /*8d00*/  UMOV UR4, 0x400 ;  /* 0x0000040000047882 */ /* 0x000fe20000000000 */
[----:B------:R-:W-:Y:S01]  /*8d10*/  LEA.HI R4, R0, R21, RZ, 0x7 ;  /* 0x0000001500047211 */ /* 0x000fe200078f38ff */
[----:B------:R-:W-:Y:S03]  /*8d20*/  BSSY B1, `(.L_x_2133) ;  /* 0x0000055000017945 */ /* 0x000fe60003800000 */
[----:B------:R-:W-:Y:S02]  /*8d30*/  LOP3.LUT R0, R4, 0x3fffff80, RZ, 0xc0, !PT ;  /* 0x3fffff8004007812 */ /* 0x000fe400078ec0ff */
[----:B----4-:R-:W-:Y:S01]  /*8d40*/  SHF.R.S32.HI R3, RZ, 0x7, R4 ;  /* 0x00000007ff037819 */ /* 0x010fe20000011404 */
        /* <DEDUP_REMOVED lines=11> */
[----:B-----5:R-:W-:-:S03]  /*8e00*/  @P1 SHF.R.U32.HI R236, RZ, R7, R0 ;  /* 0x00000007ffec1219 */ /* 0x020fc60000011600 */
        /* <DEDUP_REMOVED lines=20> */
[----:B----4-:R-:W4:Y:S01]  /*8f50*/  FENCE.VIEW.ASYNC.S ;  /* 0x00000000000073c6 */ /* 0x010f220000000000 */
[----:B---3--:R-:W-:-:S02]  /*8f60*/  IMAD R5, R10, 0x5000, RZ ;  /* 0x000050000a057824 */ /* 0x008fc400078e02ff */
[----:B------:R-:W3:Y:S01]  /*8f70*/  LDC.64 R10, c[0x0][0x820] ;  /* 0x00020800ff0a7b82 */ /* 0x000ee20000000a00 */
[----:B--2---:R-:W-:-:S04]  /*8f80*/  @P0 IMAD R2, R235, 0x50, R2 ;  /* 0x00000050eb020824 */ /* 0x004fc800078e0202 */
[----:B------:R-:W-:-:S05]  /*8f90*/  @P0 IMAD.HI R2, R2, 0x66666667, RZ ;  /* 0x6666666702020827 */ /* 0x000fca00078e02ff */
[----:B------:R-:W-:-:S04]  /*8fa0*/  @P0 SHF.R.U32.HI R3, RZ, 0x1f, R2 ;  /* 0x0000001fff030819 */ /* 0x000fc80000011602 */
[----:B------:R-:W-:-:S05]  /*8fb0*/  @P0 LEA.HI.SX32 R3, R2, R3, 0x1b ;  /* 0x0000000302030211 */ /* 0x000fca00078fdaff */
[----:B------:R-:W-:-:S05]  /*8fc0*/  @P0 IMAD R2, R3, 0x5000, RZ ;  /* 0x0000500003020824 */ /* 0x000fca00078e02ff */
[----:B------:R-:W-:Y:S02]  /*8fd0*/  @P0 SHF.R.S32.HI R3, RZ, 0x1f, R2 ;  /* 0x0000001fff030819 */ /* 0x000fe40000011402 */
[----:B------:R-:W-:Y:S01]  /*8fe0*/  @!P0 CS2R R2, SRZ ;  /* 0x0000000000028805 */ /* 0x000fe2000001ff00 */
[----:B----4-:R-:W-:Y:S05]  /*8ff0*/  BAR.SYNC.DEFER_BLOCKING 0x1, 0x100 ;  /* 0x0044000000007b1d */ /* 0x010fea0000010000 */
[----:B------:R-:W-:Y:S01]  /*9000*/  IADD3 R4, P1, R5, R2, RZ ;  /* 0x0000000205047210 */ /* 0x000fe20007f3e0ff */
[----:B------:R-:W-:Y:S02]  /*9010*/  IMAD R2, R7, R12, RZ ;  /* 0x0000000c07027224 */ /* 0x000fe400078e02ff */
[C---:B------:R-:W-:Y:S01]  /*9020*/  IMAD R7, R236.reuse, R9, R0 ;  /* 0x00000009ec077224 */ /* 0x040fe200078e0200 */
[----:B------:R-:W-:Y:S01]  /*9030*/  LEA.HI.X.SX32 R5, R5, R3, 0x1, P1 ;  /* 0x0000000305057211 */ /* 0x000fe200008f0eff */
[----:B------:R-:W-:Y:S01]  /*9040*/  IMAD R9, R236, R13, R2 ;  /* 0x0000000dec097224 */ /* 0x000fe200078e0202 */
[----:B------:R-:W-:-:S02]  /*9050*/  SHF.R.S32.HI R0, RZ, 0x1f, R235 ;  /* 0x0000001fff007819 */ /* 0x000fc400000114eb */
[----:B------:R-:W-:Y:S01]  /*9060*/  SEL R235, R235, RZ, !P0 ;  /* 0x000000ffebeb7207 */ /* 0x000fe20004000000 */
[----:B------:R-:W-:-:S04]  /*9070*/  IMAD.WIDE.U32 R2, R236, R8, R4 ;  /* 0x00000008ec027225 */ /* 0x000fc800078e0004 */
[----:B------:R-:W-:Y:S01]  /*9080*/  IMAD.IADD R3, R3, 0x1, R7 ;  /* 0x0000000103037824 */ /* 0x000fe200078e0207 */
[----:B------:R-:W-:Y:S01]  /*9090*/  SEL R7, R0, RZ, !P0 ;  /* 0x000000ff00077207 */ /* 0x000fe20004000000 */
[----:B------:R-:W-:Y:S01]  /*90a0*/  IMAD.WIDE.U32 R4, R236, R12, R4 ;  /* 0x0000000cec047225 */ /* 0x000fe200078e0004 */
[----:B------:R-:W-:-:S03]  /*90b0*/  ISETP.NE.AND P0, PT, R21, RZ, PT ;  /* 0x000000ff1500720c */ /* 0x000fc60003f05270 */
[----:B------:R-:W-:Y:S02]  /*90c0*/  IMAD.IADD R5, R5, 0x1, R9 ;  /* 0x0000000105057824 */ /* 0x000fe400078e0209 */
[C---:B---3--:R-:W-:Y:S02]  /*90d0*/  IMAD R0, R7.reuse, R10, RZ ;  /* 0x0000000a07007224 */ /* 0x048fe400078e02ff */
        /* <DEDUP_REMOVED lines=18> */
.L_x_2135:
[----:B------:R-:W-:Y:S01]  /*9200*/  @P0 ELECT P1, URZ, PT ;  /* 0x00000000003f082f */ /* 0x000fe20003820000 */
[----:B------:R1:W-:-:S12]  /*9210*/  UBLKRED.G.S.ADD.F32.RN [UR6], [UR4], UR5, desc[UR8] ;  /* 0x00000806040073bb */ /* 0x0003d800080a1405 */
[----:B------:R-:W-:Y:S02]  /*9220*/  @P1 PLOP3.LUT P0, PT, P1, PT, PT, 0x8, 0x0 ;  /* 0x000000000000181c */ /* 0x000fe40000f0e170 */
[----:B------:R-:W-:-:S11]  /*9230*/  PLOP3.LUT P1, PT, PT, PT, PT, 0x8, 0x0 ;  /* 0x000000000000781c */ /* 0x000fd60003f2e170 */
[----:B-1----:R-:W-:Y:S05]  /*9240*/  @P0 BRA.U.ANY `(.L_x_2135) ;  /* 0xfffffffd00ec0947 */ /* 0x002fea000393ffff */
[----:B------:R0:W-:Y:S01]  /*9250*/  UTMACMDFLUSH ;  /* 0x00000000000079b7 */ /* 0x0001e20000000000 */
[----:B------:R-:W-:-:S04]  /*9260*/  DEPBAR.LE SB0, 0x0 ;  /* 0x000080000000791a */ /* 0x000fc80000000000 */
.L_x_2134:
[----:B------:R-:W-:Y:S05]  /*9270*/  BSYNC B1 ;  /* 0x0000000000017941 */ /* 0x000fea0003800000 */
.L_x_2133:
        /* <DEDUP_REMOVED lines=32> */
.L_x_2136:
        /* <DEDUP_REMOVED lines=8> */
.L_x_2108:
        /* <DEDUP_REMOVED lines=28> */
.L_x_2137:
[----:B------:R-:W-:Y:S01]  /*96c0*/  ULDC UR5, c[0x0][0x8cc] ;  /* 0x0002330000057ab9 */ /* 0x000fe20000000800 */
[----:B------:R-:W-:Y:S01]  /*96d0*/  UMOV UR4, UR9 ;  /* 0x0000000900047c82 */ /* 0x000fe20008000000 */
[----:B------:R-:W-:-:S11]  /*96e0*/  UISETP.NE.AND UP0, UPT, UR5, 0x1, UPT ;  /* 0x000000010500788c */ /* 0x000fd6000bf05270 */
[----:B------:R-:W-:Y:S02]  /*96f0*/  @UP0 ULDC.64 UR10, c[0x0][0x8d0] ;  /* 0x00023400000a0ab9 */ /* 0x000fe40000000a00 */
[----:B------:R-:W-:-:S04]  /*9700*/  UIMAD.WIDE.U32 UR6, UR9, UR10, URZ ;  /* 0x0000000a090672a5 */ /* 0x000fc8000f8e003f */
[----:B------:R-:W-:-:S04]  /*9710*/  @UP0 USHF.R.U32.HI UR4, URZ, UR11, UR7 ;  /* 0x0000000b3f040299 */ /* 0x000fc80008011607 */
[----:B------:R-:W-:-:S12]  /*9720*/  UIMAD UR5, UR4, UR5, URZ ;  /* 0x00000005040572a4 */ /* 0x000fd8000f8e023f */
.L_x_2138:
        /* <DEDUP_REMOVED lines=24> */
.L_x_2139:
        /* <DEDUP_REMOVED lines=15> */
.L_x_2141:
[----:B------:R-:W-:-:S05]  /*99a0*/  ULDC UR5, c[0x0][0x8f4] ;  /* 0x00023d0000057ab9 */ /* 0x000fca0000000800 */
.L_x_2140:
        /* <DEDUP_REMOVED lines=65> */
.L_x_2143:
        /* <DEDUP_REMOVED lines=14> */
.L_x_2144:
        /* <DEDUP_REMOVED lines=9> */
.L_x_2145:
        /* <DEDUP_REMOVED lines=40> */
.L_x_2161:
        /* <DEDUP_REMOVED lines=10> */
.L_x_2147:
        /* <DEDUP_REMOVED lines=154> */
.L_x_2153:
[----:B------:R-:W-:-:S04]  /*abf0*/  SHF.L.U32 R5, R9, 0x1f, RZ ;  /* 0x0000001f09057819 */ /* 0x000fc800000006ff */
[----:B------:R-:W1:Y:S02]  /*ac00*/  SYNCS.PHASECHK.TRANS64.TRYWAIT P1, [R6+URZ+0x31838], R5 ;  /* 0x03183805060075a7 */ /* 0x000e64000802017f */
[----:B-1----:R-:W-:Y:S05]  /*ac10*/  @!P1 BRA `(.L_x_2149) ;  /* 0x0000000c00d89947 */ /* 0x002fea0003800000 */
.L_x_2162:
[----:B------:R-:W-:Y:S05]  /*ac20*/  @P0 BRA `(.L_x_2150) ;  /* 0x0000000000140947 */ /* 0x000fea0003800000 */
[----:B------:R-:W-:Y:S01]  /*ac30*/  ISETP.NE.AND P1, PT, R15, RZ, PT ;  /* 0x000000ff0f00720c */ /* 0x000fe20003f25270 */
[----:B-1----:R-:W-:-:S04]  /*ac40*/  IMAD.MOV.U32 R5, RZ, RZ, 0x8100 ;  /* 0x00008100ff057424 */ /* 0x002fc800078e00ff */
[----:B------:R2:W-:Y:S08]  /*ac50*/  SYNCS.ARRIVE.TRANS64 RZ, [R6+URZ+0x31830], R5 ;  /* 0x0318300506ff79a7 */ /* 0x0005f0000800003f */
[----:B------:R-:W-:Y:S05]  /*ac60*/  @!P1 BRA `(.L_x_2150) ;  /* 0x0000000000049947 */ /* 0x000fea0003800000 */
[----:B------:R-:W-:Y:S01]  /*ac70*/  BPT.TRAP 0x1 ;  /* 0x000000040000795c */ /* 0x000fe20000300000 */
.L_x_2150:
        /* <DEDUP_REMOVED lines=47> */
.L_x_2164:
[----:B------:R-:W-:Y:S01]  /*af70*/  LOP3.LUT R9, R9, 0x1, RZ, 0x3c, !PT ;  /* 0x0000000109097812 */ /* 0x000fe200078e3cff */
[----:B------:R-:W-:Y:S06]  /*af80*/  @P2 BRA `(.L_x_2152) ;  /* 0x0000000000142947 */ /* 0x000fec0003800000 */
[----:B------:R-:W-:Y:S01]  /*af90*/  ISETP.NE.AND P1, PT, R15, RZ, PT ;  /* 0x000000ff0f00720c */ /* 0x000fe20003f25270 */
[----:B-1----:R-:W-:-:S04]  /*afa0*/  IMAD.MOV.U32 R2, RZ, RZ, 0x8100 ;  /* 0x00008100ff027424 */ /* 0x002fc800078e00ff */
[----:B------:R2:W-:Y:S08]  /*afb0*/  SYNCS.ARRIVE.TRANS64 RZ, [R20+URZ+0x31810], R2 ;  /* 0x0318100214ff79a7 */ /* 0x0005f0000800003f */
[----:B------:R-:W-:Y:S05]  /*afc0*/  @!P1 BRA `(.L_x_2152) ;  /* 0x0000000000049947 */ /* 0x000fea0003800000 */
[----:B------:R-:W-:Y:S01]  /*afd0*/  BPT.TRAP 0x1 ;  /* 0x000000040000795c */ /* 0x000fe20000300000 */
.L_x_2152:
        /* <DEDUP_REMOVED lines=53> */
.L_x_2148:
        /* <DEDUP_REMOVED lines=17> */
.L_x_2165:
[----:B------:R-:W-:Y:S01]  /*b440*/  IMAD.IADD R10, R11, 0x1, R3 ;  /* 0x000000010b0a7824 */ /* 0x000fe200078e0203 */
[----:B------:R-:W-:Y:S06]  /*b450*/  @P0 BRA `(.L_x_2155) ;  /* 0x0000000000140947 */ /* 0x000fec0003800000 */
[----:B------:R-:W-:Y:S01]  /*b460*/  LOP3.LUT P0, RZ, R21, 0x1f, RZ, 0xc0, !PT ;  /* 0x0000001f15ff7812 */ /* 0x000fe2000780c0ff */
[----:B------:R-:W-:-:S04]  /*b470*/  IMAD.MOV.U32 R11, RZ, RZ, 0x8100 ;  /* 0x00008100ff0b7424 */ /* 0x000fc800078e00ff */
[----:B------:R2:W-:Y:S08]  /*b480*/  SYNCS.ARRIVE.TRANS64 RZ, [R6+URZ+0x31830], R11 ;  /* 0x0318300b06ff79a7 */ /* 0x0005f0000800003f */
[----:B------:R-:W-:Y:S05]  /*b490*/  @!P0 BRA `(.L_x_2155) ;  /* 0x0000000000048947 */ /* 0x000fea0003800000 */
[----:B------:R-:W-:Y:S01]  /*b4a0*/  BPT.TRAP 0x1 ;  /* 0x000000040000795c */ /* 0x000fe20000300000 */
.L_x_2155:
        /* <DEDUP_REMOVED lines=53> */
.L_x_2142:
        /* <DEDUP_REMOVED lines=10> */
.L_x_2156:
        /* <DEDUP_REMOVED lines=8> */
.L_x_2166:
        /* <DEDUP_REMOVED lines=9> */
.L_x_2167:
[----:B------:R-:W-:Y:S05]  /*b9b0*/  @!P1 BRA `(.L_x_2159) ;  /* 0x0000000000049947 */ /* 0x000fea0003800000 */
[----:B------:R-:W-:Y:S01]  /*b9c0*/  BPT.TRAP 0x1 ;  /* 0x000000040000795c */ /* 0x000fe20000300000 */
.L_x_2159:
[----:B------:R-:W-:-:S07]  /*b9d0*/  SHF.L.U32 R9, R9, 0x1f, RZ ;  /* 0x0000001f09097819 */ /* 0x000fce00000006ff */
.L_x_2160:
[----:B----4-:R4:W1:Y:S02]  /*b9e0*/  SYNCS.PHASECHK.TRANS64.TRYWAIT P0, [R2+URZ+0x31838], R9 ;  /* 0x03183809020075a7 */ /* 0x010864000800017f */
[----:B-1----:R-:W-:Y:S05]  /*b9f0*/  @!P0 NANOSLEEP.SYNCS 0x989680 ;  /* 0x009896800000895d */ /* 0x002fea0003900000 */
[----:B------:R-:W1:Y:S02]  /*ba00*/  @!P0 SYNCS.PHASECHK.TRANS64 P0, [R2+URZ+0x31838], R9 ;  /* 0x03183809020085a7 */ /* 0x000e64000800007f */
[----:B-1----:R-:W-:Y:S05]  /*ba10*/  @!P0 BRA `(.L_x_2160) ;  /* 0xfffffffc00f08947 */ /* 0x002fea000383ffff */
.L_x_2115:
[----:B------:R-:W-:Y:S05]  /*ba20*/  BSYNC B0 ;  /* 0x0000000000007941 */ /* 0x000fea0003800000 */
.L_x_2107:
[----:B------:R-:W-:Y:S05]  /*ba30*/  EXIT ;  /* 0x000000000000794d */ /* 0x000fea0003800000 */
.L_x_2121:
[----:B-1----:R1:W2:Y:S02]  /*ba40*/  SYNCS.PHASECHK.TRANS64.TRYWAIT P0, [R17+URZ+0x31800], R16 ;  /* 0x03180010110075a7 */ /* 0x0022a4000800017f */
[----:B--2---:R-:W-:Y:S05]  /*ba50*/  @!P0 NANOSLEEP.SYNCS 0x989680 ;  /* 0x009896800000895d */ /* 0x004fea0003900000 */
[----:B------:R-:W2:Y:S02]  /*ba60*/  @!P0 SYNCS.PHASECHK.TRANS64 P0, [R17+URZ+0x31800], R16 ;  /* 0x03180010110085a7 */ /* 0x000ea4000800007f */
[----:B--2---:R-:W-:Y:S05]  /*ba70*/  @!P0 BRA `(.L_x_2121) ;  /* 0xfffffffc00f08947 */ /* 0x004fea000383ffff */
[----:B------:R-:W-:Y:S05]  /*ba80*/  BRA `(.L_x_2120) ;  /* 0xffffff5800c47947 */ /* 0x000fea000383ffff */
.L_x_2125:
[----:B--2---:R2:W3:Y:S02]  /*ba90*/  SYNCS.PHASECHK.TRANS64.TRYWAIT P1, [R16+URZ+0x31810], R9 ;  /* 0x03181009100075a7 */ /* 0x0044e4000802017f */
[----:B---3--:R-:W-:Y:S05]  /*baa0*/  @!P1 NANOSLEEP.SYNCS 0x989680 ;  /* 0x009896800000995d */ /* 0x008fea0003900000 */
[----:B------:R-:W3:Y:S02]  /*bab0*/  @!P1 SYNCS.PHASECHK.TRANS64 P1, [R16+URZ+0x31810], R9 ;  /* 0x03181009100095a7 */ /* 0x000ee4000802007f */
[----:B---3--:R-:W-:Y:S05]  /*bac0*/  @!P1 BRA `(.L_x_2125) ;  /* 0xfffffffc00f09947 */ /* 0x008fea000383ffff */
[----:B------:R-:W-:Y:S05]  /*bad0*/  BRA `(.L_x_2124) ;  /* 0xffffff6000f47947 */ /* 0x000fea000383ffff */
.L_x_2129:
[----:B----4-:R4:W1:Y:S02]  /*bae0*/  SYNCS.PHASECHK.TRANS64.TRYWAIT P1, [R17+URZ+0x31830], R10 ;  /* 0x0318300a110075a7 */ /* 0x010864000802017f */
[----:B-1----:R-:W-:Y:S05]  /*baf0*/  @!P1 NANOSLEEP.SYNCS 0x989680 ;  /* 0x009896800000995d */ /* 0x002fea0003900000 */
[----:B------:R-:W1:Y:S02]  /*bb00*/  @!P1 SYNCS.PHASECHK.TRANS64 P1, [R17+URZ+0x31830], R10 ;  /* 0x0318300a110095a7 */ /* 0x000e64000802007f */
[----:B-1----:R-:W-:Y:S05]  /*bb10*/  @!P1 BRA `(.L_x_2129) ;  /* 0xfffffffc00f09947 */ /* 0x002fea000383ffff */
[----:B------:R-:W-:Y:S05]  /*bb20*/  BRA `(.L_x_2128) ;  /* 0xffffff7c00f87947 */ /* 0x000fea000383ffff */
.L_x_2146:
[----:B-1----:R1:W2:Y:S02]  /*bb30*/  SYNCS.PHASECHK.TRANS64.TRYWAIT P0, [R6+URZ+0x31820], R3 ;  /* 0x03182003060075a7 */ /* 0x0022a4000800017f */
[----:B--2---:R-:W-:Y:S05]  /*bb40*/  @!P0 NANOSLEEP.SYNCS 0x989680 ;  /* 0x009896800000895d */ /* 0x004fea0003900000 */
[----:B------:R-:W2:Y:S02]  /*bb50*/  @!P0 SYNCS.PHASECHK.TRANS64 P0, [R6+URZ+0x31820], R3 ;  /* 0x03182003060085a7 */ /* 0x000ea4000800007f */
[----:B--2---:R-:W-:Y:S05]  /*bb60*/  @!P0 BRA `(.L_x_2146) ;  /* 0xfffffffc00f08947 */ /* 0x004fea000383ffff */
[----:B------:R-:W-:Y:S05]  /*bb70*/  BRA `(.L_x_2161) ;  /* 0xffffffe4008c7947 */ /* 0x000fea000383ffff */
.L_x_2149:
[----:B-1----:R1:W2:Y:S02]  /*bb80*/  SYNCS.PHASECHK.TRANS64.TRYWAIT P1, [R6+URZ+0x31838], R5 ;  /* 0x03183805060075a7 */ /* 0x0022a4000802017f */
[----:B--2---:R-:W-:Y:S05]  /*bb90*/  @!P1 NANOSLEEP.SYNCS 0x989680 ;  /* 0x009896800000995d */ /* 0x004fea0003900000 */
[----:B------:R-:W2:Y:S02]  /*bba0*/  @!P1 SYNCS.PHASECHK.TRANS64 P1, [R6+URZ+0x31838], R5 ;  /* 0x03183805060095a7 */ /* 0x000ea4000802007f */
[----:B--2---:R-:W-:Y:S05]  /*bbb0*/  @!P1 BRA `(.L_x_2149) ;  /* 0xfffffffc00f09947 */ /* 0x004fea000383ffff */
[----:B------:R-:W-:Y:S05]  /*bbc0*/  BRA `(.L_x_2162) ;  /* 0xfffffff000147947 */ /* 0x000fea000383ffff */
.L_x_2151:
[----:B------:R-:W-:-:S07]  /*bbd0*/  SHF.L.U32 R2, R4, 0x1f, RZ ;  /* 0x0000001f04027819 */ /* 0x000fce00000006ff */
.L_x_2163:
[----:B-1----:R1:W2:Y:S02]  /*bbe0*/  SYNCS.PHASECHK.TRANS64.TRYWAIT P1, [R20+URZ+0x31820], R2 ;  /* 0x03182002140075a7 */ /* 0x0022a4000802017f */
[----:B--2---:R-:W-:Y:S05]  /*bbf0*/  @!P1 NANOSLEEP.SYNCS 0x989680 ;  /* 0x009896800000995d */ /* 0x004fea0003900000 */
[----:B------:R-:W2:Y:S02]  /*bc00*/  @!P1 SYNCS.PHASECHK.TRANS64 P1, [R20+URZ+0x31820], R2 ;  /* 0x03182002140095a7 */ /* 0x000ea4000802007f */
[----:B--2---:R-:W-:Y:S05]  /*bc10*/  @!P1 BRA `(.L_x_2163) ;  /* 0xfffffffc00f09947 */ /* 0x004fea000383ffff */
[----:B------:R-:W-:Y:S05]  /*bc20*/  BRA `(.L_x_2164) ;  /* 0xfffffff000d07947 */ /* 0x000fea000383ffff */
.L_x_2154:
[----:B-1----:R1:W2:Y:S02]  /*bc30*/  SYNCS.PHASECHK.TRANS64.TRYWAIT P1, [R6+URZ+0x31838], R15 ;  /* 0x0318380f060075a7 */ /* 0x0022a4000802017f */
[----:B--2---:R-:W-:Y:S05]  /*bc40*/  @!P1 NANOSLEEP.SYNCS 0x989680 ;  /* 0x009896800000995d */ /* 0x004fea0003900000 */
[----:B------:R-:W2:Y:S02]  /*bc50*/  @!P1 SYNCS.PHASECHK.TRANS64 P1, [R6+URZ+0x31838], R15 ;  /* 0x0318380f060095a7 */ /* 0x000ea4000802007f */
[----:B--2---:R-:W-:Y:S05]  /*bc60*/  @!P1 BRA `(.L_x_2154) ;  /* 0xfffffffc00f09947 */ /* 0x004fea000383ffff */
[----:B------:R-:W-:Y:S05]  /*bc70*/  BRA `(.L_x_2165) ;  /* 0xfffffff400f07947 */ /* 0x000fea000383ffff */
.L_x_2157:
[----:B---3--:R3:W4:Y:S02]  /*bc80*/  SYNCS.PHASECHK.TRANS64.TRYWAIT P0, [R5+URZ], R0 ;  /* 0x00000000050075a7 */ /* 0x008724000800017f */
[----:B----4-:R-:W-:Y:S05]  /*bc90*/  @!P0 NANOSLEEP.SYNCS 0x989680 ;  /* 0x009896800000895d */ /* 0x010fea0003900000 */
[----:B------:R-:W4:Y:S02]  /*bca0*/  @!P0 SYNCS.PHASECHK.TRANS64 P0, [R5+URZ], R0 ;  /* 0x00000000050085a7 */ /* 0x000f24000800007f */
[----:B----4-:R-:W-:Y:S05]  /*bcb0*/  @!P0 BRA `(.L_x_2157) ;  /* 0xfffffffc00f08947 */ /* 0x010fea000383ffff */
[----:B------:R-:W-:Y:S05]  /*bcc0*/  BRA `(.L_x_2166) ;  /* 0xfffffffc00147947 */ /* 0x000fea000383ffff */
.L_x_2158:
[----:B---3--:R3:W4:Y:S02]  /*bcd0*/  SYNCS.PHASECHK.TRANS64.TRYWAIT P0, [R3+URZ], R0 ;  /* 0x00000000030075a7 */ /* 0x008724000800017f */
[----:B----4-:R-:W-:Y:S05]  /*bce0*/  @!P0 NANOSLEEP.SYNCS 0x989680 ;  /* 0x009896800000895d */ /* 0x010fea0003900000 */
[----:B------:R-:W4:Y:S02]  /*bcf0*/  @!P0 SYNCS.PHASECHK.TRANS64 P0, [R3+URZ], R0 ;  /* 0x00000000030085a7 */ /* 0x000f24000800007f */
[----:B----4-:R-:W-:Y:S05]  /*bd00*/  @!P0 BRA `(.L_x_2158) ;  /* 0xfffffffc00f08947 */ /* 0x010fea000383ffff */
[----:B------:R-:W-:Y:S05]  /*bd10*/  BRA `(.L_x_2167) ;  /* 0xfffffffc00247947 */ /* 0x000fea000383ffff */
.L_x_2168:
        /* <DEDUP_REMOVED lines=14> */
.L_x_2223:


//--------------------- .text._ZN7cutlass13device_kernelIN5flash22FlashAttnBwdPreprocessIN4cute5tupleIJNS3_1CILi64EEENS5_ILi256EEEEEENS_6half_tEfNS_4arch4Sm90ELb1ELb1EEEEEvNT_6ParamsE --------------------------
	.section	.text._ZN7cutlass13device_kernelIN5flash22FlashAttnBwdPreprocessIN4cute5tupleIJNS3_1CILi64EEENS5_ILi256EEEEEENS_6half_tEfNS_4arch4Sm90ELb1ELb1EEEEEvNT_6ParamsE,"ax",@progbits
	.align	128
.text._ZN7cutlass13device_kernelIN5flash22FlashAttnBwdPreprocessIN4cute5tupleIJNS3_1CILi64EEENS5_ILi256EEEEEENS_6half_tEfNS_4arch4Sm90ELb1ELb1EEEEEvNT_6ParamsE:
        .type           _ZN7cutlass13device_kernelIN5flash22FlashAttnBwdPreprocessIN4cute5tupleIJNS3_1CILi64EEENS5_ILi256EEEEEENS_6half_tEfNS_4arch4Sm90ELb1ELb1EEEEEvNT_6ParamsE,@function
        .size           _ZN7cutlass13device_kernelIN5flash22FlashAttnBwdPreprocessIN4cute5tupleIJNS3_1CILi64EEENS5_ILi256EEEEEENS_6half_tEfNS_4arch4Sm90ELb1ELb1EEEEEvNT_6ParamsE,(.L_x_2224 - _ZN7cutlass13device_kernelIN5flash22FlashAttnBwdPreprocessIN4cute5tupleIJNS3_1CILi64EEENS5_ILi256EEEEEENS_6half_tEfNS_4arch4Sm90ELb1ELb1EEEEEvNT_6ParamsE)
        .other          _ZN7cutlass13device_kernelIN5flash22FlashAttnBwdPreprocessIN4cute5tupleIJNS3_1CILi64EEENS5_ILi256EEEEEENS_6half_tEfNS_4arch4Sm90ELb1ELb1EEEEEvNT_6ParamsE,@"STO_CUDA_ENTRY STV_DEFAULT"
_ZN7cutlass13device_kernelIN5flash22FlashAttnBwdPreprocessIN4cute5tupleIJNS3_1CILi64EEENS5_ILi256EEEEEENS_6half_tEfNS_4arch4Sm90ELb1ELb1EEEEEvNT_6ParamsE:
[----:B------:R-:W-:Y:S08]  /*0000*/  LDC R1, c[0x0][0x28] ;  /* 0x00000a00ff017b82 */ /* 0x000ff00000000800 */
[----:B------:R-:W0:Y:S01]  /*0010*/  S2UR UR12, SR_CTAID.Z ;  /* 0x00000000000c79c3 */ /* 0x000e220000002700 */
[----:B------:R-:W-:Y:S01]  /*0020*/  ULDC.64 UR18, c[0x0][0x2f0] ;  /* 0x0000bc0000127ab9 */ /* 0x000fe20000000a00 */
[----:B------:R-:W-:Y:S01]  /*0030*/  ULDC.64 UR4, c[0x0][0x2f0] ;  /* 0x0000bc0000047ab9 */ /* 0x000fe20000000a00 */
[----:B------:R-:W-:Y:S01]  /*0040*/  UISETP.NE.U32.AND UP0, UPT, UR18, URZ, UPT ;  /* 0x0000003f1200728c */ /* 0x000fe2000bf05070 */
[----:B------:R-:W-:Y:S01]  /*0050*/  ULDC.64 UR6, c[0x0][0x2f8] ;  /* 0x0000be0000067ab9 */ /* 0x000fe20000000a00 */
[----:B------:R-:W-:-:S02]  /*0060*/  ULDC.64 UR10, c[0x0][0x208] ;  /* 0x00008200000a7ab9 */ /* 0x000fc40000000a00 */
[----:B------:R-:W-:Y:S02]  /*0070*/  UISETP.NE.AND.EX UP0, UPT, UR19, URZ, UPT, UP0 ;  /* 0x0000003f1300728c */ /* 0x000fe4000bf05300 */
[----:B------:R-:W-:-:S04]  /*0080*/  UISETP.NE.U32.AND UP1, UPT, UR6, URZ, UPT ;  /* 0x0000003f0600728c */ /* 0x000fc8000bf25070 */
[----:B------:R-:W-:Y:S01]  /*0090*/  PLOP3.LUT P0, PT, PT, PT, UP0, 0x80, 0x0 ;  /* 0x000000000000781c */ /* 0x000fe20003f0f008 */
[----:B------:R-:W-:Y:S02]  /*00a0*/  UISETP.NE.AND.EX UP1, UPT, UR7, URZ, UPT, UP1 ;  /* 0x0000003f0700728c */ /* 0x000fe4000bf25310 */
[----:B0-----:R-:W-:-:S06]  /*00b0*/  UIMAD.WIDE UR4, UR12, 0x4, UR4 ;  /* 0x000000040c0478a5 */ /* 0x001fcc000f8e0204 */
[----:B------:R-:W-:Y:S02]  /*00c0*/  MOV R2, UR4 ;  /* 0x0000000400027c02 */ /* 0x000fe40008000f00 */
[----:B------:R-:W-:Y:S01]  /*00d0*/  MOV R3, UR5 ;  /* 0x0000000500037c02 */ /* 0x000fe20008000f00 */
[----:B------:R-:W-:-:S04]  /*00e0*/  @UP1 ULDC.64 UR4, c[0x0][0x2f8] ;  /* 0x0000be0000041ab9 */ /* 0x000fc80000000a00 */
[----:B------:R-:W2:Y:S01]  /*00f0*/  @P0 LDG.E R0, desc[UR10][R2.64] ;  /* 0x0000000a02000981 */ /* 0x000ea2000c1e1900 */
[----:B------:R-:W-:Y:S01]  /*0100*/  PLOP3.LUT P1, PT, PT, PT, UP1, 0x80, 0x0 ;  /* 0x000000000000781c */ /* 0x000fe20003f2f018 */
[----:B------:R-:W-:-:S06]  /*0110*/  @UP1 UIMAD.WIDE UR4, UR12, 0x4, UR4 ;  /* 0x000000040c0418a5 */ /* 0x000fcc000f8e0204 */
[----:B------:R-:W-:Y:S02]  /*0120*/  MOV R4, UR4 ;  /* 0x0000000400047c02 */ /* 0x000fe40008000f00 */
[----:B------:R-:W-:-:S05]  /*0130*/  MOV R5, UR5 ;  /* 0x0000000500057c02 */ /* 0x000fca0008000f00 */
[----:B------:R-:W3:Y:S01]  /*0140*/  @P1 LDG.E R4, desc[UR10][R4.64] ;  /* 0x0000000a04041981 */ /* 0x000ee2000c1e1900 */
[----:B------:R-:W0:Y:S01]  /*0150*/  S2UR UR13, SR_CTAID.X ;  /* 0x00000000000d79c3 */ /* 0x000e220000002500 */
[----:B------:R-:W-:Y:S01]  /*0160*/  ULDC UR8, c[0x0][0x218] ;  /* 0x0000860000087ab9 */ /* 0x000fe20000000800 */
[----:B------:R-:W-:Y:S01]  /*0170*/  UMOV UR6, URZ ;  /* 0x0000003f00067c82 */ /* 0x000fe20008000000 */
[----:B------:R-:W1:Y:S01]  /*0180*/  S2R R7, SR_TID.X ;  /* 0x0000000000077919 */ /* 0x000e620000002100 */
[----:B------:R-:W-:-:S04]  /*0190*/  UMOV UR7, URZ ;  /* 0x0000003f00077c82 */ /* 0x000fc80008000000 */
[----:B------:R-:W4:Y:S01]  /*01a0*/  S2UR UR16, SR_CTAID.Y ;  /* 0x00000000001079c3 */ /* 0x000f220000002600 */
[----:B0-----:R-:W-:Y:S01]  /*01b0*/  USHF.L.U32 UR15, UR13, 0x6, URZ ;  /* 0x000000060d0f7899 */ /* 0x001fe2000800063f */
[----:B--2---:R-:W-:-:S13]  /*01c0*/  @P0 R2UR UR9, R0 ;  /* 0x00000000000902ca */ /* 0x004fda00000e0000 */
[----:B------:R-:W-:Y:S02]  /*01d0*/  @UP0 ULEA UR4, UR12, UR9, 0x6 ;  /* 0x000000090c040291 */ /* 0x000fe4000f8e303f */
[----:B------:R-:W-:Y:S01]  /*01e0*/  @UP0 USHF.R.S32.HI UR14, URZ, 0x1f, UR9 ;  /* 0x0000001f3f0e0899 */ /* 0x000fe20008011409 */
[----:B---3--:R-:W-:Y:S01]  /*01f0*/  @P1 R2UR UR8, R4 ;  /* 0x00000000040812ca */ /* 0x008fe200000e0000 */
[----:B------:R-:W-:Y:S01]  /*0200*/  @UP0 USHF.R.S32.HI UR5, URZ, 0x1f, UR4 ;  /* 0x0000001f3f050899 */ /* 0x000fe20008011404 */
[----:B------:R-:W-:-:S03]  /*0210*/  @UP0 UMOV UR6, UR9 ;  /* 0x0000000900060c82 */ /* 0x000fc60008000000 */
[----:B------:R-:W-:Y:S01]  /*0220*/  @UP0 ULEA.HI UR5, UR5, UR4, URZ, 0x6 ;  /* 0x0000000405050291 */ /* 0x000fe2000f8f303f */
[----:B------:R-:W-:Y:S02]  /*0230*/  @UP0 UMOV UR7, UR14 ;  /* 0x0000000e00070c82 */ /* 0x000fe40008000000 */
[----:B------:R-:W-:Y:S01]  /*0240*/  UMOV UR4, URZ ;  /* 0x0000003f00047c82 */ /* 0x000fe20008000000 */
[----:B------:R-:W-:Y:S01]  /*0250*/  @UP0 ULOP3.LUT UR4, UR5, 0xffffffc0, URZ, 0xc0, !UPT ;  /* 0xffffffc005040892 */ /* 0x000fe2000f8ec03f */
[----:B-1--4-:R-:W-:Y:S11]  /*0260*/  @P1 BRA `(.L_x_2169) ;  /* 0x0000000000181947 */ /* 0x012ff60003800000 */
[----:B------:R-:W-:Y:S05]  /*0270*/  @!P0 BRA `(.L_x_2169) ;  /* 0x0000000000148947 */ /* 0x000fea0003800000 */
[----:B------:R-:W2:Y:S04]  /*0280*/  LDG.E R4, desc[UR10][R2.64] ;  /* 0x0000000a02047981 */ /* 0x000ea8000c1e1900 */
[----:B------:R-:W3:Y:S01]  /*0290*/  LDG.E R0, desc[UR10][R2.64+0x4] ;  /* 0x0000040a02007981 */ /* 0x000ee2000c1e1900 */
[----:B--2---:R-:W-:Y:S02]  /*02a0*/  R2UR UR5, R4 ;  /* 0x00000000040572ca */ /* 0x004fe400000e0000 */
[----:B---3--:R-:W-:-:S13]  /*02b0*/  R2UR UR8, R0 ;  /* 0x00000000000872ca */ /* 0x008fda00000e0000 */
[----:B------:R-:W-:-:S12]  /*02c0*/  UIADD3 UR8, -UR5, UR8, URZ ;  /* 0x0000000805087290 */ /* 0x000fd8000fffe13f */
.L_x_2169:
[----:B------:R-:W-:Y:S01]  /*02d0*/  UISETP.NE.U32.AND UP0, UPT, UR18, URZ, UPT ;  /* 0x0000003f1200728c */ /* 0x000fe2000bf05070 */
[----:B------:R-:W-:-:S03]  /*02e0*/  MOV R0, UR15 ;  /* 0x0000000f00007c02 */ /* 0x000fc60008000f00 */
[----:B------:R-:W-:Y:S01]  /*02f0*/  UISETP.NE.AND.EX UP0, UPT, UR19, URZ, UPT, UP0 ;  /* 0x0000003f1300728c */ /* 0x000fe2000bf05300 */
[----:B------:R-:W-:-:S05]  /*0300*/  ISETP.GE.AND P1, PT, R0, UR8, PT ;  /* 0x0000000800007c0c */ /* 0x000fca000bf26270 */
[----:B------:R-:W-:-:S13]  /*0310*/  PLOP3.LUT P0, PT, PT, PT, UP0, 0x80, 0x0 ;  /* 0x000000000000781c */ /* 0x000fda0003f0f008 */
[----:B------:R-:W-:Y:S05]  /*0320*/  @P0 EXIT P1 ;  /* 0x000000000000094d */ /* 0x000fea0000800000 */
[----:B------:R-:W-:Y:S01]  /*0330*/  UIADD3 UR20, -UR15, UR8, URZ ;  /* 0x000000080f147290 */ /* 0x000fe2000fffe13f */
[----:B------:R-:W-:Y:S01]  /*0340*/  SHF.R.S32.HI R36, RZ, 0x1f, R7 ;  /* 0x0000001fff247819 */ /* 0x000fe20000011407 */
[----:B------:R-:W-:Y:S01]  /*0350*/  USHF.R.S32.HI UR5, URZ, 0x1f, UR12 ;  /* 0x0000001f3f057899 */ /* 0x000fe2000801140c */
[----:B------:R-:W-:Y:S01]  /*0360*/  BSSY B0, `(.L_x_2170) ;  /* 0x0000025000007945 */ /* 0x000fe20003800000 */
[----:B------:R-:W-:Y:S01]  /*0370*/  USHF.R.S32.HI UR14, URZ, 0x1f, UR16 ;  /* 0x0000001f3f0e7899 */ /* 0x000fe20008011410 */
[----:B------:R-:W-:Y:S01]  /*0380*/  LEA.HI R36, R36, R7, RZ, 0x4 ;  /* 0x0000000724247211 */ /* 0x000fe200078f20ff */
[----:B------:R-:W-:Y:S01]  /*0390*/  USEL UR17, UR12, URZ, !UP0 ;  /* 0x0000003f0c117287 */ /* 0x000fe2000c000000 */
[C---:B------:R-:W-:Y:S01]  /*03a0*/  ISETP.GE.AND P0, PT, R7.reuse, UR20, PT ;  /* 0x0000001407007c0c */ /* 0x040fe2000bf06270 */
[----:B------:R-:W-:Y:S01]  /*03b0*/  USEL UR5, UR5, URZ, !UP0 ;  /* 0x0000003f05057287 */ /* 0x000fe2000c000000 */
[----:B------:R-:W-:Y:S02]  /*03c0*/  SHF.R.S32.HI R0, RZ, 0x4, R36 ;  /* 0x00000004ff007819 */ /* 0x000fe40000011424 */
[----:B------:R-:W-:-:S02]  /*03d0*/  ISETP.GT.OR P0, PT, R7, 0x3f, P0 ;  /* 0x0000003f0700780c */ /* 0x000fc40000704670 */
[----:B------:R-:W-:Y:S02]  /*03e0*/  LOP3.LUT R10, R36, 0xfffffff0, RZ, 0xc0, !PT ;  /* 0xfffffff0240a7812 */ /* 0x000fe400078ec0ff */
[----:B------:R-:W-:Y:S02]  /*03f0*/  SHF.R.S32.HI R2, RZ, 0x1f, R0 ;  /* 0x0000001fff027819 */ /* 0x000fe40000011400 */
[----:B------:R-:W-:Y:S02]  /*0400*/  IADD3 R72, P1, R0, UR6, RZ ;  /* 0x0000000600487c10 */ /* 0x000fe4000ff3e0ff */
[----:B------:R-:W-:Y:S02]  /*0410*/  MOV R12, 0x7f800000 ;  /* 0x7f800000000c7802 */ /* 0x000fe40000000f00 */
[----:B------:R-:W-:Y:S02]  /*0420*/  MOV R11, UR13 ;  /* 0x0000000d000b7c02 */ /* 0x000fe40008000f00 */
[----:B------:R-:W-:-:S02]  /*0430*/  IADD3 R10, -R10, R7, RZ ;  /* 0x000000070a0a7210 */ /* 0x000fc40007ffe1ff */
[----:B------:R-:W-:Y:S01]  /*0440*/  IADD3.X R73, R2, UR7, RZ, P1, !PT ;  /* 0x0000000702497c10 */ /* 0x000fe20008ffe4ff */
[----:B------:R-:W-:Y:S06]  /*0450*/  @P0 BRA `(.L_x_2171) ;  /* 0x0000000000540947 */ /* 0x000fec0003800000 */
[----:B------:R-:W0:Y:S01]  /*0460*/  LDC.64 R8, c[0x0][0x290] ;  /* 0x0000a400ff087b82 */ /* 0x000e220000000a00 */
[----:B------:R-:W-:Y:S02]  /*0470*/  USHF.R.S32.HI UR9, URZ, 0x1f, UR15 ;  /* 0x0000001f3f097899 */ /* 0x000fe4000801140f */
[----:B------:R-:W-:Y:S01]  /*0480*/  MOV R2, UR15 ;  /* 0x0000000f00027c02 */ /* 0x000fe20008000f00 */
[----:B------:R-:W-:-:S03]  /*0490*/  ULDC.64 UR18, c[0x0][0x298] ;  /* 0x0000a60000127ab9 */ /* 0x000fc60000000a00 */
[--C-:B------:R-:W-:Y:S02]  /*04a0*/  IADD3 R2, P0, P1, R2, UR6, R7.reuse ;  /* 0x0000000602027c10 */ /* 0x100fe4000f91e007 */
[----:B------:R-:W-:Y:S02]  /*04b0*/  SHF.R.S32.HI R7, RZ, 0x1f, R7 ;  /* 0x0000001fff077819 */ /* 0x000fe40000011407 */
[----:B------:R-:W-:Y:S01]  /*04c0*/  MOV R6, UR9 ;  /* 0x0000000900067c02 */ /* 0x000fe20008000f00 */
[----:B------:R-:W-:-:S03]  /*04d0*/  UIMAD UR9, UR5, UR18, URZ ;  /* 0x00000012050972a4 */ /* 0x000fc6000f8e023f */
[----:B------:R-:W-:Y:S01]  /*04e0*/  IADD3.X R3, R6, UR7, R7, P0, P1 ;  /* 0x0000000706037c10 */ /* 0x000fe200087e2407 */
[----:B------:R-:W-:Y:S01]  /*04f0*/  UIMAD UR9, UR17, UR19, UR9 ;  /* 0x00000013110972a4 */ /* 0x000fe2000f8e0209 */
[C---:B0-----:R-:W-:Y:S02]  /*0500*/  IMAD R4, R8.reuse, UR14, RZ ;  /* 0x0000000e08047c24 */ /* 0x041fe4000f8e02ff */
[----:B------:R-:W-:-:S04]  /*0510*/  IMAD.WIDE.U32 R2, R8, UR16, R2 ;  /* 0x0000001008027c25 */ /* 0x000fc8000f8e0002 */
[----:B------:R-:W-:-:S05]  /*0520*/  IMAD R5, R9, UR16, R4 ;  /* 0x0000001009057c24 */ /* 0x000fca000f8e0204 */
[----:B------:R-:W-:Y:S02]  /*0530*/  IADD3 R3, R3, R5, RZ ;  /* 0x0000000503037210 */ /* 0x000fe40007ffe0ff */
[----:B------:R-:W-:Y:S01]  /*0540*/  MOV R5, UR18 ;  /* 0x0000001200057c02 */ /* 0x000fe20008000f00 */
[----:B------:R-:W-:-:S04]  /*0550*/  ULDC.64 UR18, c[0x0][0x288] ;  /* 0x0000a20000127ab9 */ /* 0x000fc80000000a00 */
[----:B------:R-:W-:-:S05]  /*0560*/  IMAD.WIDE.U32 R2, R5, UR17, R2 ;  /* 0x0000001105027c25 */ /* 0x000fca000f8e0002 */
[----:B------:R-:W-:Y:S02]  /*0570*/  IADD3 R3, R3, UR9, RZ ;  /* 0x0000000903037c10 */ /* 0x000fe4000fffe0ff */
[----:B------:R-:W-:-:S04]  /*0580*/  LEA R12, P0, R2, UR18, 0x2 ;  /* 0x00000012020c7c11 */ /* 0x000fc8000f8010ff */
[----:B------:R-:W-:-:S05]  /*0590*/  LEA.HI.X R13, R2, UR19, R3, 0x2, P0 ;  /* 0x00000013020d7c11 */ /* 0x000fca00080f1403 */
[----:B------:R0:W5:Y:S04]  /*05a0*/  LDG.E R12, desc[UR10][R12.64] ;  /* 0x0000000a0c0c7981 */ /* 0x000168000c1e1900 */
.L_x_2171:
[----:B------:R-:W-:Y:S05]  /*05b0*/  BSYNC B0 ;  /* 0x0000000000007941 */ /* 0x000fea0003800000 */
.L_x_2170:
[----:B------:R-:W-:Y:S01]  /*05c0*/  ISETP.GE.AND P1, PT, R0, UR20, PT ;  /* 0x0000001400007c0c */ /* 0x000fe2000bf26270 */
[----:B------:R-:W-:Y:S01]  /*05d0*/  BSSY B0, `(.L_x_2172) ;  /* 0x0000022000007945 */ /* 0x000fe20003800000 */
[----:B------:R-:W-:Y:S01]  /*05e0*/  IMAD.WIDE R72, R11, 0x40, R72 ;  /* 0x000000400b487825 */ /* 0x000fe200078e0248 */
[----:B------:R-:W-:Y:S02]  /*05f0*/  CS2R R4, SRZ ;  /* 0x0000000000047805 */ /* 0x000fe4000001ff00 */
[----:B------:R-:W-:Y:S02]  /*0600*/  CS2R R6, SRZ ;  /* 0x0000000000067805 */ /* 0x000fe4000001ff00 */
[----:B------:R-:W-:Y:S02]  /*0610*/  CS2R R16, SRZ ;  /* 0x0000000000107805 */ /* 0x000fe4000001ff00 */
[----:B------:R-:W-:-:S04]  /*0620*/  CS2R R18, SRZ ;  /* 0x0000000000127805 */ /* 0x000fc8000001ff00 */
[----:B------:R-:W-:Y:S05]  /*0630*/  @P1 BRA `(.L_x_2173) ;  /* 0x00000000006c1947 */ /* 0x000fea0003800000 */
[----:B------:R-:W1:Y:S01]  /*0640*/  LDC.64 R14, c[0x0][0x230] ;  /* 0x00008c00ff0e7b82 */ /* 0x000e620000000a00 */
[----:B------:R-:W-:Y:S01]  /*0650*/  SHF.L.U32 R8, R10, 0x3, RZ ;  /* 0x000000030a087819 */ /* 0x000fe200000006ff */
[----:B------:R-:W-:Y:S02]  /*0660*/  ULDC.64 UR18, c[0x0][0x238] ;  /* 0x00008e0000127ab9 */ /* 0x000fe40000000a00 */
[----:B------:R-:W-:Y:S01]  /*0670*/  UIMAD UR6, UR5, UR18, URZ ;  /* 0x00000012050672a4 */ /* 0x000fe2000f8e023f */
[----:B------:R-:W-:-:S03]  /*0680*/  SHF.R.S32.HI R9, RZ, 0x1f, R8 ;  /* 0x0000001fff097819 */ /* 0x000fc60000011408 */
[----:B------:R-:W-:Y:S01]  /*0690*/  UIMAD UR6, UR17, UR19, UR6 ;  /* 0x00000013110672a4 */ /* 0x000fe2000f8e0206 */
[----:B-1----:R-:W-:-:S04]  /*06a0*/  IMAD R2, R14, UR14, RZ ;  /* 0x0000000e0e027c24 */ /* 0x002fc8000f8e02ff */
[----:B------:R-:W-:Y:S02]  /*06b0*/  IMAD R11, R15, UR16, R2 ;  /* 0x000000100f0b7c24 */ /* 0x000fe4000f8e0202 */
[----:B------:R-:W-:Y:S01]  /*06c0*/  IMAD.WIDE.U32 R2, R14, UR16, R8 ;  /* 0x000000100e027c25 */ /* 0x000fe2000f8e0008 */
[----:B------:R-:W-:Y:S01]  /*06d0*/  MOV R9, UR18 ;  /* 0x0000001200097c02 */ /* 0x000fe20008000f00 */
[----:B------:R-:W-:-:S03]  /*06e0*/  ULDC.64 UR18, c[0x0][0x228] ;  /* 0x00008a0000127ab9 */ /* 0x000fc60000000a00 */
[----:B------:R-:W-:Y:S02]  /*06f0*/  IADD3 R3, R3, R11, RZ ;  /* 0x0000000b03037210 */ /* 0x000fe40007ffe0ff */
[----:B------:R-:W-:Y:S01]  /*0700*/  IADD3 R11, R8, 0x80, RZ ;  /* 0x00000080080b7810 */ /* 0x000fe20007ffe0ff */
[----:B------:R-:W-:-:S04]  /*0710*/  IMAD.WIDE.U32 R2, R9, UR17, R2 ;  /* 0x0000001109027c25 */ /* 0x000fc8000f8e0002 */
[----:B------:R-:W-:Y:S01]  /*0720*/  IMAD R9, R73, UR18, RZ ;  /* 0x0000001249097c24 */ /* 0x000fe2000f8e02ff */
[----:B------:R-:W-:Y:S01]  /*0730*/  IADD3 R3, R3, UR6, RZ ;  /* 0x0000000603037c10 */ /* 0x000fe2000fffe0ff */
[----:B------:R-:W-:Y:S02]  /*0740*/  ULDC UR6, c[0x0][0x21c] ;  /* 0x0000870000067ab9 */ /* 0x000fe40000000800 */
[----:B------:R-:W-:Y:S01]  /*0750*/  IMAD R9, R72, UR19, R9 ;  /* 0x0000001348097c24 */ /* 0x000fe2000f8e0209 */
[----:B------:R-:W-:Y:S01]  /*0760*/  ISETP.GE.AND P0, PT, R8, UR6, PT ;  /* 0x0000000608007c0c */ /* 0x000fe2000bf06270 */
[----:B------:R-:W-:Y:S01]  /*0770*/  IMAD.WIDE.U32 R2, R72, UR18, R2 ;  /* 0x0000001248027c25 */ /* 0x000fe2000f8e0002 */
[----:B------:R-:W-:Y:S01]  /*0780*/  ISETP.GE.AND P2, PT, R11, UR6, PT ;  /* 0x000000060b007c0c */ /* 0x000fe2000bf46270 */
[----:B------:R-:W-:-:S03]  /*0790*/  ULDC.64 UR6, c[0x0][0x210] ;  /* 0x0000840000067ab9 */ /* 0x000fc60000000a00 */
[----:B------:R-:W-:Y:S02]  /*07a0*/  IADD3 R3, R3, R9, RZ ;  /* 0x0000000903037210 */ /* 0x000fe40007ffe0ff */
[----:B------:R-:W-:-:S04]  /*07b0*/  LEA R8, P3, R2, UR6, 0x1 ;  /* 0x0000000602087c11 */ /* 0x000fc8000f8608ff */
[----:B------:R-:W-:-:S05]  /*07c0*/  LEA.HI.X R9, R2, UR7, R3, 0x1, P3 ;  /* 0x0000000702097c11 */ /* 0x000fca00098f0c03 */
[----:B------:R1:W5:Y:S04]  /*07d0*/  @!P0 LDG.E.128 R4, desc[UR10][R8.64] ;  /* 0x0000000a08048981 */ /* 0x000368000c1e1d00 */
[----:B------:R1:W5:Y:S02]  /*07e0*/  @!P2 LDG.E.128 R16, desc[UR10][R8.64+0x100] ;  /* 0x0001000a0810a981 */ /* 0x000364000c1e1d00 */
.L_x_2173:
[----:B------:R-:W-:Y:S05]  /*07f0*/  BSYNC B0 ;  /* 0x0000000000007941 */ /* 0x000fea0003800000 */
.L_x_2172:
[----:B------:R-:W-:Y:S01]  /*0800*/  UIMAD UR9, UR13, -0x40, UR8 ;  /* 0xffffffc00d0978a4 */ /* 0x000fe2000f8e0208 */
[----:B------:R-:W-:Y:S01]  /*0810*/  IADD3 R0, R0, 0x10, RZ ;  /* 0x0000001000007810 */ /* 0x000fe20007ffe0ff */
[----:B------:R-:W-:Y:S01]  /*0820*/  BSSY B0, `(.L_x_2174) ;  /* 0x0000042000007945 */ /* 0x000fe20003800000 */
[----:B-----5:R-:W-:Y:S02]  /*0830*/  MOV R42, R4 ;  /* 0x00000004002a7202 */ /* 0x020fe40000000f00 */
[----:B------:R-:W-:Y:S02]  /*0840*/  CS2R R20, SRZ ;  /* 0x0000000000147805 */ /* 0x000fe4000001ff00 */
[----:B------:R-:W-:Y:S02]  /*0850*/  MOV R41, R5 ;  /* 0x0000000500297202 */ /* 0x000fe40000000f00 */
[----:B------:R-:W-:Y:S02]  /*0860*/  CS2R R4, SRZ ;  /* 0x0000000000047805 */ /* 0x000fe4000001ff00 */
[----:B------:R-:W-:-:S02]  /*0870*/  ISETP.GE.AND P0, PT, R0, UR9, PT ;  /* 0x0000000900007c0c */ /* 0x000fc4000bf06270 */
[----:B------:R-:W-:Y:S02]  /*0880*/  CS2R R22, SRZ ;  /* 0x0000000000167805 */ /* 0x000fe4000001ff00 */
[----:B-1----:R-:W-:Y:S02]  /*0890*/  MOV R8, R6 ;  /* 0x0000000600087202 */ /* 0x002fe40000000f00 */
[----:B------:R-:W-:Y:S02]  /*08a0*/  MOV R11, R7 ;  /* 0x00000007000b7202 */ /* 0x000fe40000000f00 */
[----:B------:R-:W-:-:S05]  /*08b0*/  CS2R R6, SRZ ;  /* 0x0000000000067805 */ /* 0x000fca000001ff00 */
[----:B------:R-:W-:Y:S05]  /*08c0*/  @P0 BRA `(.L_x_2175) ;  /* 0x0000000000dc0947 */ /* 0x000fea0003800000 */
[----:B------:R-:W1:Y:S01]  /*08d0*/  LDC R3, c[0x0][0x21c] ;  /* 0x00008700ff037b82 */ /* 0x000e620000000800 */
[----:B------:R-:W-:Y:S01]  /*08e0*/  SHF.L.U32 R14, R10, 0x3, RZ ;  /* 0x000000030a0e7819 */ /* 0x000fe200000006ff */
[----:B------:R-:W-:Y:S03]  /*08f0*/  BSSY B1, `(.L_x_2176) ;  /* 0x000001c000017945 */ /* 0x000fe60003800000 */
[C---:B------:R-:W-:Y:S02]  /*0900*/  IADD3 R0, R14.reuse, 0x80, RZ ;  /* 0x000000800e007810 */ /* 0x040fe40007ffe0ff */
[-C--:B-1----:R-:W-:Y:S02]  /*0910*/  ISETP.GE.AND P0, PT, R14, R3.reuse, PT ;  /* 0x000000030e00720c */ /* 0x082fe40003f06270 */
[----:B------:R-:W-:-:S11]  /*0920*/  ISETP.GE.AND P2, PT, R0, R3, PT ;  /* 0x000000030000720c */ /* 0x000fd60003f46270 */
[----:B------:R-:W-:Y:S05]  /*0930*/  @P0 BRA `(.L_x_2177) ;  /* 0x00000000005c0947 */ /* 0x000fea0003800000 */
[----:B------:R-:W1:Y:S01]  /*0940*/  LDC.64 R4, c[0x0][0x230] ;  /* 0x00008c00ff047b82 */ /* 0x000e620000000a00 */
[----:B------:R-:W-:Y:S01]  /*0950*/  SHF.R.S32.HI R15, RZ, 0x1f, R14 ;  /* 0x0000001fff0f7819 */ /* 0x000fe2000001140e */
[----:B------:R-:W-:Y:S02]  /*0960*/  ULDC.64 UR18, c[0x0][0x238] ;  /* 0x00008e0000127ab9 */ /* 0x000fe40000000a00 */
[----:B------:R-:W-:Y:S02]  /*0970*/  UIMAD UR6, UR5, UR18, URZ ;  /* 0x00000012050672a4 */ /* 0x000fe4000f8e023f */
[----:B------:R-:W-:Y:S02]  /*0980*/  MOV R7, UR18 ;  /* 0x0000001200077c02 */ /* 0x000fe40008000f00 */
[----:B------:R-:W-:-:S03]  /*0990*/  UIMAD UR6, UR17, UR19, UR6 ;  /* 0x00000013110672a4 */ /* 0x000fc6000f8e0206 */
[----:B------:R-:W-:Y:S01]  /*09a0*/  ULDC.64 UR18, c[0x0][0x228] ;  /* 0x00008a0000127ab9 */ /* 0x000fe20000000a00 */
[C---:B-1----:R-:W-:Y:S02]  /*09b0*/  IMAD R0, R4.reuse, UR14, RZ ;  /* 0x0000000e04007c24 */ /* 0x042fe4000f8e02ff */
[----:B------:R-:W-:-:S04]  /*09c0*/  IMAD.WIDE.U32 R2, R4, UR16, R14 ;  /* 0x0000001004027c25 */ /* 0x000fc8000f8e000e */
[----:B------:R-:W-:-:S05]  /*09d0*/  IMAD R5, R5, UR16, R0 ;  /* 0x0000001005057c24 */ /* 0x000fca000f8e0200 */
[----:B------:R-:W-:Y:S02]  /*09e0*/  IADD3 R3, R3, R5, RZ ;  /* 0x0000000503037210 */ /* 0x000fe40007ffe0ff */
[----:B------:R-:W-:Y:S01]  /*09f0*/  IADD3 R5, P0, R72, 0x10, RZ ;  /* 0x0000001048057810 */ /* 0x000fe20007f1e0ff */
[----:B------:R-:W-:-:S03]  /*0a00*/  IMAD.WIDE.U32 R2, R7, UR17, R2 ;  /* 0x0000001107027c25 */ /* 0x000fc6000f8e0002 */
[----:B------:R-:W-:Y:S02]  /*0a10*/  IADD3.X R0, RZ, R73, RZ, P0, !PT ;  /* 0x00000049ff007210 */ /* 0x000fe400007fe4ff */
[----:B------:R-:W-:-:S03]  /*0a20*/  IADD3 R3, R3, UR6, RZ ;  /* 0x0000000603037c10 */ /* 0x000fc6000fffe0ff */
[----:B------:R-:W-:Y:S01]  /*0a30*/  IMAD R0, R0, UR18, RZ ;  /* 0x0000001200007c24 */ /* 0x000fe2000f8e02ff */
[----:B------:R-:W-:-:S03]  /*0a40*/  ULDC.64 UR6, c[0x0][0x210] ;  /* 0x0000840000067ab9 */ /* 0x000fc60000000a00 */
[C---:B------:R-:W-:Y:S02]  /*0a50*/  IMAD R7, R5.reuse, UR19, R0 ;  /* 0x0000001305077c24 */ /* 0x040fe4000f8e0200 */
[----:B------:R-:W-:-:S05]  /*0a60*/  IMAD.WIDE.U32 R2, R5, UR18, R2 ;  /* 0x0000001205027c25 */ /* 0x000fca000f8e0002 */
[----:B------:R-:W-:Y:S02]  /*0a70*/  IADD3 R3, R3, R7, RZ ;  /* 0x0000000703037210 */ /* 0x000fe40007ffe0ff */
[----:B------:R-:W-:-:S04]  /*0a80*/  LEA R4, P0, R2, UR6, 0x1 ;  /* 0x0000000602047c11 */ /* 0x000fc8000f8008ff */
[----:B------:R-:W-:-:S06]  /*0a90*/  LEA.HI.X R5, R2, UR7, R3, 0x1, P0 ;  /* 0x0000000702057c11 */ /* 0x000fcc00080f0c03 */
[----:B------:R-:W5:Y:S03]  /*0aa0*/  LDG.E.128 R4, desc[UR10][R4.64] ;  /* 0x0000000a04047981 */ /* 0x000f66000c1e1d00 */
.L_x_2177:
[----:B------:R-:W-:Y:S05]  /*0ab0*/  BSYNC B1 ;  /* 0x0000000000017941 */ /* 0x000fea0003800000 */
.L_x_2176:
        /* <DEDUP_REMOVED lines=24> */
.L_x_2175:
[----:B------:R-:W-:Y:S05]  /*0c40*/  BSYNC B0 ;  /* 0x0000000000007941 */ /* 0x000fea0003800000 */
.L_x_2174:
[----:B------:R-:W-:Y:S01]  /*0c50*/  LEA.HI.SX32 R0, R36, 0x20, 0x1c ;  /* 0x0000002024007811 */ /* 0x000fe200078fe2ff */
[----:B------:R-:W-:Y:S01]  /*0c60*/  BSSY B0, `(.L_x_2178) ;  /* 0x0000040000007945 */ /* 0x000fe20003800000 */
[----:B-----5:R-:W-:Y:S02]  /*0c70*/  MOV R40, R4 ;  /* 0x0000000400287202 */ /* 0x020fe40000000f00 */
[----:B------:R-:W-:Y:S02]  /*0c80*/  CS2R R28, SRZ ;  /* 0x00000000001c7805 */ /* 0x000fe4000001ff00 */
[----:B------:R-:W-:Y:S02]  /*0c90*/  ISETP.GE.AND P2, PT, R0, UR9, PT ;  /* 0x0000000900007c0c */ /* 0x000fe4000bf46270 */
[----:B------:R-:W-:Y:S02]  /*0ca0*/  CS2R R30, SRZ ;  /* 0x00000000001e7805 */ /* 0x000fe4000001ff00 */
[----:B------:R-:W-:-:S02]  /*0cb0*/  MOV R9, R5 ;  /* 0x0000000500097202 */ /* 0x000fc40000000f00 */
[----:B------:R-:W-:Y:S02]  /*0cc0*/  CS2R R24, SRZ ;  /* 0x0000000000187805 */ /* 0x000fe4000001ff00 */
        /* <DEDUP_REMOVED lines=11> */
[----:B------:R-:W-:Y:S01]  /*0d80*/  ULDC.64 UR18, c[0x0][0x238] ;  /* 0x00008e0000127ab9 */ /* 0x000fe20000000a00 */
[----:B0-----:R-:W-:Y:S01]  /*0d90*/  IADD3 R13, P0, R72, 0x20, RZ ;  /* 0x00000020480d7810 */ /* 0x001fe20007f1e0ff */
[----:B------:R-:W-:-:S04]  /*0da0*/  UIMAD UR6, UR5, UR18, URZ ;  /* 0x00000012050672a4 */ /* 0x000fc8000f8e023f */
[----:B------:R-:W-:Y:S01]  /*0db0*/  UIMAD UR6, UR17, UR19, UR6 ;  /* 0x00000013110672a4 */ /* 0x000fe2000f8e0206 */
[C---:B-1----:R-:W-:Y:S02]  /*0dc0*/  IMAD R0, R14.reuse, UR14, RZ ;  /* 0x0000000e0e007c24 */ /* 0x042fe4000f8e02ff */
[----:B------:R-:W-:-:S04]  /*0dd0*/  IMAD.WIDE.U32 R2, R14, UR16, R4 ;  /* 0x000000100e027c25 */ /* 0x000fc8000f8e0004 */
[----:B------:R-:W-:Y:S01]  /*0de0*/  IMAD R15, R15, UR16, R0 ;  /* 0x000000100f0f7c24 */ /* 0x000fe2000f8e0200 */
[----:B------:R-:W-:-:S04]  /*0df0*/  IADD3.X R0, RZ, R73, RZ, P0, !PT ;  /* 0x00000049ff007210 */ /* 0x000fc800007fe4ff */
[----:B------:R-:W-:Y:S02]  /*0e00*/  IADD3 R3, R3, R15, RZ ;  /* 0x0000000f03037210 */ /* 0x000fe40007ffe0ff */
[----:B------:R-:W-:Y:S01]  /*0e10*/  MOV R15, UR18 ;  /* 0x00000012000f7c02 */ /* 0x000fe20008000f00 */
[----:B------:R-:W-:Y:S02]  /*0e20*/  ULDC.64 UR18, c[0x0][0x228] ;  /* 0x00008a0000127ab9 */ /* 0x000fe40000000a00 */
[----:B------:R-:W-:Y:S02]  /*0e30*/  IMAD R0, R0, UR18, RZ ;  /* 0x0000001200007c24 */ /* 0x000fe4000f8e02ff */
[----:B------:R-:W-:-:S04]  /*0e40*/  IMAD.WIDE.U32 R2, R15, UR17, R2 ;  /* 0x000000110f027c25 */ /* 0x000fc8000f8e0002 */
[----:B------:R-:W-:Y:S01]  /*0e50*/  IMAD R15, R13, UR19, R0 ;  /* 0x000000130d0f7c24 */ /* 0x000fe2000f8e0200 */
[----:B------:R-:W-:Y:S01]  /*0e60*/  IADD3 R3, R3, UR6, RZ ;  /* 0x0000000603037c10 */ /* 0x000fe2000fffe0ff */
[----:B------:R-:W-:Y:S02]  /*0e70*/  ULDC.64 UR6, c[0x0][0x210] ;  /* 0x0000840000067ab9 */ /* 0x000fe40000000a00 */
[----:B------:R-:W-:-:S05]  /*0e80*/  IMAD.WIDE.U32 R2, R13, UR18, R2 ;  /* 0x000000120d027c25 */ /* 0x000fca000f8e0002 */
[----:B------:R-:W-:Y:S02]  /*0e90*/  IADD3 R3, R3, R15, RZ ;  /* 0x0000000f03037210 */ /* 0x000fe40007ffe0ff */
[----:B------:R-:W-:-:S04]  /*0ea0*/  LEA R28, P0, R2, UR6, 0x1 ;  /* 0x00000006021c7c11 */ /* 0x000fc8000f8008ff */
[----:B------:R-:W-:-:S06]  /*0eb0*/  LEA.HI.X R29, R2, UR7, R3, 0x1, P0 ;  /* 0x00000007021d7c11 */ /* 0x000fcc00080f0c03 */
[----:B------:R-:W5:Y:S03]  /*0ec0*/  LDG.E.128 R28, desc[UR10][R28.64] ;  /* 0x0000000a1c1c7981 */ /* 0x000f66000c1e1d00 */
.L_x_2181:
[----:B------:R-:W-:Y:S05]  /*0ed0*/  BSYNC B1 ;  /* 0x0000000000017941 */ /* 0x000fea0003800000 */
.L_x_2180:
[----:B------:R-:W-:Y:S05]  /*0ee0*/  @P3 BRA `(.L_x_2179) ;  /* 0x00000000005c3947 */ /* 0x000fea0003800000 */
[----:B------:R-:W1:Y:S01]  /*0ef0*/  LDC.64 R2, c[0x0][0x230] ;  /* 0x00008c00ff027b82 */ /* 0x000e620000000a00 */
[----:B------:R-:W-:Y:S01]  /*0f00*/  SHF.R.S32.HI R5, RZ, 0x1f, R4 ;  /* 0x0000001fff057819 */ /* 0x000fe20000011404 */
[----:B------:R-:W-:Y:S02]  /*0f10*/  ULDC.64 UR18, c[0x0][0x238] ;  /* 0x00008e0000127ab9 */ /* 0x000fe40000000a00 */
[----:B------:R-:W-:Y:S02]  /*0f20*/  UIMAD UR6, UR5, UR18, URZ ;  /* 0x00000012050672a4 */ /* 0x000fe4000f8e023f */
[----:B0-----:R-:W-:Y:S02]  /*0f30*/  MOV R13, UR18 ;  /* 0x00000012000d7c02 */ /* 0x001fe40008000f00 */
        /* <DEDUP_REMOVED lines=18> */
.L_x_2179:
[----:B------:R-:W-:Y:S05]  /*1060*/  BSYNC B0 ;  /* 0x0000000000007941 */ /* 0x000fea0003800000 */
.L_x_2178:
[----:B------:R-:W1:Y:S01]  /*1070*/  LDC.64 R38, c[0x0][0x250] ;  /* 0x00009400ff267b82 */ /* 0x000e620000000a00 */
[--C-:B------:R-:W-:Y:S01]  /*1080*/  HADD2.F32 R46, -RZ, R21.reuse.H0_H0 ;  /* 0x20000015ff2e7230 */ /* 0x100fe20000004100 */
[----:B------:R-:W-:Y:S01]  /*1090*/  SHF.L.U32 R74, R10, 0x3, RZ ;  /* 0x000000030a4a7819 */ /* 0x000fe200000006ff */
[----:B------:R-:W-:Y:S01]  /*10a0*/  HADD2.F32 R47, -RZ, R21.H1_H1 ;  /* 0x30000015ff2f7230 */ /* 0x000fe20000004100 */
[----:B------:R-:W-:Y:S01]  /*10b0*/  LEA.HI.SX32 R21, R36, 0x30, 0x1c ;  /* 0x0000003024157811 */ /* 0x000fe200078fe2ff */
[--C-:B------:R-:W-:Y:S01]  /*10c0*/  HADD2.F32 R44, -RZ, R20.reuse.H0_H0 ;  /* 0x20000014ff2c7230 */ /* 0x100fe20000004100 */
[----:B------:R-:W-:Y:S01]  /*10d0*/  SHF.R.S32.HI R75, RZ, 0x1f, R74 ;  /* 0x0000001fff4b7819 */ /* 0x000fe2000001144a */
[----:B------:R-:W-:Y:S01]  /*10e0*/  HADD2.F32 R45, -RZ, R20.H1_H1 ;  /* 0x30000014ff2d7230 */ /* 0x000fe20000004100 */
[----:B------:R-:W-:Y:S01]  /*10f0*/  ISETP.GE.AND P0, PT, R21, UR9, PT ;  /* 0x0000000915007c0c */ /* 0x000fe2000bf06270 */
[--C-:B------:R-:W-:Y:S01]  /*1100*/  HADD2.F32 R0, -RZ, R16.reuse.H0_H0 ;  /* 0x20000010ff007230 */ /* 0x100fe20000004100 */
[----:B------:R-:W-:Y:S01]  /*1110*/  BSSY B0, `(.L_x_2182) ;  /* 0x000003b000007945 */ /* 0x000fe20003800000 */
[----:B0-----:R-:W-:Y:S01]  /*1120*/  HADD2.F32 R13, -RZ, R16.H1_H1 ;  /* 0x30000010ff0d7230 */ /* 0x001fe20000004100 */
[----:B-----5:R-:W-:Y:S01]  /*1130*/  MOV R4, R28 ;  /* 0x0000001c00047202 */ /* 0x020fe20000000f00 */
[--C-:B------:R-:W-:Y:S01]  /*1140*/  HADD2.F32 R14, -RZ, R17.reuse.H0_H0 ;  /* 0x20000011ff0e7230 */ /* 0x100fe20000004100 */
[----:B------:R-:W-:Y:S01]  /*1150*/  MOV R5, R29 ;  /* 0x0000001d00057202 */ /* 0x000fe20000000f00 */
[----:B------:R-:W-:Y:S01]  /*1160*/  HADD2.F32 R15, -RZ, R17.H1_H1 ;  /* 0x30000011ff0f7230 */ /* 0x000fe20000004100 */
[----:B------:R-:W-:Y:S01]  /*1170*/  MOV R2, R30 ;  /* 0x0000001e00027202 */ /* 0x000fe20000000f00 */
[--C-:B------:R-:W-:Y:S01]  /*1180*/  HADD2.F32 R16, -RZ, R18.reuse.H0_H0 ;  /* 0x20000012ff107230 */ /* 0x100fe20000004100 */
[----:B------:R-:W-:Y:S01]  /*1190*/  MOV R3, R31 ;  /* 0x0000001f00037202 */ /* 0x000fe20000000f00 */
[----:B------:R-:W-:Y:S01]  /*11a0*/  HADD2.F32 R17, -RZ, R18.H1_H1 ;  /* 0x30000012ff117230 */ /* 0x000fe20000004100 */
[----:B------:R-:W-:Y:S01]  /*11b0*/  CS2R R28, SRZ ;  /* 0x00000000001c7805 */ /* 0x000fe2000001ff00 */
[----:B------:R-:W-:Y:S01]  /*11c0*/  HADD2.F32 R18, -RZ, R19.H0_H0 ;  /* 0x20000013ff127230 */ /* 0x000fe20000004100 */
[----:B------:R-:W-:Y:S01]  /*11d0*/  CS2R R30, SRZ ;  /* 0x00000000001e7805 */ /* 0x000fe2000001ff00 */
[----:B------:R-:W-:-:S02]  /*11e0*/  HADD2.F32 R48, -RZ, R22.H0_H0 ;  /* 0x20000016ff307230 */ /* 0x000fc40000004100 */
[----:B-1----:R-:W-:Y:S02]  /*11f0*/  IMAD R20, R38, UR14, RZ ;  /* 0x0000000e26147c24 */ /* 0x002fe4000f8e02ff */
[----:B------:R-:W-:Y:S02]  /*1200*/  HADD2.F32 R49, -RZ, R22.H1_H1 ;  /* 0x30000016ff317230 */ /* 0x000fe40000004100 */
[--C-:B------:R-:W-:Y:S02]  /*1210*/  HADD2.F32 R50, -RZ, R23.reuse.H0_H0 ;  /* 0x20000017ff327230 */ /* 0x100fe40000004100 */
[----:B------:R-:W-:Y:S01]  /*1220*/  HADD2.F32 R51, -RZ, R23.H1_H1 ;  /* 0x30000017ff337230 */ /* 0x000fe20000004100 */
[----:B------:R-:W-:Y:S01]  /*1230*/  CS2R R22, SRZ ;  /* 0x0000000000167805 */ /* 0x000fe2000001ff00 */
[----:B------:R-:W-:Y:S01]  /*1240*/  IMAD R39, R39, UR16, R20 ;  /* 0x0000001027277c24 */ /* 0x000fe2000f8e0214 */
[----:B------:R-:W-:Y:S01]  /*1250*/  CS2R R20, SRZ ;  /* 0x0000000000147805 */ /* 0x000fe2000001ff00 */
[----:B------:R-:W-:-:S02]  /*1260*/  HADD2.F32 R19, -RZ, R19.H1_H1 ;  /* 0x30000013ff137230 */ /* 0x000fc40000004100 */
[----:B------:R-:W-:-:S04]  /*1270*/  IMAD.WIDE.U32 R32, R38, UR16, R74 ;  /* 0x0000001026207c25 */ /* 0x000fc8000f8e004a */
[--C-:B------:R-:W-:Y:S02]  /*1280*/  HADD2.F32 R52, -RZ, R24.reuse.H0_H0 ;  /* 0x20000018ff347230 */ /* 0x100fe40000004100 */
[----:B------:R-:W-:Y:S02]  /*1290*/  HADD2.F32 R54, -RZ, R24.H1_H1 ;  /* 0x30000018ff367230 */ /* 0x000fe40000004100 */
[--C-:B------:R-:W-:Y:S02]  /*12a0*/  HADD2.F32 R53, -RZ, R25.reuse.H0_H0 ;  /* 0x20000019ff357230 */ /* 0x100fe40000004100 */
[----:B------:R-:W-:Y:S02]  /*12b0*/  HADD2.F32 R62, -RZ, R25.H1_H1 ;  /* 0x30000019ff3e7230 */ /* 0x000fe40000004100 */
[--C-:B------:R-:W-:Y:S02]  /*12c0*/  HADD2.F32 R55, -RZ, R26.reuse.H0_H0 ;  /* 0x2000001aff377230 */ /* 0x100fe40000004100 */
[----:B------:R-:W-:Y:S01]  /*12d0*/  HADD2.F32 R64, -RZ, R26.H1_H1 ;  /* 0x3000001aff407230 */ /* 0x000fe20000004100 */
[----:B------:R-:W-:Y:S06]  /*12e0*/  @P0 BRA `(.L_x_2183) ;  /* 0x0000000000740947 */ /* 0x000fec0003800000 */
[----:B------:R-:W0:Y:S01]  /*12f0*/  LDC.64 R34, c[0x0][0x230] ;  /* 0x00008c00ff227b82 */ /* 0x000e220000000a00 */
[----:B------:R-:W-:Y:S01]  /*1300*/  SHF.L.U32 R24, R10, 0x3, RZ ;  /* 0x000000030a187819 */ /* 0x000fe200000006ff */
[----:B------:R-:W-:Y:S02]  /*1310*/  ULDC.64 UR18, c[0x0][0x238] ;  /* 0x00008e0000127ab9 */ /* 0x000fe40000000a00 */
[----:B------:R-:W-:Y:S01]  /*1320*/  UIMAD UR6, UR5, UR18, URZ ;  /* 0x00000012050672a4 */ /* 0x000fe2000f8e023f */
[----:B------:R-:W-:Y:S02]  /*1330*/  SHF.R.S32.HI R25, RZ, 0x1f, R24 ;  /* 0x0000001fff197819 */ /* 0x000fe40000011418 */
[----:B------:R-:W-:Y:S01]  /*1340*/  IADD3 R38, R24, 0x80, RZ ;  /* 0x0000008018267810 */ /* 0x000fe20007ffe0ff */
[----:B------:R-:W-:Y:S01]  /*1350*/  UIMAD UR6, UR17, UR19, UR6 ;  /* 0x00000013110672a4 */ /* 0x000fe2000f8e0206 */
[----:B0-----:R-:W-:-:S04]  /*1360*/  IMAD R26, R34, UR14, RZ ;  /* 0x0000000e221a7c24 */ /* 0x001fc8000f8e02ff */
[----:B------:R-:W-:Y:S02]  /*1370*/  IMAD R37, R35, UR16, R26 ;  /* 0x0000001023257c24 */ /* 0x000fe4000f8e021a */
[----:B------:R-:W-:Y:S01]  /*1380*/  IMAD.WIDE.U32 R34, R34, UR16, R24 ;  /* 0x0000001022227c25 */ /* 0x000fe2000f8e0018 */
[----:B------:R-:W-:-:S04]  /*1390*/  IADD3 R25, P3, R72, 0x30, RZ ;  /* 0x0000003048197810 */ /* 0x000fc80007f7e0ff */
[----:B------:R-:W-:Y:S02]  /*13a0*/  IADD3 R35, R35, R37, RZ ;  /* 0x0000002523237210 */ /* 0x000fe40007ffe0ff */
[----:B------:R-:W-:Y:S01]  /*13b0*/  MOV R37, UR18 ;  /* 0x0000001200257c02 */ /* 0x000fe20008000f00 */
[----:B------:R-:W-:Y:S01]  /*13c0*/  ULDC.64 UR18, c[0x0][0x228] ;  /* 0x00008a0000127ab9 */ /* 0x000fe20000000a00 */
[----:B------:R-:W-:-:S03]  /*13d0*/  IADD3.X R26, RZ, R73, RZ, P3, !PT ;  /* 0x00000049ff1a7210 */ /* 0x000fc60001ffe4ff */
[----:B------:R-:W-:-:S04]  /*13e0*/  IMAD.WIDE.U32 R34, R37, UR17, R34 ;  /* 0x0000001125227c25 */ /* 0x000fc8000f8e0022 */
[----:B------:R-:W-:Y:S01]  /*13f0*/  IMAD R26, R26, UR18, RZ ;  /* 0x000000121a1a7c24 */ /* 0x000fe2000f8e02ff */
[----:B------:R-:W-:Y:S01]  /*1400*/  IADD3 R35, R35, UR6, RZ ;  /* 0x0000000623237c10 */ /* 0x000fe2000fffe0ff */
[----:B------:R-:W-:Y:S02]  /*1410*/  ULDC UR6, c[0x0][0x21c] ;  /* 0x0000870000067ab9 */ /* 0x000fe40000000800 */
[C---:B------:R-:W-:Y:S01]  /*1420*/  IMAD R37, R25.reuse, UR19, R26 ;  /* 0x0000001319257c24 */ /* 0x040fe2000f8e021a */
        /* <DEDUP_REMOVED lines=9> */
.L_x_2183:
[----:B------:R-:W-:Y:S05]  /*14c0*/  BSYNC B0 ;  /* 0x0000000000007941 */ /* 0x000fea0003800000 */
.L_x_2182:
[----:B------:R-:W-:Y:S01]  /*14d0*/  ULDC.64 UR6, c[0x0][0x258] ;  /* 0x0000960000067ab9 */ /* 0x000fe20000000a00 */
[----:B------:R-:W-:Y:S01]  /*14e0*/  IADD3 R33, R33, R39, RZ ;  /* 0x0000002721217210 */ /* 0x000fe20007ffe0ff */
[----:B------:R-:W-:Y:S01]  /*14f0*/  BSSY B0, `(.L_x_2184) ;  /* 0x000001d000007945 */ /* 0x000fe20003800000 */
[----:B------:R-:W-:Y:S01]  /*1500*/  MOV R81, UR6 ;  /* 0x0000000600517c02 */ /* 0x000fe20008000f00 */
[----:B------:R-:W-:Y:S01]  /*1510*/  UIMAD UR6, UR5, UR6, URZ ;  /* 0x00000006050672a4 */ /* 0x000fe2000f8e023f */
[--C-:B------:R-:W-:Y:S01]  /*1520*/  HADD2.F32 R63, -RZ, R27.reuse.H0_H0 ;  /* 0x2000001bff3f7230 */ /* 0x100fe20000004100 */
[----:B------:R-:W-:Y:S01]  /*1530*/  LEA.HI.SX32 R43, R36, 0x10, 0x1c ;  /* 0x00000010242b7811 */ /* 0x000fe200078fe2ff */
[----:B------:R-:W-:Y:S01]  /*1540*/  HADD2.F32 R66, -RZ, R27.H1_H1 ;  /* 0x3000001bff427230 */ /* 0x000fe20000004100 */
[----:B------:R-:W-:Y:S02]  /*1550*/  UIMAD UR6, UR17, UR7, UR6 ;  /* 0x00000007110672a4 */ /* 0x000fe4000f8e0206 */
[----:B------:R-:W-:Y:S01]  /*1560*/  IMAD.WIDE.U32 R80, R81, UR17, R32 ;  /* 0x0000001151507c25 */ /* 0x000fe2000f8e0020 */
[----:B------:R-:W-:-:S02]  /*1570*/  CS2R R32, SRZ ;  /* 0x0000000000207805 */ /* 0x000fc4000001ff00 */
[----:B------:R-:W-:Y:S02]  /*1580*/  CS2R R34, SRZ ;  /* 0x0000000000227805 */ /* 0x000fe4000001ff00 */
[----:B0-----:R-:W-:Y:S02]  /*1590*/  CS2R R24, SRZ ;  /* 0x0000000000187805 */ /* 0x001fe4000001ff00 */
[----:B------:R-:W-:Y:S02]  /*15a0*/  CS2R R26, SRZ ;  /* 0x00000000001a7805 */ /* 0x000fe4000001ff00 */
[----:B------:R-:W-:Y:S01]  /*15b0*/  IADD3 R77, R81, UR6, RZ ;  /* 0x00000006514d7c10 */ /* 0x000fe2000fffe0ff */
        /* <DEDUP_REMOVED lines=16> */
.L_x_2185:
[----:B------:R-:W-:Y:S05]  /*16c0*/  BSYNC B0 ;  /* 0x0000000000007941 */ /* 0x000fea0003800000 */
.L_x_2184:
[----:B------:R-:W-:Y:S01]  /*16d0*/  ISETP.GE.AND P1, PT, R43, UR9, PT ;  /* 0x000000092b007c0c */ /* 0x000fe2000bf26270 */
[--C-:B------:R-:W-:Y:S01]  /*16e0*/  HADD2.F32 R89, -RZ, R42.reuse.H0_H0 ;  /* 0x2000002aff597230 */ /* 0x100fe20000004100 */
[----:B-----5:R-:W-:Y:S01]  /*16f0*/  MOV R65, R28 ;  /* 0x0000001c00417202 */ /* 0x020fe20000000f00 */
[----:B------:R-:W-:Y:S01]  /*1700*/  HADD2.F32 R28, -RZ, R42.H1_H1 ;  /* 0x3000002aff1c7230 */ /* 0x000fe20000004100 */
[----:B------:R-:W-:Y:S01]  /*1710*/  MOV R68, R29 ;  /* 0x0000001d00447202 */ /* 0x000fe20000000f00 */
[--C-:B------:R-:W-:Y:S01]  /*1720*/  HADD2.F32 R29, -RZ, R32.reuse.H1_H1 ;  /* 0x30000020ff1d7230 */ /* 0x100fe20000004100 */
[----:B------:R-:W-:Y:S01]  /*1730*/  MOV R67, R30 ;  /* 0x0000001e00437202 */ /* 0x000fe20000000f00 */
[----:B------:R-:W-:Y:S01]  /*1740*/  HADD2.F32 R30, -RZ, R32.H0_H0 ;  /* 0x20000020ff1e7230 */ /* 0x000fe20000004100 */
[----:B------:R-:W-:Y:S01]  /*1750*/  BSSY B0, `(.L_x_2186) ;  /* 0x000002b000007945 */ /* 0x000fe20003800000 */
[----:B------:R-:W-:Y:S01]  /*1760*/  MOV R69, R31 ;  /* 0x0000001f00457202 */ /* 0x000fe20000000f00 */
[----:B------:R-:W-:Y:S01]  /*1770*/  FMUL.FTZ R28, R28, R29 ;  /* 0x0000001d1c1c7220 */ /* 0x000fe20000410000 */
[----:B------:R-:W-:Y:S01]  /*1780*/  MOV R78, R33 ;  /* 0x00000021004e7202 */ /* 0x000fe20000000f00 */
[----:B------:R-:W-:Y:S01]  /*1790*/  HADD2.F32 R84, -RZ, R41.H0_H0 ;  /* 0x20000029ff547230 */ /* 0x000fe20000004100 */
[----:B------:R-:W-:Y:S01]  /*17a0*/  MOV R70, R34 ;  /* 0x0000002200467202 */ /* 0x000fe20000000f00 */
[----:B------:R-:W-:Y:S01]  /*17b0*/  FFMA.FTZ R89, R89, R30, R28 ;  /* 0x0000001e59597223 */ /* 0x000fe2000001001c */
[----:B------:R-:W-:-:S02]  /*17c0*/  MOV R71, R35 ;  /* 0x0000002300477202 */ /* 0x000fc40000000f00 */
[----:B------:R-:W-:Y:S02]  /*17d0*/  CS2R R32, SRZ ;  /* 0x0000000000207805 */ /* 0x000fe4000001ff00 */
[----:B------:R-:W-:Y:S02]  /*17e0*/  CS2R R34, SRZ ;  /* 0x0000000000227805 */ /* 0x000fe4000001ff00 */
[----:B------:R-:W-:Y:S02]  /*17f0*/  CS2R R28, SRZ ;  /* 0x00000000001c7805 */ /* 0x000fe4000001ff00 */
[----:B------:R-:W-:Y:S01]  /*1800*/  CS2R R30, SRZ ;  /* 0x00000000001e7805 */ /* 0x000fe2000001ff00 */
[----:B------:R-:W-:Y:S06]  /*1810*/  @P1 BRA `(.L_x_2187) ;  /* 0x0000000000781947 */ /* 0x000fec0003800000 */
[----:B------:R-:W-:Y:S01]  /*1820*/  ULDC UR6, c[0x0][0x21c] ;  /* 0x0000870000067ab9 */ /* 0x000fe20000000800 */
[----:B0-----:R-:W-:Y:S02]  /*1830*/  LEA R36, R10, 0x80, 0x3 ;  /* 0x000000800a247811 */ /* 0x001fe400078e18ff */
[----:B------:R-:W-:Y:S02]  /*1840*/  ISETP.GE.AND P3, PT, R74, UR6, PT ;  /* 0x000000064a007c0c */ /* 0x000fe4000bf66270 */
[----:B------:R-:W-:-:S11]  /*1850*/  ISETP.GE.AND P1, PT, R36, UR6, PT ;  /* 0x0000000624007c0c */ /* 0x000fd6000bf26270 */
[----:B------:R-:W0:Y:S01]  /*1860*/  @!P3 LDC.64 R36, c[0x0][0x248] ;  /* 0x00009200ff24bb82 */ /* 0x000e220000000a00 */
[C---:B------:R-:W-:Y:S02]  /*1870*/  @!P3 IADD3 R79, P4, R72.reuse, 0x10, RZ ;  /* 0x00000010484fb810 */ /* 0x040fe40007f9e0ff */
[----:B------:R-:W-:Y:S02]  /*1880*/  @!P1 IADD3 R83, P5, R72, 0x10, RZ ;  /* 0x0000001048539810 */ /* 0x000fe40007fbe0ff */
[----:B------:R-:W-:Y:S02]  /*1890*/  @!P3 MOV R60, R80 ;  /* 0x00000050003cb202 */ /* 0x000fe40000000f00 */
[----:B------:R-:W-:Y:S01]  /*18a0*/  @!P3 MOV R61, R77 ;  /* 0x0000004d003db202 */ /* 0x000fe20000000f00 */
[----:B------:R-:W1:Y:S01]  /*18b0*/  @!P1 LDC.64 R38, c[0x0][0x248] ;  /* 0x00009200ff269b82 */ /* 0x000e620000000a00 */
[-C--:B------:R-:W-:Y:S02]  /*18c0*/  @!P3 IADD3.X R59, RZ, R73.reuse, RZ, P4, !PT ;  /* 0x00000049ff3bb210 */ /* 0x080fe400027fe4ff */
[----:B------:R-:W-:-:S02]  /*18d0*/  @!P1 IADD3.X R85, RZ, R73, RZ, P5, !PT ;  /* 0x00000049ff559210 */ /* 0x000fc40002ffe4ff */
[----:B------:R-:W-:-:S03]  /*18e0*/  @!P1 MOV R58, R80 ;  /* 0x00000050003a9202 */ /* 0x000fc60000000f00 */
[----:B------:R-:W2:Y:S08]  /*18f0*/  @!P3 LDC.64 R42, c[0x0][0x240] ;  /* 0x00009000ff2abb82 */ /* 0x000eb00000000a00 */
[----:B------:R-:W3:Y:S01]  /*1900*/  @!P1 LDC.64 R56, c[0x0][0x240] ;  /* 0x00009000ff389b82 */ /* 0x000ee20000000a00 */
[----:B0-----:R-:W-:-:S04]  /*1910*/  @!P3 IMAD.WIDE.U32 R60, R79, R36, R60 ;  /* 0x000000244f3cb225 */ /* 0x001fc800078e003c */
[----:B------:R-:W-:Y:S01]  /*1920*/  @!P3 IMAD R36, R59, R36, RZ ;  /* 0x000000243b24b224 */ /* 0x000fe200078e02ff */
[----:B------:R-:W-:Y:S01]  /*1930*/  @!P1 MOV R59, R77 ;  /* 0x0000004d003b9202 */ /* 0x000fe20000000f00 */
[-C--:B-1----:R-:W-:Y:S02]  /*1940*/  @!P1 IMAD R82, R85, R38.reuse, RZ ;  /* 0x0000002655529224 */ /* 0x082fe400078e02ff */
[----:B------:R-:W-:Y:S02]  /*1950*/  @!P3 IMAD R37, R79, R37, R36 ;  /* 0x000000254f25b224 */ /* 0x000fe400078e0224 */
[----:B------:R-:W-:-:S03]  /*1960*/  @!P1 IMAD.WIDE.U32 R58, R83, R38, R58 ;  /* 0x00000026533a9225 */ /* 0x000fc600078e003a */
[----:B------:R-:W-:Y:S01]  /*1970*/  @!P3 IADD3 R36, R61, R37, RZ ;  /* 0x000000253d24b210 */ /* 0x000fe20007ffe0ff */
        /* <DEDUP_REMOVED lines=8> */
.L_x_2187:
[----:B------:R-:W-:Y:S05]  /*1a00*/  BSYNC B0 ;  /* 0x0000000000007941 */ /* 0x000fea0003800000 */
.L_x_2186:
[----:B0-----:R-:W-:Y:S01]  /*1a10*/  HADD2.F32 R36, -RZ, R78.H0_H0 ;  /* 0x2000004eff247230 */ /* 0x001fe20000004100 */
[----:B------:R-:W-:Y:S01]  /*1a20*/  BSSY B0, `(.L_x_2188) ;  /* 0x0000029000007945 */ /* 0x000fe20003800000 */
[----:B-----5:R-:W-:Y:S02]  /*1a30*/  MOV R88, R32 ;  /* 0x0000002000587202 */ /* 0x020fe40000000f00 */
[----:B------:R-:W-:Y:S02]  /*1a40*/  CS2R R38, SRZ ;  /* 0x0000000000267805 */ /* 0x000fe4000001ff00 */
        /* <DEDUP_REMOVED lines=8> */
[----:B-1----:R-:W-:Y:S01]  /*1ad0*/  LEA R42, R10, 0x80, 0x3 ;  /* 0x000000800a2a7811 */ /* 0x002fe200078e18ff */
[----:B------:R-:W-:Y:S02]  /*1ae0*/  ULDC UR6, c[0x0][0x21c] ;  /* 0x0000870000067ab9 */ /* 0x000fe40000000800 */
        /* <DEDUP_REMOVED lines=13> */
[----:B0-----:R-:W-:-:S04]  /*1bc0*/  @!P2 IMAD.WIDE.U32 R86, R91, R42, R86 ;  /* 0x0000002a5b56a225 */ /* 0x001fc800078e0056 */
[----:B------:R-:W-:Y:S02]  /*1bd0*/  @!P2 IMAD R92, R93, R42, RZ ;  /* 0x0000002a5d5ca224 */ /* 0x000fe400078e02ff */
[-C--:B-1----:R-:W-:Y:S01]  /*1be0*/  @!P1 IMAD R42, R85, R56.reuse, RZ ;  /* 0x00000038552a9224 */ /* 0x082fe200078e02ff */
[----:B------:R-:W-:Y:S01]  /*1bf0*/  @!P1 MOV R85, R77 ;  /* 0x0000004d00559202 */ /* 0x000fe20000000f00 */
[----:B------:R-:W-:Y:S02]  /*1c00*/  @!P2 IMAD R43, R91, R43, R92 ;  /* 0x0000002b5b2ba224 */ /* 0x000fe400078e025c */
[C---:B------:R-:W-:Y:S02]  /*1c10*/  @!P1 IMAD R57, R90.reuse, R57, R42 ;  /* 0x000000395a399224 */ /* 0x040fe400078e022a */
[----:B------:R-:W-:Y:S01]  /*1c20*/  @!P1 IMAD.WIDE.U32 R84, R90, R56, R84 ;  /* 0x000000385a549225 */ /* 0x000fe200078e0054 */
[----:B------:R-:W-:Y:S02]  /*1c30*/  @!P2 IADD3 R43, R87, R43, RZ ;  /* 0x0000002b572ba210 */ /* 0x000fe40007ffe0ff */
[----:B--2---:R-:W-:-:S02]  /*1c40*/  @!P2 LEA R58, P3, R86, R58, 0x1 ;  /* 0x0000003a563aa211 */ /* 0x004fc400078608ff */
[----:B------:R-:W-:Y:S02]  /*1c50*/  @!P1 IADD3 R57, R85, R57, RZ ;  /* 0x0000003955399210 */ /* 0x000fe40007ffe0ff */
[----:B------:R-:W-:Y:S02]  /*1c60*/  @!P2 LEA.HI.X R59, R86, R59, R43, 0x1, P3 ;  /* 0x0000003b563ba211 */ /* 0x000fe400018f0c2b */
[----:B---3--:R-:W-:-:S03]  /*1c70*/  @!P1 LEA R60, P4, R84, R60, 0x1 ;  /* 0x0000003c543c9211 */ /* 0x008fc600078808ff */
[----:B------:R0:W5:Y:S01]  /*1c80*/  @!P2 LDG.E.128 R36, desc[UR10][R58.64] ;  /* 0x0000000a3a24a981 */ /* 0x000162000c1e1d00 */
[----:B------:R-:W-:-:S05]  /*1c90*/  @!P1 LEA.HI.X R61, R84, R61, R57, 0x1, P4 ;  /* 0x0000003d543d9211 */ /* 0x000fca00020f0c39 */
[----:B------:R0:W5:Y:S04]  /*1ca0*/  @!P1 LDG.E.128 R32, desc[UR10][R60.64+0x100] ;  /* 0x0001000a3c209981 */ /* 0x000168000c1e1d00 */
.L_x_2189:
[----:B------:R-:W-:Y:S05]  /*1cb0*/  BSYNC B0 ;  /* 0x0000000000007941 */ /* 0x000fea0003800000 */
.L_x_2188:
[----:B-1---5:R-:W-:Y:S01]  /*1cc0*/  MOV R56, R36 ;  /* 0x0000002400387202 */ /* 0x022fe20000000f00 */
[----:B------:R-:W-:Y:S01]  /*1cd0*/  HADD2.F32 R36, -RZ, R40.H1_H1 ;  /* 0x30000028ff247230 */ /* 0x000fe20000004100 */
[----:B------:R-:W-:Y:S01]  /*1ce0*/  MOV R57, R37 ;  /* 0x0000002500397202 */ /* 0x000fe20000000f00 */
[----:B------:R-:W-:Y:S01]  /*1cf0*/  HADD2.F32 R43, -RZ, R88.H1_H1 ;  /* 0x30000058ff2b7230 */ /* 0x000fe20000004100 */
[----:B------:R-:W-:Y:S01]  /*1d00*/  BSSY B0, `(.L_x_2190) ;  /* 0x0000026000007945 */ /* 0x000fe20003800000 */
[----:B------:R-:W-:Y:S01]  /*1d10*/  HADD2.F32 R42, -RZ, R41.H1_H1 ;  /* 0x30000029ff2a7230 */ /* 0x000fe20000004100 */
[----:B0-----:R-:W-:Y:S01]  /*1d20*/  MOV R58, R38 ;  /* 0x00000026003a7202 */ /* 0x001fe20000000f00 */
[----:B------:R-:W-:Y:S02]  /*1d30*/  HADD2.F32 R60, -RZ, R40.H0_H0 ;  /* 0x20000028ff3c7230 */ /* 0x000fe40000004100 */
[----:B------:R-:W-:Y:S01]  /*1d40*/  FMUL.FTZ R43, R36, R43 ;  /* 0x0000002b242b7220 */ /* 0x000fe20000410000 */
[----:B------:R-:W-:Y:S01]  /*1d50*/  HADD2.F32 R78, -RZ, R78.H1_H1 ;  /* 0x3000004eff4e7230 */ /* 0x000fe20000004100 */
[----:B------:R-:W-:Y:S01]  /*1d60*/  MOV R59, R39 ;  /* 0x00000027003b7202 */ /* 0x000fe20000000f00 */
[----:B------:R-:W-:Y:S01]  /*1d70*/  HADD2.F32 R37, -RZ, R88.H0_H0 ;  /* 0x20000058ff257230 */ /* 0x000fe20000004100 */
[----:B------:R-:W-:Y:S01]  /*1d80*/  CS2R R38, SRZ ;  /* 0x0000000000267805 */ /* 0x000fe2000001ff00 */
[----:B------:R-:W-:-:S02]  /*1d90*/  HADD2.F32 R61, -RZ, R9.H0_H0 ;  /* 0x20000009ff3d7230 */ /* 0x000fc40000004100 */
[----:B------:R-:W-:Y:S01]  /*1da0*/  FFMA.FTZ R89, R42, R78, R89 ;  /* 0x0000004e2a597223 */ /* 0x000fe20000010059 */
[----:B------:R-:W-:Y:S02]  /*1db0*/  HADD2.F32 R78, -RZ, R8.H0_H0 ;  /* 0x20000008ff4e7230 */ /* 0x000fe40000004100 */
[----:B------:R-:W-:Y:S01]  /*1dc0*/  FFMA.FTZ R60, R60, R37, R43 ;  /* 0x000000253c3c7223 */ /* 0x000fe2000001002b */
[----:B------:R-:W-:Y:S02]  /*1dd0*/  CS2R R36, SRZ ;  /* 0x0000000000247805 */ /* 0x000fe4000001ff00 */
[----:B------:R-:W-:Y:S02]  /*1de0*/  CS2R R40, SRZ ;  /* 0x0000000000287805 */ /* 0x000fe4000001ff00 */
[----:B------:R-:W-:Y:S01]  /*1df0*/  CS2R R42, SRZ ;  /* 0x00000000002a7805 */ /* 0x000fe2000001ff00 */
[----:B------:R-:W-:Y:S02]  /*1e00*/  HADD2.F32 R84, -RZ, R4.H1_H1 ;  /* 0x30000004ff547230 */ /* 0x000fe40000004100 */
[----:B------:R-:W-:-:S02]  /*1e10*/  HADD2.F32 R85, -RZ, R70.H0_H0 ;  /* 0x20000046ff557230 */ /* 0x000fc40000004100 */
        /* <DEDUP_REMOVED lines=8> */
[----:B------:R-:W-:Y:S01]  /*1ea0*/  LEA R10, R10, 0x80, 0x3 ;  /* 0x000000800a0a7811 */ /* 0x000fe200078e18ff */
[----:B------:R-:W-:Y:S01]  /*1eb0*/  IMAD.WIDE.U32 R76, R75, UR14, R76 ;  /* 0x0000000e4b4c7c25 */ /* 0x000fe2000f8e004c */
[----:B------:R-:W-:Y:S02]  /*1ec0*/  ISETP.GE.AND P1, PT, R74, UR6, PT ;  /* 0x000000064a007c0c */ /* 0x000fe4000bf26270 */
[----:B------:R-:W-:Y:S01]  /*1ed0*/  ISETP.GE.AND P2, PT, R10, UR6, PT ;  /* 0x000000060a007c0c */ /* 0x000fe2000bf46270 */
[----:B------:R-:W-:-:S04]  /*1ee0*/  IMAD R72, R72, UR14, RZ ;  /* 0x0000000e48487c24 */ /* 0x000fc8000f8e02ff */
[----:B------:R-:W-:Y:S01]  /*1ef0*/  IMAD R73, R75, UR15, R72 ;  /* 0x0000000f4b497c24 */ /* 0x000fe2000f8e0248 */
[----:B------:R-:W-:Y:S02]  /*1f00*/  ULDC.64 UR14, c[0x0][0x240] ;  /* 0x00009000000e7ab9 */ /* 0x000fe40000000a00 */
[----:B------:R-:W-:Y:S02]  /*1f10*/  LEA R72, P0, R76, UR14, 0x1 ;  /* 0x0000000e4c487c11 */ /* 0x000fe4000f8008ff */
[----:B------:R-:W-:-:S04]  /*1f20*/  IADD3 R73, R77, R73, RZ ;  /* 0x000000494d497210 */ /* 0x000fc80007ffe0ff */
[----:B------:R-:W-:-:S05]  /*1f30*/  LEA.HI.X R73, R76, UR15, R73, 0x1, P0 ;  /* 0x0000000f4c497c11 */ /* 0x000fca00080f0c49 */
[----:B------:R0:W5:Y:S04]  /*1f40*/  @!P1 LDG.E.128 R36, desc[UR10][R72.64] ;  /* 0x0000000a48249981 */ /* 0x000168000c1e1d00 */
[----:B------:R0:W5:Y:S02]  /*1f50*/  @!P2 LDG.E.128 R40, desc[UR10][R72.64+0x100] ;  /* 0x0001000a4828a981 */ /* 0x000164000c1e1d00 */
.L_x_2191:
[----:B------:R-:W-:Y:S05]  /*1f60*/  BSYNC B0 ;  /* 0x0000000000007941 */ /* 0x000fea0003800000 */
.L_x_2190:
[----:B------:R-:W-:Y:S02]  /*1f70*/  HADD2.F32 R81, -RZ, R4.H0_H0 ;  /* 0x20000004ff517230 */ /* 0x000fe40000004100 */
[----:B------:R-:W-:Y:S01]  /*1f80*/  FMUL.FTZ R84, R84, R87 ;  /* 0x0000005754547220 */ /* 0x000fe20000410000 */
[----:B------:R-:W-:Y:S02]  /*1f90*/  HADD2.F32 R76, -RZ, R56.H0_H0 ;  /* 0x20000038ff4c7230 */ /* 0x000fe40000004100 */
[----:B------:R-:W-:Y:S01]  /*1fa0*/  FFMA.FTZ R78, R78, R85, R89 ;  /* 0x000000554e4e7223 */ /* 0x000fe20000010059 */
[----:B------:R-:W-:Y:S02]  /*1fb0*/  HADD2.F32 R80, -RZ, R5.H0_H0 ;  /* 0x20000005ff507230 */ /* 0x000fe40000004100 */
[----:B------:R-:W-:Y:S01]  /*1fc0*/  FFMA.FTZ R60, R61, R86, R60 ;  /* 0x000000563d3c7223 */ /* 0x000fe2000001003c */
[----:B------:R-:W-:Y:S02]  /*1fd0*/  HADD2.F32 R89, -RZ, R57.H0_H0 ;  /* 0x20000039ff597230 */ /* 0x000fe40000004100 */
[----:B------:R-:W-:Y:S01]  /*1fe0*/  FFMA.FTZ R91, R81, R76, R84 ;  /* 0x0000004c515b7223 */ /* 0x000fe20000010054 */
[--C-:B------:R-:W-:Y:S01]  /*1ff0*/  HADD2.F32 R76, -RZ, R34.reuse.H0_H0 ;  /* 0x20000022ff4c7230 */ /* 0x100fe20000004100 */
[----:B-----5:R-:W-:Y:S01]  /*2000*/  MOV R10, R39 ;  /* 0x00000027000a7202 */ /* 0x020fe20000000f00 */
[----:B------:R-:W-:Y:S01]  /*2010*/  HADD2.F32 R85, -RZ, R34.H1_H1 ;  /* 0x30000022ff557230 */ /* 0x000fe20000004100 */
[----:B------:R-:W-:Y:S01]  /*2020*/  USHF.L.U32 UR18, UR13, 0x6, URZ ;  /* 0x000000060d127899 */ /* 0x000fe2000800063f */
[--C-:B------:R-:W-:Y:S01]  /*2030*/  HADD2.F32 R34, -RZ, R35.reuse.H0_H0 ;  /* 0x20000023ff227230 */ /* 0x100fe20000004100 */
[----:B------:R-:W-:Y:S01]  /*2040*/  USHF.R.S32.HI UR19, URZ, 0x1f, UR16 ;  /* 0x0000001f3f137899 */ /* 0x000fe20008011410 */
[----:B------:R-:W-:-:S02]  /*2050*/  HADD2.F32 R87, -RZ, R35.H1_H1 ;  /* 0x30000023ff577230 */ /* 0x000fc40000004100 */
[----:B------:R-:W-:Y:S01]  /*2060*/  FFMA.FTZ R35, R80, R89, R91 ;  /* 0x0000005950237223 */ /* 0x000fe2000001005b */
[----:B------:R-:W-:Y:S01]  /*2070*/  HADD2.F32 R80, -RZ, R5.H1_H1 ;  /* 0x30000005ff507230 */ /* 0x000fe20000004100 */
[----:B------:R-:W-:Y:S01]  /*2080*/  BSSY B0, `(.L_x_2192) ;  /* 0x00000ce000007945 */ /* 0x000fe20003800000 */
[----:B------:R-:W-:Y:S02]  /*2090*/  HADD2.F32 R5, -RZ, R65.H1_H1 ;  /* 0x30000041ff057230 */ /* 0x000fe40000004100 */
[----:B------:R-:W-:Y:S02]  /*20a0*/  HADD2.F32 R90, -RZ, R36.H1_H1 ;  /* 0x30000024ff5a7230 */ /* 0x000fe40000004100 */
[----:B------:R-:W-:Y:S02]  /*20b0*/  HADD2.F32 R84, -RZ, R57.H1_H1 ;  /* 0x30000039ff547230 */ /* 0x000fe40000004100 */
[----:B------:R-:W-:Y:S02]  /*20c0*/  HADD2.F32 R9, -RZ, R9.H1_H1 ;  /* 0x30000009ff097230 */ /* 0x000fe40000004100 */
[----:B------:R-:W-:Y:S01]  /*20d0*/  FMUL.FTZ R5, R5, R90 ;  /* 0x0000005a05057220 */ /* 0x000fe20000410000 */
[----:B------:R-:W-:-:S02]  /*20e0*/  HADD2.F32 R79, -RZ, R79.H1_H1 ;  /* 0x3000004fff4f7230 */ /* 0x000fc40000004100 */
[----:B------:R-:W-:Y:S01]  /*20f0*/  FFMA.FTZ R35, R80, R84, R35 ;  /* 0x0000005450237223 */ /* 0x000fe20000010023 */
[----:B------:R-:W-:Y:S02]  /*2100*/  HADD2.F32 R90, -RZ, R65.H0_H0 ;  /* 0x20000041ff5a7230 */ /* 0x000fe40000004100 */
[----:B------:R-:W-:Y:S02]  /*2110*/  HADD2.F32 R80, -RZ, R6.H0_H0 ;  /* 0x20000006ff507230 */ /* 0x000fe40000004100 */
[----:B------:R-:W-:Y:S01]  /*2120*/  FFMA.FTZ R9, R9, R79, R60 ;  /* 0x0000004f09097223 */ /* 0x000fe2000001003c */
[----:B------:R-:W-:Y:S02]  /*2130*/  HADD2.F32 R65, -RZ, R82.H0_H0 ;  /* 0x20000052ff417230 */ /* 0x000fe40000004100 */
[----:B------:R-:W-:Y:S02]  /*2140*/  HADD2.F32 R36, -RZ, R36.H0_H0 ;  /* 0x20000024ff247230 */ /* 0x000fe40000004100 */
[----:B------:R-:W-:-:S02]  /*2150*/  HADD2.F32 R60, -RZ, R2.H0_H0 ;  /* 0x20000002ff3c7230 */ /* 0x000fc40000004100 */
[----:B------:R-:W-:Y:S01]  /*2160*/  FFMA.FTZ R9, R80, R65, R9 ;  /* 0x0000004150097223 */ /* 0x000fe20000010009 */
[----:B------:R-:W-:Y:S02]  /*2170*/  HADD2.F32 R65, -RZ, R8.H1_H1 ;  /* 0x30000008ff417230 */ /* 0x000fe40000004100 */
[----:B------:R-:W-:Y:S01]  /*2180*/  FFMA.FTZ R5, R90, R36, R5 ;  /* 0x000000245a057223 */ /* 0x000fe20000010005 */
[--C-:B------:R-:W-:Y:S02]  /*2190*/  HADD2.F32 R8, -RZ, R68.reuse.H0_H0 ;  /* 0x20000044ff087230 */ /* 0x100fe40000004100 */
[--C-:B------:R-:W-:Y:S02]  /*21a0*/  HADD2.F32 R36, -RZ, R37.reuse.H0_H0 ;  /* 0x20000025ff247230 */ /* 0x100fe40000004100 */
[----:B------:R-:W-:Y:S02]  /*21b0*/  HADD2.F32 R68, -RZ, R68.H1_H1 ;  /* 0x30000044ff447230 */ /* 0x000fe40000004100 */
[----:B------:R-:W-:-:S02]  /*21c0*/  HADD2.F32 R37, -RZ, R37.H1_H1 ;  /* 0x30000025ff257230 */ /* 0x000fc40000004100 */
[----:B------:R-:W-:Y:S01]  /*21d0*/  FFMA.FTZ R5, R8, R36, R5 ;  /* 0x0000002408057223 */ /* 0x000fe20000010005 */
[----:B------:R-:W-:Y:S02]  /*21e0*/  HADD2.F32 R79, -RZ, R58.H0_H0 ;  /* 0x2000003aff4f7230 */ /* 0x000fe40000004100 */
[----:B------:R-:W-:Y:S02]  /*21f0*/  HADD2.F32 R36, -RZ, R38.H0_H0 ;  /* 0x20000026ff247230 */ /* 0x000fe40000004100 */
[----:B------:R-:W-:Y:S01]  /*2200*/  FFMA.FTZ R68, R68, R37, R5 ;  /* 0x0000002544447223 */ /* 0x000fe20000010005 */
[----:B------:R-:W-:Y:S02]  /*2210*/  HADD2.F32 R5, -RZ, R67.H0_H0 ;  /* 0x20000043ff057230 */ /* 0x000fe40000004100 */
[----:B------:R-:W-:Y:S01]  /*2220*/  FFMA.FTZ R35, R60, R79, R35 ;  /* 0x0000004f3c237223 */ /* 0x000fe20000010023 */
[----:B------:R-:W-:Y:S02]  /*2230*/  HADD2.F32 R6, -RZ, R6.H1_H1 ;  /* 0x30000006ff067230 */ /* 0x000fe40000004100 */
[----:B------:R-:W-:-:S02]  /*2240*/  HADD2.F32 R2, -RZ, R2.H1_H1 ;  /* 0x30000002ff027230 */ /* 0x000fc40000004100 */
[----:B------:R-:W-:Y:S01]  /*2250*/  FFMA.FTZ R36, R5, R36, R68 ;  /* 0x0000002405247223 */ /* 0x000fe20000010044 */
[----:B------:R-:W-:Y:S02]  /*2260*/  HADD2.F32 R82, -RZ, R82.H1_H1 ;  /* 0x30000052ff527230 */ /* 0x000fe40000004100 */
[----:B------:R-:W-:Y:S02]  /*2270*/  HADD2.F32 R58, -RZ, R58.H1_H1 ;  /* 0x3000003aff3a7230 */ /* 0x000fe40000004100 */
[----:B------:R-:W-:Y:S02]  /*2280*/  HADD2.F32 R70, -RZ, R70.H1_H1 ;  /* 0x30000046ff467230 */ /* 0x000fe40000004100 */
[----:B------:R-:W-:Y:S01]  /*2290*/  FFMA.FTZ R6, R6, R82, R9 ;  /* 0x0000005206067223 */ /* 0x000fe20000010009 */
[----:B------:R-:W-:Y:S02]  /*22a0*/  HADD2.F32 R67, -RZ, R67.H1_H1 ;  /* 0x30000043ff437230 */ /* 0x000fe40000004100 */
[----:B------:R-:W-:Y:S01]  /*22b0*/  FFMA.FTZ R2, R2, R58, R35 ;  /* 0x0000003a02027223 */ /* 0x000fe20000010023 */
[----:B------:R-:W-:-:S02]  /*22c0*/  HADD2.F32 R38, -RZ, R38.H1_H1 ;  /* 0x30000026ff267230 */ /* 0x000fc40000004100 */
[----:B------:R-:W-:Y:S01]  /*22d0*/  FFMA.FTZ R65, R65, R70, R78 ;  /* 0x0000004641417223 */ /* 0x000fe2000001004e */
[----:B------:R-:W-:Y:S02]  /*22e0*/  HADD2.F32 R9, -RZ, R7.H0_H0 ;  /* 0x20000007ff097230 */ /* 0x000fe40000004100 */
[----:B------:R-:W-:Y:S02]  /*22f0*/  HADD2.F32 R58, -RZ, R83.H0_H0 ;  /* 0x20000053ff3a7230 */ /* 0x000fe40000004100 */
[----:B------:R-:W-:Y:S01]  /*2300*/  FFMA.FTZ R38, R67, R38, R36 ;  /* 0x0000002643267223 */ /* 0x000fe20000010024 */
[----:B------:R-:W-:Y:S02]  /*2310*/  HADD2.F32 R8, -RZ, R11.H0_H0 ;  /* 0x2000000bff087230 */ /* 0x000fe40000004100 */
[----:B------:R-:W-:Y:S02]  /*2320*/  HADD2.F32 R35, -RZ, R3.H0_H0 ;  /* 0x20000003ff237230 */ /* 0x000fe40000004100 */
[----:B------:R-:W-:Y:S01]  /*2330*/  FFMA.FTZ R6, R9, R58, R6 ;  /* 0x0000003a09067223 */ /* 0x000fe20000010006 */
[----:B------:R-:W-:-:S02]  /*2340*/  HADD2.F32 R37, -RZ, R71.H0_H0 ;  /* 0x20000047ff257230 */ /* 0x000fc40000004100 */
        /* <DEDUP_REMOVED lines=8> */
[--C-:B0-----:R-:W-:Y:S02]  /*23d0*/  HADD2.F32 R73, -RZ, R27.reuse.H0_H0 ;  /* 0x2000001bff497230 */ /* 0x101fe40000004100 */
[----:B------:R-:W-:Y:S02]  /*23e0*/  HADD2.F32 R74, -RZ, R27.H1_H1 ;  /* 0x3000001bff4a7230 */ /* 0x000fe40000004100 */
[----:B------:R-:W-:Y:S01]  /*23f0*/  FFMA.FTZ R7, R7, R83, R6 ;  /* 0x0000005307077223 */ /* 0x000fe20000010006 */
[----:B------:R-:W-:Y:S02]  /*2400*/  HADD2.F32 R2, -RZ, R11.H1_H1 ;  /* 0x3000000bff027230 */ /* 0x000fe40000004100 */
[----:B------:R-:W-:Y:S02]  /*2410*/  HADD2.F32 R3, -RZ, R3.H1_H1 ;  /* 0x30000003ff037230 */ /* 0x000fe40000004100 */
[----:B------:R-:W-:-:S02]  /*2420*/  HADD2.F32 R69, -RZ, R69.H1_H1 ;  /* 0x30000045ff457230 */ /* 0x000fc40000004100 */
[----:B------:R-:W-:Y:S02]  /*2430*/  HADD2.F32 R71, -RZ, R71.H1_H1 ;  /* 0x30000047ff477230 */ /* 0x000fe40000004100 */
[----:B------:R-:W-:Y:S02]  /*2440*/  HADD2.F32 R8, -RZ, R59.H1_H1 ;  /* 0x3000003bff087230 */ /* 0x000fe40000004100 */
[----:B------:R-:W-:Y:S02]  /*2450*/  HADD2.F32 R10, -RZ, R10.H1_H1 ;  /* 0x3000000aff0a7230 */ /* 0x000fe40000004100 */
[----:B------:R-:W-:Y:S01]  /*2460*/  FFMA.FTZ R65, R2, R71, R65 ;  /* 0x0000004702417223 */ /* 0x000fe20000010041 */
[----:B------:R-:W-:Y:S02]  /*2470*/  HADD2.F32 R27, -RZ, R28.H0_H0 ;  /* 0x2000001cff1b7230 */ /* 0x000fe40000004100 */
[----:B------:R-:W-:Y:S01]  /*2480*/  FFMA.FTZ R3, R3, R8, R60 ;  /* 0x0000000803037223 */ /* 0x000fe2000001003c */
[----:B------:R-:W-:-:S02]  /*2490*/  HADD2.F32 R77, -RZ, R31.H0_H0 ;  /* 0x2000001fff4d7230 */ /* 0x000fc40000004100 */
[----:B------:R-:W-:Y:S01]  /*24a0*/  FFMA.FTZ R10, R69, R10, R36 ;  /* 0x0000000a450a7223 */ /* 0x000fe20000010024 */
[----:B------:R-:W-:Y:S02]  /*24b0*/  HADD2.F32 R56, -RZ, R31.H1_H1 ;  /* 0x3000001fff387230 */ /* 0x000fe40000004100 */
[----:B------:R-:W-:Y:S01]  /*24c0*/  FFMA.FTZ R44, R44, R27, R7 ;  /* 0x0000001b2c2c7223 */ /* 0x000fe20000010007 */
[----:B------:R-:W-:Y:S02]  /*24d0*/  HADD2.F32 R39, -RZ, R24.H0_H0 ;  /* 0x20000018ff277230 */ /* 0x000fe40000004100 */
[----:B------:R-:W-:Y:S02]  /*24e0*/  HADD2.F32 R31, -RZ, R32.H0_H0 ;  /* 0x20000020ff1f7230 */ /* 0x000fe40000004100 */
[----:B------:R-:W-:Y:S02]  /*24f0*/  HADD2.F32 R57, -RZ, R20.H0_H0 ;  /* 0x20000014ff397230 */ /* 0x000fe40000004100 */
[----:B------:R-:W-:Y:S01]  /*2500*/  FFMA.FTZ R0, R0, R39, R65 ;  /* 0x0000002700007223 */ /* 0x000fe20000010041 */
[----:B------:R-:W-:-:S02]  /*2510*/  HADD2.F32 R84, -RZ, R40.H0_H0 ;  /* 0x20000028ff547230 */ /* 0x000fc40000004100 */
[----:B------:R-:W-:Y:S01]  /*2520*/  FFMA.FTZ R3, R52, R31, R3 ;  /* 0x0000001f34037223 */ /* 0x000fe20000010003 */
[----:B------:R-:W-:Y:S02]  /*2530*/  HADD2.F32 R28, -RZ, R28.H1_H1 ;  /* 0x3000001cff1c7230 */ /* 0x000fe40000004100 */
[----:B------:R-:W-:Y:S02]  /*2540*/  HADD2.F32 R24, -RZ, R24.H1_H1 ;  /* 0x30000018ff187230 */ /* 0x000fe40000004100 */
[----:B------:R-:W-:Y:S01]  /*2550*/  FFMA.FTZ R57, R57, R84, R10 ;  /* 0x0000005439397223 */ /* 0x000fe2000001000a */
        /* <DEDUP_REMOVED lines=10> */
[----:B------:R-:W-:Y:S01]  /*2600*/  FFMA.FTZ R46, R46, R75, R45 ;  /* 0x0000004b2e2e7223 */ /* 0x000fe2000001002d */
[----:B------:R-:W-:Y:S02]  /*2610*/  HADD2.F32 R20, -RZ, R21.H0_H0 ;  /* 0x20000015ff147230 */ /* 0x000fe40000004100 */
[----:B------:R-:W-:Y:S01]  /*2620*/  FFMA.FTZ R14, R14, R61, R13 ;  /* 0x0000003d0e0e7223 */ /* 0x000fe2000001000d */
[----:B------:R-:W-:-:S02]  /*2630*/  HADD2.F32 R91, -RZ, R41.H0_H0 ;  /* 0x20000029ff5b7230 */ /* 0x000fc40000004100 */
[----:B------:R-:W-:Y:S01]  /*2640*/  FFMA.FTZ R53, R53, R32, R54 ;  /* 0x0000002035357223 */ /* 0x000fe20000010036 */
[----:B------:R-:W-:Y:S01]  /*2650*/  HADD2.F32 R4, -RZ, R29.H1_H1 ;  /* 0x3000001dff047230 */ /* 0x000fe20000004100 */
[----:B------:R-:W0:Y:S01]  /*2660*/  S2R R13, SR_TID.X ;  /* 0x00000000000d7919 */ /* 0x000e220000002100 */
        /* <DEDUP_REMOVED lines=23> */
[----:B------:R-:W-:-:S02]  /*27e0*/  HADD2.F32 R22, -RZ, R23.H0_H0 ;  /* 0x20000017ff167230 */ /* 0x000fc40000004100 */
[----:B------:R-:W-:Y:S01]  /*27f0*/  FFMA.FTZ R64, R64, R85, R55 ;  /* 0x0000005540407223 */ /* 0x000fe20000010037 */
[----:B------:R-:W-:Y:S02]  /*2800*/  HADD2.F32 R42, -RZ, R43.H0_H0 ;  /* 0x2000002bff2a7230 */ /* 0x000fe40000004100 */
[----:B------:R-:W-:Y:S01]  /*2810*/  FFMA.FTZ R89, R89, R92, R40 ;  /* 0x0000005c59597223 */ /* 0x000fe20000010028 */
[----:B------:R-:W-:Y:S01]  /*2820*/  FFMA.FTZ R50, R50, R77, R49 ;  /* 0x0000004d32327223 */ /* 0x000fe20000010031 */
[----:B------:R-:W-:Y:S02]  /*2830*/  HADD2.F32 R23, -RZ, R23.H1_H1 ;  /* 0x30000017ff177230 */ /* 0x000fe40000004100 */
[----:B------:R-:W-:Y:S01]  /*2840*/  FFMA.FTZ R18, R18, R73, R17 ;  /* 0x0000004912127223 */ /* 0x000fe20000010011 */
[----:B------:R-:W-:Y:S02]  /*2850*/  HADD2.F32 R43, -RZ, R43.H1_H1 ;  /* 0x3000002bff2b7230 */ /* 0x000fe40000004100 */
[----:B------:R-:W-:Y:S01]  /*2860*/  FFMA.FTZ R63, R63, R34, R64 ;  /* 0x000000223f3f7223 */ /* 0x000fe20000010040 */
[----:B------:R-:W-:Y:S01]  /*2870*/  FFMA.FTZ R22, R22, R42, R89 ;  /* 0x0000002a16167223 */ /* 0x000fe20000010059 */
[----:B------:R-:W-:Y:S01]  /*2880*/  FFMA.FTZ R50, R51, R56, R50 ;  /* 0x0000003833327223 */ /* 0x000fe20000010032 */
[----:B------:R-:W-:Y:S01]  /*2890*/  FFMA.FTZ R18, R19, R74, R18 ;  /* 0x0000004a13127223 */ /* 0x000fe20000010012 */
[----:B------:R-:W-:Y:S01]  /*28a0*/  FFMA.FTZ R63, R66, R87, R63 ;  /* 0x00000057423f7223 */ /* 0x000fe2000001003f */
[----:B------:R-:W-:-:S02]  /*28b0*/  FFMA.FTZ R22, R23, R43, R22 ;  /* 0x0000002b17167223 */ /* 0x000fc40000010016 */
[----:B------:R-:W1:Y:S04]  /*28c0*/  SHFL.BFLY PT, R5, R50, 0x8, 0x1f ;  /* 0x0d001f0032057f89 */ /* 0x000e6800000e0000 */
[----:B------:R-:W2:Y:S04]  /*28d0*/  SHFL.BFLY PT, R3, R18, 0x8, 0x1f ;  /* 0x0d001f0012037f89 */ /* 0x000ea800000e0000 */
[----:B------:R-:W3:Y:S04]  /*28e0*/  SHFL.BFLY PT, R0, R63, 0x8, 0x1f ;  /* 0x0d001f003f007f89 */ /* 0x000ee800000e0000 */
[----:B------:R-:W4:Y:S01]  /*28f0*/  SHFL.BFLY PT, R7, R22, 0x8, 0x1f ;  /* 0x0d001f0016077f89 */ /* 0x000f2200000e0000 */
[----:B-1----:R-:W-:Y:S01]  /*2900*/  FADD.FTZ R2, R50, R5 ;  /* 0x0000000532027221 */ /* 0x002fe20000010000 */
[----:B--2---:R-:W-:-:S04]  /*2910*/  FADD.FTZ R3, R18, R3 ;  /* 0x0000000312037221 */ /* 0x004fc80000010000 */
[----:B------:R-:W1:Y:S01]  /*2920*/  SHFL.BFLY PT, R5, R2, 0x4, 0x1f ;  /* 0x0c801f0002057f89 */ /* 0x000e6200000e0000 */
[----:B---3--:R-:W-:-:S03]  /*2930*/  FADD.FTZ R6, R63, R0 ;  /* 0x000000003f067221 */ /* 0x008fc60000010000 */
[----:B------:R-:W2:Y:S01]  /*2940*/  SHFL.BFLY PT, R0, R3, 0x4, 0x1f ;  /* 0x0c801f0003007f89 */ /* 0x000ea200000e0000 */
[----:B----4-:R-:W-:-:S03]  /*2950*/  FADD.FTZ R9, R22, R7 ;  /* 0x0000000716097221 */ /* 0x010fc60000010000 */
[----:B------:R-:W3:Y:S04]  /*2960*/  SHFL.BFLY PT, R7, R6, 0x4, 0x1f ;  /* 0x0c801f0006077f89 */ /* 0x000ee800000e0000 */
[----:B------:R-:W4:Y:S01]  /*2970*/  SHFL.BFLY PT, R10, R9, 0x4, 0x1f ;  /* 0x0c801f00090a7f89 */ /* 0x000f2200000e0000 */
[----:B-1----:R-:W-:Y:S01]  /*2980*/  FADD.FTZ R4, R2, R5 ;  /* 0x0000000502047221 */ /* 0x002fe20000010000 */
[----:B--2---:R-:W-:Y:S01]  /*2990*/  FADD.FTZ R0, R3, R0 ;  /* 0x0000000003007221 */ /* 0x004fe20000010000 */
[----:B---3--:R-:W-:-:S04]  /*29a0*/  FADD.FTZ R8, R6, R7 ;  /* 0x0000000706087221 */ /* 0x008fc80000010000 */
[----:B------:R-:W1:Y:S01]  /*29b0*/  SHFL.BFLY PT, R5, R0, 0x2, 0x1f ;  /* 0x0c401f0000057f89 */ /* 0x000e6200000e0000 */
[----:B----4-:R-:W-:-:S03]  /*29c0*/  FADD.FTZ R11, R9, R10 ;  /* 0x0000000a090b7221 */ /* 0x010fc60000010000 */
[----:B------:R-:W2:Y:S04]  /*29d0*/  SHFL.BFLY PT, R7, R4, 0x2, 0x1f ;  /* 0x0c401f0004077f89 */ /* 0x000ea800000e0000 */
[----:B------:R-:W3:Y:S04]  /*29e0*/  SHFL.BFLY PT, R3, R8, 0x2, 0x1f ;  /* 0x0c401f0008037f89 */ /* 0x000ee800000e0000 */
[----:B------:R-:W4:Y:S01]  /*29f0*/  SHFL.BFLY PT, R2, R11, 0x2, 0x1f ;  /* 0x0c401f000b027f89 */ /* 0x000f2200000e0000 */
[----:B-1----:R-:W-:Y:S01]  /*2a00*/  FADD.FTZ R5, R0, R5 ;  /* 0x0000000500057221 */ /* 0x002fe20000010000 */
[----:B--2---:R-:W-:Y:S01]  /*2a10*/  FADD.FTZ R7, R4, R7 ;  /* 0x0000000704077221 */ /* 0x004fe20000010000 */
[----:B0-----:R-:W-:Y:S01]  /*2a20*/  SHF.R.S32.HI R4, RZ, 0x1f, R13 ;  /* 0x0000001fff047819 */ /* 0x001fe2000001140d */
[----:B---3--:R-:W-:-:S03]  /*2a30*/  FADD.FTZ R3, R8, R3 ;  /* 0x0000000308037221 */ /* 0x008fc60000010000 */
[-C--:B------:R-:W-:Y:S01]  /*2a40*/  LEA.HI R4, R4, R13.reuse, RZ, 0x4 ;  /* 0x0000000d04047211 */ /* 0x080fe200078f20ff */
[----:B------:R-:W0:Y:S01]  /*2a50*/  SHFL.BFLY PT, R6, R7, 0x1, 0x1f ;  /* 0x0c201f0007067f89 */ /* 0x000e2200000e0000 */
[----:B----4-:R-:W-:Y:S02]  /*2a60*/  FADD.FTZ R9, R11, R2 ;  /* 0x000000020b097221 */ /* 0x010fe40000010000 */
[----:B------:R-:W-:Y:S01]  /*2a70*/  LOP3.LUT R8, R4, 0xfffffff0, RZ, 0xc0, !PT ;  /* 0xfffffff004087812 */ /* 0x000fe200078ec0ff */
[----:B------:R-:W1:Y:S03]  /*2a80*/  SHFL.BFLY PT, R2, R5, 0x1, 0x1f ;  /* 0x0c201f0005027f89 */ /* 0x000e6600000e0000 */
[----:B------:R-:W-:Y:S01]  /*2a90*/  IADD3 R8, -R8, R13, RZ ;  /* 0x0000000d08087210 */ /* 0x000fe20007ffe1ff */
[----:B------:R-:W2:Y:S03]  /*2aa0*/  SHFL.BFLY PT, R10, R3, 0x1, 0x1f ;  /* 0x0c201f00030a7f89 */ /* 0x000ea600000e0000 */
[----:B------:R-:W-:Y:S01]  /*2ab0*/  ISETP.NE.AND P0, PT, R8, RZ, PT ;  /* 0x000000ff0800720c */ /* 0x000fe20003f05270 */
[----:B------:R-:W3:Y:S01]  /*2ac0*/  SHFL.BFLY PT, R0, R9, 0x1, 0x1f ;  /* 0x0c201f0009007f89 */ /* 0x000ee200000e0000 */
[----:B0-----:R-:W-:Y:S01]  /*2ad0*/  FADD.FTZ R6, R7, R6 ;  /* 0x0000000607067221 */ /* 0x001fe20000010000 */
[----:B-1----:R-:W-:Y:S01]  /*2ae0*/  FADD.FTZ R8, R5, R2 ;  /* 0x0000000205087221 */ /* 0x002fe20000010000 */
[----:B--2---:R-:W-:Y:S01]  /*2af0*/  FADD.FTZ R10, R3, R10 ;  /* 0x0000000a030a7221 */ /* 0x004fe20000010000 */
[----:B---3--:R-:W-:-:S08]  /*2b00*/  FADD.FTZ R11, R9, R0 ;  /* 0x00000000090b7221 */ /* 0x008fd00000010000 */
[----:B------:R-:W-:Y:S05]  /*2b10*/  @P0 BRA `(.L_x_2193) ;  /* 0x0000000000900947 */ /* 0x000fea0003800000 */
[----:B------:R-:W-:Y:S01]  /*2b20*/  USHF.R.S32.HI UR7, URZ, 0x1f, UR4 ;  /* 0x0000001f3f077899 */ /* 0x000fe20008011404 */
[----:B------:R-:W-:Y:S01]  /*2b30*/  SHF.R.S32.HI R0, RZ, 0x4, R4 ;  /* 0x00000004ff007819 */ /* 0x000fe20000011404 */
[----:B------:R-:W-:Y:S01]  /*2b40*/  UIADD3 UR6, UP0, UR18, UR4, URZ ;  /* 0x0000000412067290 */ /* 0x000fe2000ff1e03f */
[----:B------:R-:W-:Y:S01]  /*2b50*/  ULDC.64 UR14, c[0x0][0x278] ;  /* 0x00009e00000e7ab9 */ /* 0x000fe20000000a00 */
[----:B------:R-:W-:Y:S01]  /*2b60*/  UIMAD UR20, UR13, -0x40, UR8 ;  /* 0xffffffc00d1478a4 */ /* 0x000fe2000f8e0208 */
[----:B------:R-:W-:Y:S01]  /*2b70*/  SHF.R.S32.HI R4, RZ, 0x1f, R0 ;  /* 0x0000001fff047819 */ /* 0x000fe20000011400 */
[----:B------:R-:W-:Y:S01]  /*2b80*/  ULEA.HI.X.SX32 UR7, UR18, UR7, 0x1, UP0 ;  /* 0x0000000712077291 */ /* 0x000fe200080f0e3f */
[C---:B------:R-:W-:Y:S01]  /*2b90*/  IADD3 R7, R0.reuse, 0x10, RZ ;  /* 0x0000001000077810 */ /* 0x040fe20007ffe0ff */
[----:B------:R-:W-:Y:S02]  /*2ba0*/  UIMAD UR9, UR19, UR14, URZ ;  /* 0x0000000e130972a4 */ /* 0x000fe4000f8e023f */
[----:B------:R-:W-:Y:S01]  /*2bb0*/  UIMAD.WIDE.U32 UR6, UR16, UR14, UR6 ;  /* 0x0000000e100672a5 */ /* 0x000fe2000f8e0006 */
[----:B------:R-:W-:Y:S01]  /*2bc0*/  ISETP.GE.AND P3, PT, R0, UR20, PT ;  /* 0x0000001400007c0c */ /* 0x000fe2000bf66270 */
[----:B------:R-:W-:Y:S01]  /*2bd0*/  UIMAD UR9, UR16, UR15, UR9 ;  /* 0x0000000f100972a4 */ /* 0x000fe2000f8e0209 */
[----:B------:R-:W-:-:S02]  /*2be0*/  ISETP.GE.AND P2, PT, R7, UR20, PT ;  /* 0x0000001407007c0c */ /* 0x000fc4000bf46270 */
[----:B------:R-:W-:Y:S01]  /*2bf0*/  ULDC.64 UR14, c[0x0][0x280] ;  /* 0x0000a000000e7ab9 */ /* 0x000fe20000000a00 */
[----:B------:R-:W-:Y:S01]  /*2c00*/  UIADD3 UR7, UR7, UR9, URZ ;  /* 0x0000000907077290 */ /* 0x000fe2000fffe03f */
[----:B------:R-:W-:Y:S01]  /*2c10*/  FSEL R7, R6, RZ, !P2 ;  /* 0x000000ff06077208 */ /* 0x000fe20005000000 */
[----:B------:R-:W-:Y:S02]  /*2c20*/  UIMAD UR9, UR5, UR14, URZ ;  /* 0x0000000e050972a4 */ /* 0x000fe4000f8e023f */
[----:B------:R-:W-:Y:S02]  /*2c30*/  UIMAD.WIDE.U32 UR6, UR17, UR14, UR6 ;  /* 0x0000000e110672a5 */ /* 0x000fe4000f8e0006 */
[----:B------:R-:W-:-:S03]  /*2c40*/  UIMAD UR9, UR17, UR15, UR9 ;  /* 0x0000000f110972a4 */ /* 0x000fc6000f8e0209 */
[----:B------:R-:W-:Y:S01]  /*2c50*/  ULDC.64 UR14, c[0x0][0x260] ;  /* 0x00009800000e7ab9 */ /* 0x000fe20000000a00 */
[----:B------:R-:W-:Y:S02]  /*2c60*/  IADD3 R3, P0, R0, UR6, RZ ;  /* 0x0000000600037c10 */ /* 0x000fe4000ff1e0ff */
[----:B------:R-:W-:Y:S02]  /*2c70*/  MOV R5, UR9 ;  /* 0x0000000900057c02 */ /* 0x000fe40008000f00 */
[----:B------:R-:W-:Y:S02]  /*2c80*/  LEA R2, P4, R3, UR14, 0x2 ;  /* 0x0000000e03027c11 */ /* 0x000fe4000f8810ff */
[----:B------:R-:W-:Y:S02]  /*2c90*/  IADD3.X R4, R4, UR7, R5, P0, !PT ;  /* 0x0000000704047c10 */ /* 0x000fe400087fe405 */
[C---:B------:R-:W-:Y:S02]  /*2ca0*/  IADD3 R5, R0.reuse, 0x20, RZ ;  /* 0x0000002000057810 */ /* 0x040fe40007ffe0ff */
[----:B------:R-:W-:-:S02]  /*2cb0*/  IADD3 R0, R0, 0x30, RZ ;  /* 0x0000003000007810 */ /* 0x000fc40007ffe0ff */
[----:B------:R-:W-:Y:S02]  /*2cc0*/  ISETP.GE.AND P1, PT, R5, UR20, PT ;  /* 0x0000001405007c0c */ /* 0x000fe4000bf26270 */
[----:B------:R-:W-:Y:S02]  /*2cd0*/  ISETP.GE.AND P0, PT, R0, UR20, PT ;  /* 0x0000001400007c0c */ /* 0x000fe4000bf06270 */
[----:B------:R-:W-:Y:S02]  /*2ce0*/  LEA.HI.X R3, R3, UR15, R4, 0x2, P4 ;  /* 0x0000000f03037c11 */ /* 0x000fe4000a0f1404 */
[----:B------:R-:W-:Y:S02]  /*2cf0*/  FSEL R5, R8, RZ, !P3 ;  /* 0x000000ff08057208 */ /* 0x000fe40005800000 */
[----:B------:R-:W-:Y:S01]  /*2d00*/  FSEL R9, R10, RZ, !P1 ;  /* 0x000000ff0a097208 */ /* 0x000fe20004800000 */
[----:B------:R0:W-:Y:S01]  /*2d10*/  STG.E desc[UR10][R2.64+0x40], R7 ;  /* 0x0000400702007986 */ /* 0x0001e2000c10190a */
[----:B------:R-:W-:-:S03]  /*2d20*/  FSEL R11, R11, RZ, !P0 ;  /* 0x000000ff0b0b7208 */ /* 0x000fc60004000000 */
[----:B------:R0:W-:Y:S04]  /*2d30*/  STG.E desc[UR10][R2.64], R5 ;  /* 0x0000000502007986 */ /* 0x0001e8000c10190a */
[----:B------:R0:W-:Y:S04]  /*2d40*/  STG.E desc[UR10][R2.64+0x80], R9 ;  /* 0x0000800902007986 */ /* 0x0001e8000c10190a */
[----:B------:R0:W-:Y:S02]  /*2d50*/  STG.E desc[UR10][R2.64+0xc0], R11 ;  /* 0x0000c00b02007986 */ /* 0x0001e4000c10190a */
.L_x_2193:
[----:B------:R-:W-:Y:S05]  /*2d60*/  BSYNC B0 ;  /* 0x0000000000007941 */ /* 0x000fea0003800000 */
.L_x_2192:
[----:B------:R-:W-:Y:S01]  /*2d70*/  UIADD3 UR8, UR8, 0x3f, URZ ;  /* 0x0000003f08087890 */ /* 0x000fe2000fffe03f */
[----:B0-----:R-:W0:Y:S01]  /*2d80*/  LDC.64 R6, c[0x0][0x2d0] ;  /* 0x0000b400ff067b82 */ /* 0x001e220000000a00 */
[----:B------:R-:W-:Y:S02]  /*2d90*/  BSSY B0, `(.L_x_2194) ;  /* 0x0000022000007945 */ /* 0x000fe40003800000 */
[----:B------:R-:W-:Y:S02]  /*2da0*/  USHF.R.S32.HI UR6, URZ, 0x1f, UR8 ;  /* 0x0000001f3f067899 */ /* 0x000fe40008011408 */
[----:B------:R-:W-:Y:S02]  /*2db0*/  UIMAD UR7, UR13, -0x40, UR8 ;  /* 0xffffffc00d0778a4 */ /* 0x000fe4000f8e0208 */
[----:B------:R-:W-:-:S04]  /*2dc0*/  ULEA.HI UR6, UR6, UR8, URZ, 0x6 ;  /* 0x0000000806067291 */ /* 0x000fc8000f8f303f */
[----:B------:R-:W-:-:S04]  /*2dd0*/  ULOP3.LUT UR6, UR6, 0xffffffc0, URZ, 0xc0, !UPT ;  /* 0xffffffc006067892 */ /* 0x000fc8000f8ec03f */
[----:B------:R-:W-:-:S06]  /*2de0*/  UIADD3 UR6, UR7, UR6, -UR8 ;  /* 0x0000000607067290 */ /* 0x000fcc000fffe808 */
[----:B------:R-:W-:-:S04]  /*2df0*/  ISETP.GE.AND P0, PT, R13, UR6, PT ;  /* 0x000000060d007c0c */ /* 0x000fc8000bf06270 */
[----:B------:R-:W-:-:S13]  /*2e00*/  ISETP.GT.OR P0, PT, R13, 0x3f, P0 ;  /* 0x0000003f0d00780c */ /* 0x000fda0000704670 */
[----:B------:R-:W-:Y:S05]  /*2e10*/  @P0 BRA `(.L_x_2195) ;  /* 0x0000000000640947 */ /* 0x000fea0003800000 */
[----:B------:R-:W1:Y:S01]  /*2e20*/  LDC.64 R4, c[0x0][0x2a8] ;  /* 0x0000aa00ff047b82 */ /* 0x000e620000000a00 */
[----:B------:R-:W-:Y:S01]  /*2e30*/  USHF.R.S32.HI UR6, URZ, 0x1f, UR18 ;  /* 0x0000001f3f067899 */ /* 0x000fe20008011412 */
[----:B------:R-:W-:Y:S01]  /*2e40*/  MOV R2, UR4 ;  /* 0x0000000400027c02 */ /* 0x000fe20008000f00 */
[----:B------:R-:W-:Y:S01]  /*2e50*/  USHF.R.S32.HI UR7, URZ, 0x1f, UR4 ;  /* 0x0000001f3f077899 */ /* 0x000fe20008011404 */
[--C-:B------:R-:W-:Y:S01]  /*2e60*/  SHF.R.S32.HI R3, RZ, 0x1f, R13.reuse ;  /* 0x0000001fff037819 */ /* 0x100fe2000001140d */
[----:B------:R-:W-:Y:S01]  /*2e70*/  ULDC.64 UR8, c[0x0][0x2b0] ;  /* 0x0000ac0000087ab9 */ /* 0x000fe20000000a00 */
[----:B------:R-:W-:Y:S02]  /*2e80*/  IADD3 R2, P0, P1, R2, UR18, R13 ;  /* 0x0000001202027c10 */ /* 0x000fe4000f91e00d */
[----:B------:R-:W-:Y:S01]  /*2e90*/  MOV R8, UR6 ;  /* 0x0000000600087c02 */ /* 0x000fe20008000f00 */
[----:B------:R-:W-:-:S03]  /*2ea0*/  UIMAD UR6, UR5, UR8, URZ ;  /* 0x00000008050672a4 */ /* 0x000fc6000f8e023f */
[----:B------:R-:W-:Y:S01]  /*2eb0*/  IADD3.X R3, R8, UR7, R3, P0, P1 ;  /* 0x0000000708037c10 */ /* 0x000fe200087e2403 */
[----:B------:R-:W-:Y:S01]  /*2ec0*/  UIMAD UR6, UR17, UR9, UR6 ;  /* 0x00000009110672a4 */ /* 0x000fe2000f8e0206 */
[----:B------:R-:W-:Y:S01]  /*2ed0*/  FSETP.NEU.FTZ.AND P0, PT, R12, -INF , PT ;  /* 0xff8000000c00780b */ /* 0x000fe20003f1d000 */
[C---:B-1----:R-:W-:Y:S02]  /*2ee0*/  IMAD R0, R4.reuse, UR19, RZ ;  /* 0x0000001304007c24 */ /* 0x042fe4000f8e02ff */
[----:B------:R-:W-:-:S04]  /*2ef0*/  IMAD.WIDE.U32 R2, R4, UR16, R2 ;  /* 0x0000001004027c25 */ /* 0x000fc8000f8e0002 */
[----:B------:R-:W-:Y:S02]  /*2f00*/  IMAD R5, R5, UR16, R0 ;  /* 0x0000001005057c24 */ /* 0x000fe4000f8e0200 */
[----:B------:R-:W-:-:S03]  /*2f10*/  FMUL.FTZ R0, R12, 1.4426950216293334961 ;  /* 0x3fb8aa3b0c007820 */ /* 0x000fc60000410000 */
[----:B------:R-:W-:Y:S02]  /*2f20*/  IADD3 R3, R3, R5, RZ ;  /* 0x0000000503037210 */ /* 0x000fe40007ffe0ff */
[----:B------:R-:W-:Y:S01]  /*2f30*/  MOV R5, UR8 ;  /* 0x0000000800057c02 */ /* 0x000fe20008000f00 */
[----:B------:R-:W-:-:S04]  /*2f40*/  ULDC.64 UR8, c[0x0][0x2a0] ;  /* 0x0000a80000087ab9 */ /* 0x000fc80000000a00 */
[----:B------:R-:W-:-:S05]  /*2f50*/  IMAD.WIDE.U32 R2, R5, UR17, R2 ;  /* 0x0000001105027c25 */ /* 0x000fca000f8e0002 */
[----:B------:R-:W-:Y:S02]  /*2f60*/  IADD3 R3, R3, UR6, RZ ;  /* 0x0000000603037c10 */ /* 0x000fe4000fffe0ff */
[----:B------:R-:W-:-:S04]  /*2f70*/  LEA R4, P1, R2, UR8, 0x2 ;  /* 0x0000000802047c11 */ /* 0x000fc8000f8210ff */
[----:B------:R-:W-:Y:S02]  /*2f80*/  LEA.HI.X R5, R2, UR9, R3, 0x2, P1 ;  /* 0x0000000902057c11 */ /* 0x000fe400088f1403 */
[----:B------:R-:W-:-:S05]  /*2f90*/  FSEL R3, R0, RZ, P0 ;  /* 0x000000ff00037208 */ /* 0x000fca0000000000 */
[----:B------:R1:W-:Y:S02]  /*2fa0*/  STG.E desc[UR10][R4.64], R3 ;  /* 0x0000000304007986 */ /* 0x0003e4000c10190a */
.L_x_2195:
[----:B------:R-:W-:Y:S05]  /*2fb0*/  BSYNC B0 ;  /* 0x0000000000007941 */ /* 0x000fea0003800000 */
.L_x_2194:
[----:B------:R-:W-:Y:S01]  /*2fc0*/  USHF.L.U32 UR7, UR13, 0xe, URZ ;  /* 0x0000000e0d077899 */ /* 0x000fe2000800063f */
[----:B------:R-:W-:Y:S01]  /*2fd0*/  SHF.L.U32 R0, R13, 0x2, RZ ;  /* 0x000000020d007819 */ /* 0x000fe200000006ff */
[----:B------:R-:W-:Y:S01]  /*2fe0*/  USHF.L.U32 UR6, UR4, 0x8, URZ ;  /* 0x0000000804067899 */ /* 0x000fe2000800063f */
[----:B01----:R-:W-:Y:S01]  /*2ff0*/  IMAD R4, R6, UR19, RZ ;  /* 0x0000001306047c24 */ /* 0x003fe2000f8e02ff */
[----:B------:R-:W-:Y:S02]  /*3000*/  USHF.R.S32.HI UR8, URZ, 0x1f, UR7 ;  /* 0x0000001f3f087899 */ /* 0x000fe40008011407 */
[----:B------:R-:W-:Y:S01]  /*3010*/  MOV R3, UR7 ;  /* 0x0000000700037c02 */ /* 0x000fe20008000f00 */
[----:B------:R-:W-:Y:S01]  /*3020*/  USHF.R.S32.HI UR7, URZ, 0x1f, UR6 ;  /* 0x0000001f3f077899 */ /* 0x000fe20008011406 */
[----:B------:R-:W-:Y:S01]  /*3030*/  IMAD R5, R7, UR16, R4 ;  /* 0x0000001007057c24 */ /* 0x000fe2000f8e0204 */
[----:B------:R-:W-:Y:S01]  /*3040*/  ULDC.64 UR14, c[0x0][0x2e8] ;  /* 0x0000ba00000e7ab9 */ /* 0x000fe20000000a00 */
[----:B------:R-:W-:-:S02]  /*3050*/  IADD3 R2, P0, P1, R0, UR6, R3 ;  /* 0x0000000600027c10 */ /* 0x000fc4000f91e003 */
[----:B------:R-:W-:Y:S02]  /*3060*/  SHF.R.S32.HI R0, RZ, 0x1f, R0 ;  /* 0x0000001fff007819 */ /* 0x000fe40000011400 */
[----:B------:R-:W-:Y:S01]  /*3070*/  MOV R3, UR8 ;  /* 0x0000000800037c02 */ /* 0x000fe20008000f00 */
[----:B------:R-:W-:Y:S02]  /*3080*/  ULDC.64 UR8, c[0x0][0x2d8] ;  /* 0x0000b60000087ab9 */ /* 0x000fe40000000a00 */
[----:B------:R-:W-:Y:S01]  /*3090*/  UIMAD UR6, UR5, UR8, URZ ;  /* 0x00000008050672a4 */ /* 0x000fe2000f8e023f */
[----:B------:R-:W-:Y:S02]  /*30a0*/  IADD3.X R3, R0, UR7, R3, P0, P1 ;  /* 0x0000000700037c10 */ /* 0x000fe400087e2403 */
[----:B------:R-:W-:Y:S01]  /*30b0*/  ISETP.NE.U32.AND P0, PT, RZ, UR14, PT ;  /* 0x0000000eff007c0c */ /* 0x000fe2000bf05070 */
[----:B------:R-:W-:Y:S01]  /*30c0*/  UIMAD UR6, UR17, UR9, UR6 ;  /* 0x00000009110672a4 */ /* 0x000fe2000f8e0206 */
[----:B------:R-:W-:-:S02]  /*30d0*/  IMAD.WIDE.U32 R2, R6, UR16, R2 ;  /* 0x0000001006027c25 */ /* 0x000fc4000f8e0002 */
[----:B------:R-:W-:-:S03]  /*30e0*/  ISETP.NE.AND.EX P0, PT, RZ, UR15, PT, P0 ;  /* 0x0000000fff007c0c */ /* 0x000fc6000bf05300 */
[----:B------:R-:W-:Y:S02]  /*30f0*/  IADD3 R3, R3, R5, RZ ;  /* 0x0000000503037210 */ /* 0x000fe40007ffe0ff */
[----:B------:R-:W-:Y:S01]  /*3100*/  MOV R5, UR8 ;  /* 0x0000000800057c02 */ /* 0x000fe20008000f00 */
[----:B------:R-:W-:Y:S01]  /*3110*/  ULDC.64 UR8, c[0x0][0x2b8] ;  /* 0x0000ae0000087ab9 */ /* 0x000fe20000000a00 */
[----:B------:R-:W-:-:S03]  /*3120*/  ISETP.NE.OR P0, PT, R13, RZ, !P0 ;  /* 0x000000ff0d00720c */ /* 0x000fc60004705670 */
[----:B------:R-:W-:-:S05]  /*3130*/  IMAD.WIDE.U32 R2, R5, UR17, R2 ;  /* 0x0000001105027c25 */ /* 0x000fca000f8e0002 */
[----:B------:R-:W-:Y:S02]  /*3140*/  IADD3 R3, R3, UR6, RZ ;  /* 0x0000000603037c10 */ /* 0x000fe4000fffe0ff */
[----:B------:R-:W-:-:S04]  /*3150*/  LEA R4, P1, R2, UR8, 0x2 ;  /* 0x0000000802047c11 */ /* 0x000fc8000f8210ff */
[----:B------:R-:W-:-:S05]  /*3160*/  LEA.HI.X R5, R2, UR9, R3, 0x2, P1 ;  /* 0x0000000902057c11 */ /* 0x000fca00088f1403 */
        /* <DEDUP_REMOVED lines=17> */
[----:B------:R-:W-:Y:S01]  /*3280*/  ULDC UR4, c[0x0][0x2e0] ;  /* 0x0000b80000047ab9 */ /* 0x000fe20000000800 */
[----:B------:R-:W-:Y:S01]  /*3290*/  ULDC UR6, c[0x0][0x220] ;  /* 0x0000880000067ab9 */ /* 0x000fe20000000800 */
[----:B------:R-:W-:-:S04]  /*32a0*/  UIMAD UR4, UR13, UR4, UR12 ;  /* 0x000000040d0472a4 */ /* 0x000fc8000f8e020c */
[----:B------:R-:W-:-:S03]  /*32b0*/  UIMAD UR6, UR4, UR6, UR16 ;  /* 0x00000006040672a4 */ /* 0x000fc6000f8e0210 */
[----:B------:R-:W-:Y:S02]  /*32c0*/  ULDC.64 UR4, c[0x0][0x2e8] ;  /* 0x0000ba0000047ab9 */ /* 0x000fe40000000a00 */
[----:B------:R-:W-:-:S06]  /*32d0*/  UIMAD.WIDE UR4, UR6, 0x4, UR4 ;  /* 0x00000004060478a5 */ /* 0x000fcc000f8e0204 */
[----:B------:R-:W-:Y:S02]  /*32e0*/  MOV R2, UR4 ;  /* 0x0000000400027c02 */ /* 0x000fe40008000f00 */
[----:B------:R-:W-:-:S05]  /*32f0*/  MOV R3, UR5 ;  /* 0x0000000500037c02 */ /* 0x000fca0008000f00 */
[----:B------:R-:W-:Y:S01]  /*3300*/  STG.E desc[UR10][R2.64], RZ ;  /* 0x000000ff02007986 */ /* 0x000fe2000c10190a */
[----:B------:R-:W-:Y:S05]  /*3310*/  EXIT ;  /* 0x000000000000794d */ /* 0x000fea0003800000 */
.L_x_2196:
        /* <DEDUP_REMOVED lines=14> */
.L_x_2224:


//--------------------- .nv.global.init           --------------------------
	.section	.nv.global.init,"aw",@progbits
.nv.global.init:
	.type		$str$23,@object
	.size		$str$23,($str$24 - $str$23)
$str$23:
        /*0000*/ 	.byte	0x28, 0x61, 0x64, 0x64, 0x72, 0x65, 0x73, 0x73, 0x20, 0x26, 0x20, 0x6d, 0x61, 0x73, 0x6b, 0x29
        /*0010*/ 	.byte	0x20, 0x3d, 0x3d, 0x20, 0x30, 0x00
	.type		$str$24,@object
	.size		$str$24,(__unnamed_2 - $str$24)
$str$24:
        /*0016*/ 	.byte	0x2f, 0x74, 0x6d, 0x70, 0x2f, 0x6f, 0x73, 0x73, 0x5f, 0x6b, 0x65, 0x72, 0x6e, 0x65, 0x6c, 0x73
        /*0026*/ 	.byte	0x5f, 0x73, 0x72, 0x63, 0x2f, 0x66, 0x6c, 0x61, 0x73, 0x68, 0x5f, 0x61, 0x74, 0x74, 0x65, 0x6e
        /*0036*/ 	.byte	0x74, 0x69, 0x6f, 0x6e, 0x2f, 0x63, 0x73, 0x72, 0x63, 0x2f, 0x63, 0x75, 0x74, 0x6c, 0x61, 0x73
        /*0046*/ 	.byte	0x73, 0x2f, 0x69, 0x6e, 0x63, 0x6c, 0x75, 0x64, 0x65, 0x2f, 0x63, 0x75, 0x74, 0x65, 0x2f, 0x70
        /*0056*/ 	.byte	0x6f, 0x69, 0x6e, 0x74, 0x65, 0x72, 0x5f, 0x66, 0x6c, 0x61, 0x67, 0x67, 0x65, 0x64, 0x2e, 0x68
        /*0066*/ 	.byte	0x70, 0x70, 0x00
	.type		__unnamed_2,@object
	.size		__unnamed_2,(__unnamed_1 - __unnamed_2)
__unnamed_2:
        /* <DEDUP_REMOVED lines=20> */
        /*01a9*/ 	.byte	0x43, 0x3c, 0x36, 0x34, 0x3e, 0x3e, 0x3e, 0x3e, 0x5d, 0x00
	.type		__unnamed_1,@object
	.size		__unnamed_1,(.L_0 - __unnamed_1)
__unnamed_1:
        /* <DEDUP_REMOVED lines=23> */
        /*0323*/ 	.byte	0x3a, 0x43, 0x3c, 0x35, 0x31, 0x32, 0x30, 0x3e, 0x3e, 0x3e, 0x3e, 0x3e, 0x5d, 0x00
.L_0:


//--------------------- .nv.shared._ZN7cutlass13device_kernelIN5flash11enable_sm90INS1_16FlashAttnBwdSm90INS1_25CollectiveMainloopBwdSm90ILi2ELi1ELi1EN4cute5tupleIJNS5_1CILi1EEES8_S8_EEENS6_IJNS7_ILi64EEENS7_ILi80EEENS7_ILi256EEEEEENS_6half_tEfNS_4arch4Sm90ELb0ELb0ELb1ELb0ELb0ELb0ELb1ELb1ELi2ELi1ELi1ELi1ELb0EEENS1_21CollectiveEpilogueBwdISD_SE_SG_Li256ELb0ELb1ELi2EEENS1_19SingleTileSchedulerILb0ELb0ELb0ELi80EEEEEEEEEvNT_6ParamsE --------------------------
	.section	.nv.shared._ZN7cutlass13device_kernelIN5flash11enable_sm90INS1_16FlashAttnBwdSm90INS1_25CollectiveMainloopBwdSm90ILi2ELi1ELi1EN4cute5tupleIJNS5_1CILi1EEES8_S8_EEENS6_IJNS7_ILi64EEENS7_ILi80EEENS7_ILi256EEEEEENS_6half_tEfNS_4arch4Sm90ELb0ELb0ELb1ELb0ELb0ELb0ELb1ELb1ELi2ELi1ELi1ELi1ELb0EEENS1_21CollectiveEpilogueBwdISD_SE_SG_Li256ELb0ELb1ELi2EEENS1_19SingleTileSchedulerILb0ELb0ELb0ELi80EEEEEEEEEvNT_6ParamsE,"aw",@nobits
	.sectionflags	@""
	.align	16
	.zero		1024


//--------------------- .nv.shared.reserved.0     --------------------------
	.section	.nv.shared.reserved.0,"aw",@nobits
	.weak		__nv_reservedSMEM_offset_0_alias
	.size		__nv_reservedSMEM_offset_0_alias, 0, 0
	.other		__nv_reservedSMEM_offset_0_alias,@"STO_CUDA_RESERVED_SHARED STV_DEFAULT"
__nv_reservedSMEM_offset_0_alias:
	.zero		0


//--------------------- .nv.global                --------------------------
	.section	.nv.global,"aw",@nobits
.nv.global:
	.type		_ZN77_INTERNAL_002f1f51_41_flash_bwd_hdim256_fp16_softcapall_sm90_cu_93b96ec2_33674cute1_E,@object
	.size		_ZN77_INTERNAL_002f1f51_41_flash_bwd_hdim256_fp16_softcapall_sm90_cu_93b96ec2_33674cute1_E,(_ZN77_INTERNAL_002f1f51_41_flash_bwd_hdim256_fp16_softcapall_sm90_cu_93b96ec2_33674cuda3std3__45__cpo6cbeginE - _ZN77_INTERNAL_002f1f51_41_flash_bwd_hdim256_fp16_softcapall_sm90_cu_93b96ec2_33674cute1_E)
_ZN77_INTERNAL_002f1f51_41_flash_bwd_hdim256_fp16_softcapall_sm90_cu_93b96ec2_33674cute1_E:
	.zero		1
	.type		_ZN77_INTERNAL_002f1f51_41_flash_bwd_hdim256_fp16_softcapall_sm90_cu_93b96ec2_33674cuda3std3__45__cpo6cbeginE,@object
	.size		_ZN77_INTERNAL_002f1f51_41_flash_bwd_hdim256_fp16_softcapall_sm90_cu_93b96ec2_33674cuda3std3__45__cpo6cbeginE,(_ZN77_INTERNAL_002f1f51_41_flash_bwd_hdim256_fp16_softcapall_sm90_cu_93b96ec2_33674cuda3std3__48in_placeE - _ZN77_INTERNAL_002f1f51_41_flash_bwd_hdim256_fp16_softcapall_sm90_cu_93b96ec2_33674cuda3std3__45__cpo6cbeginE)
_ZN77_INTERNAL_002f1f51_41_flash_bwd_hdim256_fp16_softcapall_sm90_cu_93b96ec2_33674cuda3std3__45__cpo6cbeginE:
	.zero		1
	.type		_ZN77_INTERNAL_002f1f51_41_flash_bwd_hdim256_fp16_softcapall_sm90_cu_93b96ec2_33674cuda3std3__48in_placeE,@object
	.size		_ZN77_INTERNAL_002f1f51_41_flash_bwd_hdim256_fp16_softcapall_sm90_cu_93b96ec2_33674cuda3std3__48in_placeE,(_ZN77_INTERNAL_002f1f51_41_flash_bwd_hdim256_fp16_softcapall_sm90_cu_93b96ec2_33674cuda3std6ranges3__45__cpo9iter_moveE - _ZN77_INTERNAL_002f1f51_41_flash_bwd_hdim256_fp16_softcapall_sm90_cu_93b96ec2_33674cuda3std3__48in_placeE)
_ZN77_INTERNAL_002f1f51_41_flash_bwd_hdim256_fp16_softcapall_sm90_cu_93b96ec2_33674cuda3std3__48in_placeE:
	.zero		1
	.type		_ZN77_INTERNAL_002f1f51_41_flash_bwd_hdim256_fp16_softcapall_sm90_cu_93b96ec2_33674cuda3std6ranges3__45__cpo9iter_moveE,@object
	.size		_ZN77_INTERNAL_002f1f51_41_flash_bwd_hdim256_fp16_softcapall_sm90_cu_93b96ec2_33674cuda3std6ranges3__45__cpo9iter_moveE,(_ZN77_INTERNAL_002f1f51_41_flash_bwd_hdim256_fp16_softcapall_sm90_cu_93b96ec2_33674cuda3std3__45__cpo5beginE - _ZN77_INTERNAL_002f1f51_41_flash_bwd_hdim256_fp16_softcapall_sm90_cu_93b96ec2_33674cuda3std6ranges3__45__cpo9iter_moveE)
_ZN77_INTERNAL_002f1f51_41_flash_bwd_hdim256_fp16_softcapall_sm90_cu_93b96ec2_33674cuda3std6ranges3__45__cpo9iter_moveE:
	.zero		1
	.type		_ZN77_INTERNAL_002f1f51_41_flash_bwd_hdim256_fp16_softcapall_sm90_cu_93b96ec2_33674cuda3std3__45__cpo5beginE,@object
	.size		_ZN77_INTERNAL_002f1f51_41_flash_bwd_hdim256_fp16_softcapall_sm90_cu_93b96ec2_33674cuda3std3__45__cpo5beginE,(_ZN77_INTERNAL_002f1f51_41_flash_bwd_hdim256_fp16_softcapall_sm90_cu_93b96ec2_33674cuda3std3__479_GLOBAL__N__002f1f51_41_flash_bwd_hdim256_fp16_softcapall_sm90_cu_93b96ec2_33676ignoreE - _ZN77_INTERNAL_002f1f51_41_flash_bwd_hdim256_fp16_softcapall_sm90_cu_93b96ec2_33674cuda3std3__45__cpo5beginE)
_ZN77_INTERNAL_002f1f51_41_flash_bwd_hdim256_fp16_softcapall_sm90_cu_93b96ec2_33674cuda3std3__45__cpo5beginE:
	.zero		1
	.type		_ZN77_INTERNAL_002f1f51_41_flash_bwd_hdim256_fp16_softcapall_sm90_cu_93b96ec2_33674cuda3std3__479_GLOBAL__N__002f1f51_41_flash_bwd_hdim256_fp16_softcapall_sm90_cu_93b96ec2_33676ignoreE,@object
	.size		_ZN77_INTERNAL_002f1f51_41_flash_bwd_hdim256_fp16_softcapall_sm90_cu_93b96ec2_33674cuda3std3__479_GLOBAL__N__002f1f51_41_flash_bwd_hdim256_fp16_softcapall_sm90_cu_93b96ec2_33676ignoreE,(_ZN77_INTERNAL_002f1f51_41_flash_bwd_hdim256_fp16_softcapall_sm90_cu_93b96ec2_33674cute7productE - _ZN77_INTERNAL_002f1f51_41_flash_bwd_hdim256_fp16_softcapall_sm90_cu_93b96ec2_33674cuda3std3__479_GLOBAL__N__002f1f51_41_flash_bwd_hdim256_fp16_softcapall_sm90_cu_93b96ec2_33676ignoreE)
_ZN77_INTERNAL_002f1f51_41_flash_bwd_hdim256_fp16_softcapall_sm90_cu_93b96ec2_33674cuda3std3__479_GLOBAL__N__002f1f51_41_flash_bwd_hdim256_fp16_softcapall_sm90_cu_93b96ec2_33676ignoreE:
	.zero		1
	.type		_ZN77_INTERNAL_002f1f51_41_flash_bwd_hdim256_fp16_softcapall_sm90_cu_93b96ec2_33674cute7productE,@object
	.size		_ZN77_INTERNAL_002f1f51_41_flash_bwd_hdim256_fp16_softcapall_sm90_cu_93b96ec2_33674cute7productE,(_ZN77_INTERNAL_002f1f51_41_flash_bwd_hdim256_fp16_softcapall_sm90_cu_93b96ec2_33674cuda3std3__45__cpo3endE - _ZN77_INTERNAL_002f1f51_41_flash_bwd_hdim256_fp16_softcapall_sm90_cu_93b96ec2_33674cute7productE)
_ZN77_INTERNAL_002f1f51_41_flash_bwd_hdim256_fp16_softcapall_sm90_cu_93b96ec2_33674cute7productE:
	.zero		1
	.type		_ZN77_INTERNAL_002f1f51_41_flash_bwd_hdim256_fp16_softcapall_sm90_cu_93b96ec2_33674cuda3std3__45__cpo3endE,@object
	.size		_ZN77_INTERNAL_002f1f51_41_flash_bwd_hdim256_fp16_softcapall_sm90_cu_93b96ec2_33674cuda3std3__45__cpo3endE,(_ZN77_INTERNAL_002f1f51_41_flash_bwd_hdim256_fp16_softcapall_sm90_cu_93b96ec2_33674cuda3std3__419piecewise_constructE - _ZN77_INTERNAL_002f1f51_41_flash_bwd_hdim256_fp16_softcapall_sm90_cu_93b96ec2_33674cuda3std3__45__cpo3endE)
_ZN77_INTERNAL_002f1f51_41_flash_bwd_hdim256_fp16_softcapall_sm90_cu_93b96ec2_33674cuda3std3__45__cpo3endE:
	.zero		1
	.type		_ZN77_INTERNAL_002f1f51_41_flash_bwd_hdim256_fp16_softcapall_sm90_cu_93b96ec2_33674cuda3std3__419piecewise_constructE,@object
	.size		_ZN77_INTERNAL_002f1f51_41_flash_bwd_hdim256_fp16_softcapall_sm90_cu_93b96ec2_33674cuda3std3__419piecewise_constructE,(_ZN77_INTERNAL_002f1f51_41_flash_bwd_hdim256_fp16_softcapall_sm90_cu_93b96ec2_33674cuda3std3__45__cpo4cendE - _ZN77_INTERNAL_002f1f51_41_flash_bwd_hdim256_fp16_softcapall_sm90_cu_93b96ec2_33674cuda3std3__419piecewise_constructE)
_ZN77_INTERNAL_002f1f51_41_flash_bwd_hdim256_fp16_softcapall_sm90_cu_93b96ec2_33674cuda3std3__419piecewise_constructE:
	.zero		1
	.type		_ZN77_INTERNAL_002f1f51_41_flash_bwd_hdim256_fp16_softcapall_sm90_cu_93b96ec2_33674cuda3std3__45__cpo4cendE,@object
	.size		_ZN77_INTERNAL_002f1f51_41_flash_bwd_hdim256_fp16_softcapall_sm90_cu_93b96ec2_33674cuda3std3__45__cpo4cendE,(_ZN77_INTERNAL_002f1f51_41_flash_bwd_hdim256_fp16_softcapall_sm90_cu_93b96ec2_33674cuda3std6ranges3__45__cpo4swapE - _ZN77_INTERNAL_002f1f51_41_flash_bwd_hdim256_fp16_softcapall_sm90_cu_93b96ec2_33674cuda3std3__45__cpo4cendE)
_ZN77_INTERNAL_002f1f51_41_flash_bwd_hdim256_fp16_softcapall_sm90_cu_93b96ec2_33674cuda3std3__45__cpo4cendE:
	.zero		1
	.type		_ZN77_INTERNAL_002f1f51_41_flash_bwd_hdim256_fp16_softcapall_sm90_cu_93b96ec2_33674cuda3std6ranges3__45__cpo4swapE,@object
	.size		_ZN77_INTERNAL_002f1f51_41_flash_bwd_hdim256_fp16_softcapall_sm90_cu_93b96ec2_33674cuda3std6ranges3__45__cpo4swapE,(.L_9 - _ZN77_INTERNAL_002f1f51_41_flash_bwd_hdim256_fp16_softcapall_sm90_cu_93b96ec2_33674cuda3std6ranges3__45__cpo4swapE)
_ZN77_INTERNAL_002f1f51_41_flash_bwd_hdim256_fp16_softcapall_sm90_cu_93b96ec2_33674cuda3std6ranges3__45__cpo4swapE:
	.zero		1
.L_9:


//--------------------- .nv.shared._ZN7cutlass13device_kernelIN5flash11enable_sm90INS1_16FlashAttnBwdSm90INS1_25CollectiveMainloopBwdSm90ILi2ELi1ELi1EN4cute5tupleIJNS5_1CILi1EEES8_S8_EEENS6_IJNS7_ILi64EEENS7_ILi80EEENS7_ILi256EEEEEENS_6half_tEfNS_4arch4Sm90ELb0ELb0ELb1ELb0ELb0ELb0ELb1ELb1ELi2ELi1ELi1ELi1ELb0EEENS1_24CollectiveEpilogueBwdGQAISD_fSG_Li256ELb0ELb0EEENS1_19SingleTileSchedulerILb0ELb0ELb0ELi80EEEEEEEEEvNT_6ParamsE --------------------------
	.section	.nv.shared._ZN7cutlass13device_kernelIN5flash11enable_sm90INS1_16FlashAttnBwdSm90INS1_25CollectiveMainloopBwdSm90ILi2ELi1ELi1EN4cute5tupleIJNS5_1CILi1EEES8_S8_EEENS6_IJNS7_ILi64EEENS7_ILi80EEENS7_ILi256EEEEEENS_6half_tEfNS_4arch4Sm90ELb0ELb0ELb1ELb0ELb0ELb0ELb1ELb1ELi2ELi1ELi1ELi1ELb0EEENS1_24CollectiveEpilogueBwdGQAISD_fSG_Li256ELb0ELb0EEENS1_19SingleTileSchedulerILb0ELb0ELb0ELi80EEEEEEEEEvNT_6ParamsE,"aw",@nobits
	.sectionflags	@""
	.align	16
	.zero		1024


//--------------------- .nv.shared._ZN7cutlass13device_kernelIN5flash11enable_sm90INS1_16FlashAttnBwdSm90INS1_25CollectiveMainloopBwdSm90ILi2ELi1ELi1EN4cute5tupleIJNS5_1CILi1EEES8_S8_EEENS6_IJNS7_ILi64EEENS7_ILi80EEENS7_ILi256EEEEEENS_6half_tEfNS_4arch4Sm90ELb0ELb0ELb1ELb1ELb0ELb0ELb1ELb1ELi2ELi1ELi1ELi1ELb0EEENS1_21CollectiveEpilogueBwdISD_SE_SG_Li256ELb1ELb1ELi2EEENS1_19SingleTileSchedulerILb1ELb0ELb0ELi80EEEEEEEEEvNT_6ParamsE --------------------------
	.section	.nv.shared._ZN7cutlass13device_kernelIN5flash11enable_sm90INS1_16FlashAttnBwdSm90INS1_25CollectiveMainloopBwdSm90ILi2ELi1ELi1EN4cute5tupleIJNS5_1CILi1EEES8_S8_EEENS6_IJNS7_ILi64EEENS7_ILi80EEENS7_ILi256EEEEEENS_6half_tEfNS_4arch4Sm90ELb0ELb0ELb1ELb1ELb0ELb0ELb1ELb1ELi2ELi1ELi1ELi1ELb0EEENS1_21CollectiveEpilogueBwdISD_SE_SG_Li256ELb1ELb1ELi2EEENS1_19SingleTileSchedulerILb1ELb0ELb0ELi80EEEEEEEEEvNT_6ParamsE,"aw",@nobits
	.sectionflags	@""
	.align	16
	.zero		1024


//--------------------- .nv.shared._ZN7cutlass13device_kernelIN5flash11enable_sm90INS1_16FlashAttnBwdSm90INS1_25CollectiveMainloopBwdSm90ILi2ELi1ELi1EN4cute5tupleIJNS5_1CILi1EEES8_S8_EEENS6_IJNS7_ILi64EEENS7_ILi80EEENS7_ILi256EEEEEENS_6half_tEfNS_4arch4Sm90ELb0ELb0ELb1ELb1ELb0ELb0ELb1ELb1ELi2ELi1ELi1ELi1ELb0EEENS1_24CollectiveEpilogueBwdGQAISD_fSG_Li256ELb1ELb0EEENS1_19SingleTileSchedulerILb1ELb0ELb0ELi80EEEEEEEEEvNT_6ParamsE --------------------------
	.section	.nv.shared._ZN7cutlass13device_kernelIN5flash11enable_sm90INS1_16FlashAttnBwdSm90INS1_25CollectiveMainloopBwdSm90ILi2ELi1ELi1EN4cute5tupleIJNS5_1CILi1EEES8_S8_EEENS6_IJNS7_ILi64EEENS7_ILi80EEENS7_ILi256EEEEEENS_6half_tEfNS_4arch4Sm90ELb0ELb0ELb1ELb1ELb0ELb0ELb1ELb1ELi2ELi1ELi1ELi1ELb0EEENS1_24CollectiveEpilogueBwdGQAISD_fSG_Li256ELb1ELb0EEENS1_19SingleTileSchedulerILb1ELb0ELb0ELi80EEEEEEEEEvNT_6ParamsE,"aw",@nobits
	.sectionflags	@""
	.align	16
	.zero		1024


//--------------------- .nv.shared._ZN7cutlass13device_kernelIN5flash11enable_sm90INS1_16FlashAttnBwdSm90INS1_25CollectiveMainloopBwdSm90ILi2ELi1ELi1EN4cute5tupleIJNS5_1CILi1EEES8_S8_EEENS6_IJNS7_ILi64EEENS7_ILi80EEENS7_ILi256EEEEEENS_6half_tEfNS_4arch4Sm90ELb0ELb1ELb1ELb0ELb0ELb0ELb1ELb1ELi2ELi1ELi1ELi1ELb0EEENS1_21CollectiveEpilogueBwdISD_SE_SG_Li256ELb0ELb1ELi2EEENS1_19SingleTileSchedulerILb0ELb0ELb0ELi80EEEEEEEEEvNT_6ParamsE --------------------------
	.section	.nv.shared._ZN7cutlass13device_kernelIN5flash11enable_sm90INS1_16FlashAttnBwdSm90INS1_25CollectiveMainloopBwdSm90ILi2ELi1ELi1EN4cute5tupleIJNS5_1CILi1EEES8_S8_EEENS6_IJNS7_ILi64EEENS7_ILi80EEENS7_ILi256EEEEEENS_6half_tEfNS_4arch4Sm90ELb0ELb1ELb1ELb0ELb0ELb0ELb1ELb1ELi2ELi1ELi1ELi1ELb0EEENS1_21CollectiveEpilogueBwdISD_SE_SG_Li256ELb0ELb1ELi2EEENS1_19SingleTileSchedulerILb0ELb0ELb0ELi80EEEEEEEEEvNT_6ParamsE,"aw",@nobits
	.sectionflags	@""
	.align	16
	.zero		1024


//--------------------- .nv.shared._ZN7cutlass13device_kernelIN5flash11enable_sm90INS1_16FlashAttnBwdSm90INS1_25CollectiveMainloopBwdSm90ILi2ELi1ELi1EN4cute5tupleIJNS5_1CILi1EEES8_S8_EEENS6_IJNS7_ILi64EEENS7_ILi80EEENS7_ILi256EEEEEENS_6half_tEfNS_4arch4Sm90ELb0ELb1ELb1ELb0ELb0ELb0ELb1ELb1ELi2ELi1ELi1ELi1ELb0EEENS1_24CollectiveEpilogueBwdGQAISD_fSG_Li256ELb0ELb0EEENS1_19SingleTileSchedulerILb0ELb0ELb0ELi80EEEEEEEEEvNT_6ParamsE --------------------------
	.section	.nv.shared._ZN7cutlass13device_kernelIN5flash11enable_sm90INS1_16FlashAttnBwdSm90INS1_25CollectiveMainloopBwdSm90ILi2ELi1ELi1EN4cute5tupleIJNS5_1CILi1EEES8_S8_EEENS6_IJNS7_ILi64EEENS7_ILi80EEENS7_ILi256EEEEEENS_6half_tEfNS_4arch4Sm90ELb0ELb1ELb1ELb0ELb0ELb0ELb1ELb1ELi2ELi1ELi1ELi1ELb0EEENS1_24CollectiveEpilogueBwdGQAISD_fSG_Li256ELb0ELb0EEENS1_19SingleTileSchedulerILb0ELb0ELb0ELi80EEEEEEEEEvNT_6ParamsE,"aw",@nobits
	.sectionflags	@""
	.align	16
	.zero		1024


//--------------------- .nv.shared._ZN7cutlass13device_kernelIN5flash11enable_sm90INS1_16FlashAttnBwdSm90INS1_25CollectiveMainloopBwdSm90ILi2ELi1ELi1EN4cute5tupleIJNS5_1CILi1EEES8_S8_EEENS6_IJNS7_ILi64EEENS7_ILi80EEENS7_ILi256EEEEEENS_6half_tEfNS_4arch4Sm90ELb0ELb1ELb1ELb1ELb0ELb0ELb1ELb1ELi2ELi1ELi1ELi1ELb0EEENS1_21CollectiveEpilogueBwdISD_SE_SG_Li256ELb1ELb1ELi2EEENS1_19SingleTileSchedulerILb1ELb0ELb0ELi80EEEEEEEEEvNT_6ParamsE --------------------------
	.section	.nv.shared._ZN7cutlass13device_kernelIN5flash11enable_sm90INS1_16FlashAttnBwdSm90INS1_25CollectiveMainloopBwdSm90ILi2ELi1ELi1EN4cute5tupleIJNS5_1CILi1EEES8_S8_EEENS6_IJNS7_ILi64EEENS7_ILi80EEENS7_ILi256EEEEEENS_6half_tEfNS_4arch4Sm90ELb0ELb1ELb1ELb1ELb0ELb0ELb1ELb1ELi2ELi1ELi1ELi1ELb0EEENS1_21CollectiveEpilogueBwdISD_SE_SG_Li256ELb1ELb1ELi2EEENS1_19SingleTileSchedulerILb1ELb0ELb0ELi80EEEEEEEEEvNT_6ParamsE,"aw",@nobits
	.sectionflags	@""
	.align	16
	.zero		1024


//--------------------- .nv.shared._ZN7cutlass13device_kernelIN5flash11enable_sm90INS1_16FlashAttnBwdSm90INS1_25CollectiveMainloopBwdSm90ILi2ELi1ELi1EN4cute5tupleIJNS5_1CILi1EEES8_S8_EEENS6_IJNS7_ILi64EEENS7_ILi80EEENS7_ILi256EEEEEENS_6half_tEfNS_4arch4Sm90ELb0ELb1ELb1ELb1ELb0ELb0ELb1ELb1ELi2ELi1ELi1ELi1ELb0EEENS1_24CollectiveEpilogueBwdGQAISD_fSG_Li256ELb1ELb0EEENS1_19SingleTileSchedulerILb1ELb0ELb0ELi80EEEEEEEEEvNT_6ParamsE --------------------------
	.section	.nv.shared._ZN7cutlass13device_kernelIN5flash11enable_sm90INS1_16FlashAttnBwdSm90INS1_25CollectiveMainloopBwdSm90ILi2ELi1ELi1EN4cute5tupleIJNS5_1CILi1EEES8_S8_EEENS6_IJNS7_ILi64EEENS7_ILi80EEENS7_ILi256EEEEEENS_6half_tEfNS_4arch4Sm90ELb0ELb1ELb1ELb1ELb0ELb0ELb1ELb1ELi2ELi1ELi1ELi1ELb0EEENS1_24CollectiveEpilogueBwdGQAISD_fSG_Li256ELb1ELb0EEENS1_19SingleTileSchedulerILb1ELb0ELb0ELi80EEEEEEEEEvNT_6ParamsE,"aw",@nobits
	.sectionflags	@""
	.align	16
	.zero		1024


//--------------------- .nv.shared._ZN7cutlass13device_kernelIN5flash11enable_sm90INS1_16FlashAttnBwdSm90INS1_25CollectiveMainloopBwdSm90ILi2ELi1ELi1EN4cute5tupleIJNS5_1CILi1EEES8_S8_EEENS6_IJNS7_ILi64EEENS7_ILi80EEENS7_ILi256EEEEEENS_6half_tEfNS_4arch4Sm90ELb1ELb0ELb1ELb0ELb0ELb0ELb1ELb1ELi2ELi1ELi1ELi1ELb0EEENS1_21CollectiveEpilogueBwdISD_SE_SG_Li256ELb0ELb1ELi2EEENS1_25SingleTileBwdLPTSchedulerILb0ELi80ELb0EEEEEEEEEvNT_6ParamsE --------------------------
	.section	.nv.shared._ZN7cutlass13device_kernelIN5flash11enable_sm90INS1_16FlashAttnBwdSm90INS1_25CollectiveMainloopBwdSm90ILi2ELi1ELi1EN4cute5tupleIJNS5_1CILi1EEES8_S8_EEENS6_IJNS7_ILi64EEENS7_ILi80EEENS7_ILi256EEEEEENS_6half_tEfNS_4arch4Sm90ELb1ELb0ELb1ELb0ELb0ELb0ELb1ELb1ELi2ELi1ELi1ELi1ELb0EEENS1_21CollectiveEpilogueBwdISD_SE_SG_Li256ELb0ELb1ELi2EEENS1_25SingleTileBwdLPTSchedulerILb0ELi80ELb0EEEEEEEEEvNT_6ParamsE,"aw",@nobits
	.sectionflags	@""
	.align	16
	.zero		1024


//--------------------- .nv.shared._ZN7cutlass13device_kernelIN5flash11enable_sm90INS1_16FlashAttnBwdSm90INS1_25CollectiveMainloopBwdSm90ILi2ELi1ELi1EN4cute5tupleIJNS5_1CILi1EEES8_S8_EEENS6_IJNS7_ILi64EEENS7_ILi80EEENS7_ILi256EEEEEENS_6half_tEfNS_4arch4Sm90ELb1ELb0ELb1ELb0ELb0ELb0ELb1ELb1ELi2ELi1ELi1ELi1ELb0EEENS1_24CollectiveEpilogueBwdGQAISD_fSG_Li256ELb0ELb0EEENS1_25SingleTileBwdLPTSchedulerILb0ELi80ELb0EEEEEEEEEvNT_6ParamsE --------------------------
	.section	.nv.shared._ZN7cutlass13device_kernelIN5flash11enable_sm90INS1_16FlashAttnBwdSm90INS1_25CollectiveMainloopBwdSm90ILi2ELi1ELi1EN4cute5tupleIJNS5_1CILi1EEES8_S8_EEENS6_IJNS7_ILi64EEENS7_ILi80EEENS7_ILi256EEEEEENS_6half_tEfNS_4arch4Sm90ELb1ELb0ELb1ELb0ELb0ELb0ELb1ELb1ELi2ELi1ELi1ELi1ELb0EEENS1_24CollectiveEpilogueBwdGQAISD_fSG_Li256ELb0ELb0EEENS1_25SingleTileBwdLPTSchedulerILb0ELi80ELb0EEEEEEEEEvNT_6ParamsE,"aw",@nobits
	.sectionflags	@""
	.align	16
	.zero		1024


//--------------------- .nv.shared._ZN7cutlass13device_kernelIN5flash11enable_sm90INS1_16FlashAttnBwdSm90INS1_25CollectiveMainloopBwdSm90ILi2ELi1ELi1EN4cute5tupleIJNS5_1CILi1EEES8_S8_EEENS6_IJNS7_ILi64EEENS7_ILi80EEENS7_ILi256EEEEEENS_6half_tEfNS_4arch4Sm90ELb1ELb0ELb1ELb1ELb0ELb0ELb1ELb1ELi2ELi1ELi1ELi1ELb0EEENS1_21CollectiveEpilogueBwdISD_SE_SG_Li256ELb1ELb1ELi2EEENS1_25SingleTileBwdLPTSchedulerILb1ELi80ELb0EEEEEEEEEvNT_6ParamsE --------------------------
	.section	.nv.shared._ZN7cutlass13device_kernelIN5flash11enable_sm90INS1_16FlashAttnBwdSm90INS1_25CollectiveMainloopBwdSm90ILi2ELi1ELi1EN4cute5tupleIJNS5_1CILi1EEES8_S8_EEENS6_IJNS7_ILi64EEENS7_ILi80EEENS7_ILi256EEEEEENS_6half_tEfNS_4arch4Sm90ELb1ELb0ELb1ELb1ELb0ELb0ELb1ELb1ELi2ELi1ELi1ELi1ELb0EEENS1_21CollectiveEpilogueBwdISD_SE_SG_Li256ELb1ELb1ELi2EEENS1_25SingleTileBwdLPTSchedulerILb1ELi80ELb0EEEEEEEEEvNT_6ParamsE,"aw",@nobits
	.sectionflags	@""
	.align	16
	.zero		1024


//--------------------- .nv.shared._ZN7cutlass13device_kernelIN5flash11enable_sm90INS1_16FlashAttnBwdSm90INS1_25CollectiveMainloopBwdSm90ILi2ELi1ELi1EN4cute5tupleIJNS5_1CILi1EEES8_S8_EEENS6_IJNS7_ILi64EEENS7_ILi80EEENS7_ILi256EEEEEENS_6half_tEfNS_4arch4Sm90ELb1ELb0ELb1ELb1ELb0ELb0ELb1ELb1ELi2ELi1ELi1ELi1ELb0EEENS1_24CollectiveEpilogueBwdGQAISD_fSG_Li256ELb1ELb0EEENS1_25SingleTileBwdLPTSchedulerILb1ELi80ELb0EEEEEEEEEvNT_6ParamsE --------------------------
	.section	.nv.shared._ZN7cutlass13device_kernelIN5flash11enable_sm90INS1_16FlashAttnBwdSm90INS1_25CollectiveMainloopBwdSm90ILi2ELi1ELi1EN4cute5tupleIJNS5_1CILi1EEES8_S8_EEENS6_IJNS7_ILi64EEENS7_ILi80EEENS7_ILi256EEEEEENS_6half_tEfNS_4arch4Sm90ELb1ELb0ELb1ELb1ELb0ELb0ELb1ELb1ELi2ELi1ELi1ELi1ELb0EEENS1_24CollectiveEpilogueBwdGQAISD_fSG_Li256ELb1ELb0EEENS1_25SingleTileBwdLPTSchedulerILb1ELi80ELb0EEEEEEEEEvNT_6ParamsE,"aw",@nobits
	.sectionflags	@""
	.align	16
	.zero		1024


//--------------------- .nv.shared._ZN7cutlass13device_kernelIN5flash11enable_sm90INS1_16FlashAttnBwdSm90INS1_25CollectiveMainloopBwdSm90ILi2ELi1ELi1EN4cute5tupleIJNS5_1CILi1EEES8_S8_EEENS6_IJNS7_ILi64EEENS7_ILi80EEENS7_ILi256EEEEEENS_6half_tEfNS_4arch4Sm90ELb0ELb0ELb0ELb0ELb0ELb0ELb1ELb1ELi2ELi1ELi1ELi1ELb0EEENS1_21CollectiveEpilogueBwdISD_SE_SG_Li256ELb0ELb1ELi2EEENS1_19SingleTileSchedulerILb0ELb0ELb0ELi80EEEEEEEEEvNT_6ParamsE --------------------------
	.section	.nv.shared._ZN7cutlass13device_kernelIN5flash11enable_sm90INS1_16FlashAttnBwdSm90INS1_25CollectiveMainloopBwdSm90ILi2ELi1ELi1EN4cute5tupleIJNS5_1CILi1EEES8_S8_EEENS6_IJNS7_ILi64EEENS7_ILi80EEENS7_ILi256EEEEEENS_6half_tEfNS_4arch4Sm90ELb0ELb0ELb0ELb0ELb0ELb0ELb1ELb1ELi2ELi1ELi1ELi1ELb0EEENS1_21CollectiveEpilogueBwdISD_SE_SG_Li256ELb0ELb1ELi2EEENS1_19SingleTileSchedulerILb0ELb0ELb0ELi80EEEEEEEEEvNT_6ParamsE,"aw",@nobits
	.sectionflags	@""
	.align	16
	.zero		1024


//--------------------- .nv.shared._ZN7cutlass13device_kernelIN5flash11enable_sm90INS1_16FlashAttnBwdSm90INS1_25CollectiveMainloopBwdSm90ILi2ELi1ELi1EN4cute5tupleIJNS5_1CILi1EEES8_S8_EEENS6_IJNS7_ILi64EEENS7_ILi80EEENS7_ILi256EEEEEENS_6half_tEfNS_4arch4Sm90ELb0ELb0ELb0ELb0ELb0ELb0ELb1ELb1ELi2ELi1ELi1ELi1ELb0EEENS1_24CollectiveEpilogueBwdGQAISD_fSG_Li256ELb0ELb0EEENS1_19SingleTileSchedulerILb0ELb0ELb0ELi80EEEEEEEEEvNT_6ParamsE --------------------------
	.section	.nv.shared._ZN7cutlass13device_kernelIN5flash11enable_sm90INS1_16FlashAttnBwdSm90INS1_25CollectiveMainloopBwdSm90ILi2ELi1ELi1EN4cute5tupleIJNS5_1CILi1EEES8_S8_EEENS6_IJNS7_ILi64EEENS7_ILi80EEENS7_ILi256EEEEEENS_6half_tEfNS_4arch4Sm90ELb0ELb0ELb0ELb0ELb0ELb0ELb1ELb1ELi2ELi1ELi1ELi1ELb0EEENS1_24CollectiveEpilogueBwdGQAISD_fSG_Li256ELb0ELb0EEENS1_19SingleTileSchedulerILb0ELb0ELb0ELi80EEEEEEEEEvNT_6ParamsE,"aw",@nobits
	.sectionflags	@""
	.align	16
	.zero		1024


//--------------------- .nv.shared._ZN7cutlass13device_kernelIN5flash11enable_sm90INS1_16FlashAttnBwdSm90INS1_25CollectiveMainloopBwdSm90ILi2ELi1ELi1EN4cute5tupleIJNS5_1CILi1EEES8_S8_EEENS6_IJNS7_ILi64EEENS7_ILi80EEENS7_ILi256EEEEEENS_6half_tEfNS_4arch4Sm90ELb0ELb0ELb0ELb1ELb0ELb0ELb1ELb1ELi2ELi1ELi1ELi1ELb0EEENS1_21CollectiveEpilogueBwdISD_SE_SG_Li256ELb1ELb1ELi2EEENS1_19SingleTileSchedulerILb1ELb0ELb0ELi80EEEEEEEEEvNT_6ParamsE --------------------------
	.section	.nv.shared._ZN7cutlass13device_kernelIN5flash11enable_sm90INS1_16FlashAttnBwdSm90INS1_25CollectiveMainloopBwdSm90ILi2ELi1ELi1EN4cute5tupleIJNS5_1CILi1EEES8_S8_EEENS6_IJNS7_ILi64EEENS7_ILi80EEENS7_ILi256EEEEEENS_6half_tEfNS_4arch4Sm90ELb0ELb0ELb0ELb1ELb0ELb0ELb1ELb1ELi2ELi1ELi1ELi1ELb0EEENS1_21CollectiveEpilogueBwdISD_SE_SG_Li256ELb1ELb1ELi2EEENS1_19SingleTileSchedulerILb1ELb0ELb0ELi80EEEEEEEEEvNT_6ParamsE,"aw",@nobits
	.sectionflags	@""
	.align	16
	.zero		1024


//--------------------- .nv.shared._ZN7cutlass13device_kernelIN5flash11enable_sm90INS1_16FlashAttnBwdSm90INS1_25CollectiveMainloopBwdSm90ILi2ELi1ELi1EN4cute5tupleIJNS5_1CILi1EEES8_S8_EEENS6_IJNS7_ILi64EEENS7_ILi80EEENS7_ILi256EEEEEENS_6half_tEfNS_4arch4Sm90ELb0ELb0ELb0ELb1ELb0ELb0ELb1ELb1ELi2ELi1ELi1ELi1ELb0EEENS1_24CollectiveEpilogueBwdGQAISD_fSG_Li256ELb1ELb0EEENS1_19SingleTileSchedulerILb1ELb0ELb0ELi80EEEEEEEEEvNT_6ParamsE --------------------------
	.section	.nv.shared._ZN7cutlass13device_kernelIN5flash11enable_sm90INS1_16FlashAttnBwdSm90INS1_25CollectiveMainloopBwdSm90ILi2ELi1ELi1EN4cute5tupleIJNS5_1CILi1EEES8_S8_EEENS6_IJNS7_ILi64EEENS7_ILi80EEENS7_ILi256EEEEEENS_6half_tEfNS_4arch4Sm90ELb0ELb0ELb0ELb1ELb0ELb0ELb1ELb1ELi2ELi1ELi1ELi1ELb0EEENS1_24CollectiveEpilogueBwdGQAISD_fSG_Li256ELb1ELb0EEENS1_19SingleTileSchedulerILb1ELb0ELb0ELi80EEEEEEEEEvNT_6ParamsE,"aw",@nobits
	.sectionflags	@""
	.align	16
	.zero		1024


//--------------------- .nv.shared._ZN7cutlass13device_kernelIN5flash11enable_sm90INS1_16FlashAttnBwdSm90INS1_25CollectiveMainloopBwdSm90ILi2ELi1ELi1EN4cute5tupleIJNS5_1CILi1EEES8_S8_EEENS6_IJNS7_ILi64EEENS7_ILi80EEENS7_ILi256EEEEEENS_6half_tEfNS_4arch4Sm90ELb0ELb1ELb0ELb0ELb0ELb0ELb1ELb1ELi2ELi1ELi1ELi1ELb0EEENS1_21CollectiveEpilogueBwdISD_SE_SG_Li256ELb0ELb1ELi2EEENS1_19SingleTileSchedulerILb0ELb0ELb0ELi80EEEEEEEEEvNT_6ParamsE --------------------------
	.section	.nv.shared._ZN7cutlass13device_kernelIN5flash11enable_sm90INS1_16FlashAttnBwdSm90INS1_25CollectiveMainloopBwdSm90ILi2ELi1ELi1EN4cute5tupleIJNS5_1CILi1EEES8_S8_EEENS6_IJNS7_ILi64EEENS7_ILi80EEENS7_ILi256EEEEEENS_6half_tEfNS_4arch4Sm90ELb0ELb1ELb0ELb0ELb0ELb0ELb1ELb1ELi2ELi1ELi1ELi1ELb0EEENS1_21CollectiveEpilogueBwdISD_SE_SG_Li256ELb0ELb1ELi2EEENS1_19SingleTileSchedulerILb0ELb0ELb0ELi80EEEEEEEEEvNT_6ParamsE,"aw",@nobits
	.sectionflags	@""
	.align	16
	.zero		1024


//--------------------- .nv.shared._ZN7cutlass13device_kernelIN5flash11enable_sm90INS1_16FlashAttnBwdSm90INS1_25CollectiveMainloopBwdSm90ILi2ELi1ELi1EN4cute5tupleIJNS5_1CILi1EEES8_S8_EEENS6_IJNS7_ILi64EEENS7_ILi80EEENS7_ILi256EEEEEENS_6half_tEfNS_4arch4Sm90ELb0ELb1ELb0ELb0ELb0ELb0ELb1ELb1ELi2ELi1ELi1ELi1ELb0EEENS1_24CollectiveEpilogueBwdGQAISD_fSG_Li256ELb0ELb0EEENS1_19SingleTileSchedulerILb0ELb0ELb0ELi80EEEEEEEEEvNT_6ParamsE --------------------------
	.section	.nv.shared._ZN7cutlass13device_kernelIN5flash11enable_sm90INS1_16FlashAttnBwdSm90INS1_25CollectiveMainloopBwdSm90ILi2ELi1ELi1EN4cute5tupleIJNS5_1CILi1EEES8_S8_EEENS6_IJNS7_ILi64EEENS7_ILi80EEENS7_ILi256EEEEEENS_6half_tEfNS_4arch4Sm90ELb0ELb1ELb0ELb0ELb0ELb0ELb1ELb1ELi2ELi1ELi1ELi1ELb0EEENS1_24CollectiveEpilogueBwdGQAISD_fSG_Li256ELb0ELb0EEENS1_19SingleTileSchedulerILb0ELb0ELb0ELi80EEEEEEEEEvNT_6ParamsE,"aw",@nobits
	.sectionflags	@""
	.align	16
	.zero		1024


//--------------------- .nv.shared._ZN7cutlass13device_kernelIN5flash11enable_sm90INS1_16FlashAttnBwdSm90INS1_25CollectiveMainloopBwdSm90ILi2ELi1ELi1EN4cute5tupleIJNS5_1CILi1EEES8_S8_EEENS6_IJNS7_ILi64EEENS7_ILi80EEENS7_ILi256EEEEEENS_6half_tEfNS_4arch4Sm90ELb0ELb1ELb0ELb1ELb0ELb0ELb1ELb1ELi2ELi1ELi1ELi1ELb0EEENS1_21CollectiveEpilogueBwdISD_SE_SG_Li256ELb1ELb1ELi2EEENS1_19SingleTileSchedulerILb1ELb0ELb0ELi80EEEEEEEEEvNT_6ParamsE --------------------------
	.section	.nv.shared._ZN7cutlass13device_kernelIN5flash11enable_sm90INS1_16FlashAttnBwdSm90INS1_25CollectiveMainloopBwdSm90ILi2ELi1ELi1EN4cute5tupleIJNS5_1CILi1EEES8_S8_EEENS6_IJNS7_ILi64EEENS7_ILi80EEENS7_ILi256EEEEEENS_6half_tEfNS_4arch4Sm90ELb0ELb1ELb0ELb1ELb0ELb0ELb1ELb1ELi2ELi1ELi1ELi1ELb0EEENS1_21CollectiveEpilogueBwdISD_SE_SG_Li256ELb1ELb1ELi2EEENS1_19SingleTileSchedulerILb1ELb0ELb0ELi80EEEEEEEEEvNT_6ParamsE,"aw",@nobits
	.sectionflags	@""
	.align	16
	.zero		1024


//--------------------- .nv.shared._ZN7cutlass13device_kernelIN5flash11enable_sm90INS1_16FlashAttnBwdSm90INS1_25CollectiveMainloopBwdSm90ILi2ELi1ELi1EN4cute5tupleIJNS5_1CILi1EEES8_S8_EEENS6_IJNS7_ILi64EEENS7_ILi80EEENS7_ILi256EEEEEENS_6half_tEfNS_4arch4Sm90ELb0ELb1ELb0ELb1ELb0ELb0ELb1ELb1ELi2ELi1ELi1ELi1ELb0EEENS1_24CollectiveEpilogueBwdGQAISD_fSG_Li256ELb1ELb0EEENS1_19SingleTileSchedulerILb1ELb0ELb0ELi80EEEEEEEEEvNT_6ParamsE --------------------------
	.section	.nv.shared._ZN7cutlass13device_kernelIN5flash11enable_sm90INS1_16FlashAttnBwdSm90INS1_25CollectiveMainloopBwdSm90ILi2ELi1ELi1EN4cute5tupleIJNS5_1CILi1EEES8_S8_EEENS6_IJNS7_ILi64EEENS7_ILi80EEENS7_ILi256EEEEEENS_6half_tEfNS_4arch4Sm90ELb0ELb1ELb0ELb1ELb0ELb0ELb1ELb1ELi2ELi1ELi1ELi1ELb0EEENS1_24CollectiveEpilogueBwdGQAISD_fSG_Li256ELb1ELb0EEENS1_19SingleTileSchedulerILb1ELb0ELb0ELi80EEEEEEEEEvNT_6ParamsE,"aw",@nobits
	.sectionflags	@""
	.align	16
	.zero		1024


//--------------------- .nv.shared._ZN7cutlass13device_kernelIN5flash11enable_sm90INS1_16FlashAttnBwdSm90INS1_25CollectiveMainloopBwdSm90ILi2ELi1ELi1EN4cute5tupleIJNS5_1CILi1EEES8_S8_EEENS6_IJNS7_ILi64EEENS7_ILi80EEENS7_ILi256EEEEEENS_6half_tEfNS_4arch4Sm90ELb1ELb0ELb0ELb0ELb0ELb0ELb1ELb1ELi2ELi1ELi1ELi1ELb0EEENS1_21CollectiveEpilogueBwdISD_SE_SG_Li256ELb0ELb1ELi2EEENS1_25SingleTileBwdLPTSchedulerILb0ELi80ELb0EEEEEEEEEvNT_6ParamsE --------------------------
	.section	.nv.shared._ZN7cutlass13device_kernelIN5flash11enable_sm90INS1_16FlashAttnBwdSm90INS1_25CollectiveMainloopBwdSm90ILi2ELi1ELi1EN4cute5tupleIJNS5_1CILi1EEES8_S8_EEENS6_IJNS7_ILi64EEENS7_ILi80EEENS7_ILi256EEEEEENS_6half_tEfNS_4arch4Sm90ELb1ELb0ELb0ELb0ELb0ELb0ELb1ELb1ELi2ELi1ELi1ELi1ELb0EEENS1_21CollectiveEpilogueBwdISD_SE_SG_Li256ELb0ELb1ELi2EEENS1_25SingleTileBwdLPTSchedulerILb0ELi80ELb0EEEEEEEEEvNT_6ParamsE,"aw",@nobits
	.sectionflags	@""
	.align	16
	.zero		1024


//--------------------- .nv.shared._ZN7cutlass13device_kernelIN5flash11enable_sm90INS1_16FlashAttnBwdSm90INS1_25CollectiveMainloopBwdSm90ILi2ELi1ELi1EN4cute5tupleIJNS5_1CILi1EEES8_S8_EEENS6_IJNS7_ILi64EEENS7_ILi80EEENS7_ILi256EEEEEENS_6half_tEfNS_4arch4Sm90ELb1ELb0ELb0ELb0ELb0ELb0ELb1ELb1ELi2ELi1ELi1ELi1ELb0EEENS1_24CollectiveEpilogueBwdGQAISD_fSG_Li256ELb0ELb0EEENS1_25SingleTileBwdLPTSchedulerILb0ELi80ELb0EEEEEEEEEvNT_6ParamsE --------------------------
	.section	.nv.shared._ZN7cutlass13device_kernelIN5flash11enable_sm90INS1_16FlashAttnBwdSm90INS1_25CollectiveMainloopBwdSm90ILi2ELi1ELi1EN4cute5tupleIJNS5_1CILi1EEES8_S8_EEENS6_IJNS7_ILi64EEENS7_ILi80EEENS7_ILi256EEEEEENS_6half_tEfNS_4arch4Sm90ELb1ELb0ELb0ELb0ELb0ELb0ELb1ELb1ELi2ELi1ELi1ELi1ELb0EEENS1_24CollectiveEpilogueBwdGQAISD_fSG_Li256ELb0ELb0EEENS1_25SingleTileBwdLPTSchedulerILb0ELi80ELb0EEEEEEEEEvNT_6ParamsE,"aw",@nobits
	.sectionflags	@""
	.align	16
	.zero		1024


//--------------------- .nv.shared._ZN7cutlass13device_kernelIN5flash22FlashAttnBwdPreprocessIN4cute5tupleIJNS3_1CILi64EEENS5_ILi256EEEEEENS_6half_tEfNS_4arch4Sm90ELb1ELb0EEEEEvNT_6ParamsE --------------------------
	.section	.nv.shared._ZN7cutlass13device_kernelIN5flash22FlashAttnBwdPreprocessIN4cute5tupleIJNS3_1CILi64EEENS5_ILi256EEEEEENS_6half_tEfNS_4arch4Sm90ELb1ELb0EEEEEvNT_6ParamsE,"aw",@nobits
	.sectionflags	@""
	.align	16
	.zero		1024


//--------------------- .nv.shared._ZN7cutlass13device_kernelIN5flash11enable_sm90INS1_16FlashAttnBwdSm90INS1_25CollectiveMainloopBwdSm90ILi2ELi1ELi1EN4cute5tupleIJNS5_1CILi1EEES8_S8_EEENS6_IJNS7_ILi64EEENS7_ILi80EEENS7_ILi256EEEEEENS_6half_tEfNS_4arch4Sm90ELb1ELb0ELb0ELb1ELb0ELb0ELb1ELb1ELi2ELi1ELi1ELi1ELb0EEENS1_21CollectiveEpilogueBwdISD_SE_SG_Li256ELb1ELb1ELi2EEENS1_25SingleTileBwdLPTSchedulerILb1ELi80ELb0EEEEEEEEEvNT_6ParamsE --------------------------
	.section	.nv.shared._ZN7cutlass13device_kernelIN5flash11enable_sm90INS1_16FlashAttnBwdSm90INS1_25CollectiveMainloopBwdSm90ILi2ELi1ELi1EN4cute5tupleIJNS5_1CILi1EEES8_S8_EEENS6_IJNS7_ILi64EEENS7_ILi80EEENS7_ILi256EEEEEENS_6half_tEfNS_4arch4Sm90ELb1ELb0ELb0ELb1ELb0ELb0ELb1ELb1ELi2ELi1ELi1ELi1ELb0EEENS1_21CollectiveEpilogueBwdISD_SE_SG_Li256ELb1ELb1ELi2EEENS1_25SingleTileBwdLPTSchedulerILb1ELi80ELb0EEEEEEEEEvNT_6ParamsE,"aw",@nobits
	.sectionflags	@""
	.align	16
	.zero		1024


//--------------------- .nv.shared._ZN7cutlass13device_kernelIN5flash32FlashAttnBwdPostprocessConvertdQIN4cute5tupleIJNS3_1CILi80EEENS5_ILi256EEEEEENS_6half_tEfNS_4arch4Sm90ELi256ENS3_8TiledMMAINS3_8MMA_AtomIJNS3_4SM904GMMA25MMA_64x16x16_F32F16F16_SSILNSF_5MajorE1ELSH_1ELNSF_7ScaleInE1ELSI_1EEEEEENS3_6LayoutINS4_IJNS5_ILi2EEENS5_ILi1EEESN_EEENS4_IJSN_NS5_ILi0EEESP_EEEEENS4_IJNS3_10UnderscoreESS_SS_EEEEELb1EEEEEvNT_6ParamsE --------------------------
	.section	.nv.shared._ZN7cutlass13device_kernelIN5flash32FlashAttnBwdPostprocessConvertdQIN4cute5tupleIJNS3_1CILi80EEENS5_ILi256EEEEEENS_6half_tEfNS_4arch4Sm90ELi256ENS3_8TiledMMAINS3_8MMA_AtomIJNS3_4SM904GMMA25MMA_64x16x16_F32F16F16_SSILNSF_5MajorE1ELSH_1ELNSF_7ScaleInE1ELSI_1EEEEEENS3_6LayoutINS4_IJNS5_ILi2EEENS5_ILi1EEESN_EEENS4_IJSN_NS5_ILi0EEESP_EEEEENS4_IJNS3_10UnderscoreESS_SS_EEEEELb1EEEEEvNT_6ParamsE,"aw",@nobits
	.sectionflags	@""
	.align	16
	.zero		1024


//--------------------- .nv.shared._ZN7cutlass13device_kernelIN5flash32FlashAttnBwdPostprocessConvertdQIN4cute5tupleIJNS3_1CILi64EEENS5_ILi256EEEEEENS_6half_tEfNS_4arch4Sm90ELi256ENS3_8TiledMMAINS3_8MMA_AtomIJNS3_4SM904GMMA25MMA_64x64x16_F32F16F16_SSILNSF_5MajorE1ELSH_0ELNSF_7ScaleInE1ELSI_1EEEEEENS3_6LayoutINS4_IJNS5_ILi2EEENS5_ILi1EEESN_EEENS4_IJSN_NS5_ILi0EEESP_EEEEENS4_IJNS3_10UnderscoreESS_SS_EEEEELb1EEEEEvNT_6ParamsE --------------------------
	.section	.nv.shared._ZN7cutlass13device_kernelIN5flash32FlashAttnBwdPostprocessConvertdQIN4cute5tupleIJNS3_1CILi64EEENS5_ILi256EEEEEENS_6half_tEfNS_4arch4Sm90ELi256ENS3_8TiledMMAINS3_8MMA_AtomIJNS3_4SM904GMMA25MMA_64x64x16_F32F16F16_SSILNSF_5MajorE1ELSH_0ELNSF_7ScaleInE1ELSI_1EEEEEENS3_6LayoutINS4_IJNS5_ILi2EEENS5_ILi1EEESN_EEENS4_IJSN_NS5_ILi0EEESP_EEEEENS4_IJNS3_10UnderscoreESS_SS_EEEEELb1EEEEEvNT_6ParamsE,"aw",@nobits
	.sectionflags	@""
	.align	16
	.zero		1024


//--------------------- .nv.shared._ZN7cutlass13device_kernelIN5flash11enable_sm90INS1_16FlashAttnBwdSm90INS1_25CollectiveMainloopBwdSm90ILi2ELi1ELi1EN4cute5tupleIJNS5_1CILi1EEES8_S8_EEENS6_IJNS7_ILi64EEENS7_ILi80EEENS7_ILi256EEEEEENS_6half_tEfNS_4arch4Sm90ELb1ELb0ELb0ELb1ELb0ELb0ELb1ELb1ELi2ELi1ELi1ELi1ELb0EEENS1_24CollectiveEpilogueBwdGQAISD_fSG_Li256ELb1ELb0EEENS1_25SingleTileBwdLPTSchedulerILb1ELi80ELb0EEEEEEEEEvNT_6ParamsE --------------------------
	.section	.nv.shared._ZN7cutlass13device_kernelIN5flash11enable_sm90INS1_16FlashAttnBwdSm90INS1_25CollectiveMainloopBwdSm90ILi2ELi1ELi1EN4cute5tupleIJNS5_1CILi1EEES8_S8_EEENS6_IJNS7_ILi64EEENS7_ILi80EEENS7_ILi256EEEEEENS_6half_tEfNS_4arch4Sm90ELb1ELb0ELb0ELb1ELb0ELb0ELb1ELb1ELi2ELi1ELi1ELi1ELb0EEENS1_24CollectiveEpilogueBwdGQAISD_fSG_Li256ELb1ELb0EEENS1_25SingleTileBwdLPTSchedulerILb1ELi80ELb0EEEEEEEEEvNT_6ParamsE,"aw",@nobits
	.sectionflags	@""
	.align	16
	.zero		1024


//--------------------- .nv.shared._ZN7cutlass13device_kernelIN5flash22FlashAttnBwdPreprocessIN4cute5tupleIJNS3_1CILi64EEENS5_ILi256EEEEEENS_6half_tEfNS_4arch4Sm90ELb1ELb1EEEEEvNT_6ParamsE --------------------------
	.section	.nv.shared._ZN7cutlass13device_kernelIN5flash22FlashAttnBwdPreprocessIN4cute5tupleIJNS3_1CILi64EEENS5_ILi256EEEEEENS_6half_tEfNS_4arch4Sm90ELb1ELb1EEEEEvNT_6ParamsE,"aw",@nobits
	.sectionflags	@""
	.align	16
	.zero		1024


//--------------------- .nv.constant0._ZN7cutlass13device_kernelIN5flash11enable_sm90INS1_16FlashAttnBwdSm90INS1_25CollectiveMainloopBwdSm90ILi2ELi1ELi1EN4cute5tupleIJNS5_1CILi1EEES8_S8_EEENS6_IJNS7_ILi64EEENS7_ILi80EEENS7_ILi256EEEEEENS_6half_tEfNS_4arch4Sm90ELb0ELb0ELb1ELb0ELb0ELb0ELb1ELb1ELi2ELi1ELi1ELi1ELb0EEENS1_21CollectiveEpilogueBwdISD_SE_SG_Li256ELb0ELb1ELi2EEENS1_19SingleTileSchedulerILb0ELb0ELb0ELi80EEEEEEEEEvNT_6ParamsE --------------------------
	.section	.nv.constant0._ZN7cutlass13device_kernelIN5flash11enable_sm90INS1_16FlashAttnBwdSm90INS1_25CollectiveMainloopBwdSm90ILi2ELi1ELi1EN4cute5tupleIJNS5_1CILi1EEES8_S8_EEENS6_IJNS7_ILi64EEENS7_ILi80EEENS7_ILi256EEEEEENS_6half_tEfNS_4arch4Sm90ELb0ELb0ELb1ELb0ELb0ELb0ELb1ELb1ELi2ELi1ELi1ELi1ELb0EEENS1_21CollectiveEpilogueBwdISD_SE_SG_Li256ELb0ELb1ELi2EEENS1_19SingleTileSchedulerILb0ELb0ELb0ELi80EEEEEEEEEvNT_6ParamsE,"a",@progbits
	.sectionflags	@""
	.align	4
.nv.constant0._ZN7cutlass13device_kernelIN5flash11enable_sm90INS1_16FlashAttnBwdSm90INS1_25CollectiveMainloopBwdSm90ILi2ELi1ELi1EN4cute5tupleIJNS5_1CILi1EEES8_S8_EEENS6_IJNS7_ILi64EEENS7_ILi80EEENS7_ILi256EEEEEENS_6half_tEfNS_4arch4Sm90ELb0ELb0ELb1ELb0ELb0ELb0ELb1ELb1ELi2ELi1ELi1ELi1ELb0EEENS1_21CollectiveEpilogueBwdISD_SE_SG_Li256ELb0ELb1ELi2EEENS1_19SingleTileSchedulerILb0ELb0ELb0ELi80EEEEEEEEEvNT_6ParamsE:
	.zero		2944


//--------------------- .nv.constant0._ZN7cutlass13device_kernelIN5flash11enable_sm90INS1_16FlashAttnBwdSm90INS1_25CollectiveMainloopBwdSm90ILi2ELi1ELi1EN4cute5tupleIJNS5_1CILi1EEES8_S8_EEENS6_IJNS7_ILi64EEENS7_ILi80EEENS7_ILi256EEEEEENS_6half_tEfNS_4arch4Sm90ELb0ELb0ELb1ELb0ELb0ELb0ELb1ELb1ELi2ELi1ELi1ELi1ELb0EEENS1_24CollectiveEpilogueBwdGQAISD_fSG_Li256ELb0ELb0EEENS1_19SingleTileSchedulerILb0ELb0ELb0ELi80EEEEEEEEEvNT_6ParamsE --------------------------
	.section	.nv.constant0._ZN7cutlass13device_kernelIN5flash11enable_sm90INS1_16FlashAttnBwdSm90INS1_25CollectiveMainloopBwdSm90ILi2ELi1ELi1EN4cute5tupleIJNS5_1CILi1EEES8_S8_EEENS6_IJNS7_ILi64EEENS7_ILi80EEENS7_ILi256EEEEEENS_6half_tEfNS_4arch4Sm90ELb0ELb0ELb1ELb0ELb0ELb0ELb1ELb1ELi2ELi1ELi1ELi1ELb0EEENS1_24CollectiveEpilogueBwdGQAISD_fSG_Li256ELb0ELb0EEENS1_19SingleTileSchedulerILb0ELb0ELb0ELi80EEEEEEEEEvNT_6ParamsE,"a",@progbits
	.sectionflags	@""
	.align	4
.nv.constant0._ZN7cutlass13device_kernelIN5flash11enable_sm90INS1_16FlashAttnBwdSm90INS1_25CollectiveMainloopBwdSm90ILi2ELi1ELi1EN4cute5tupleIJNS5_1CILi1EEES8_S8_EEENS6_IJNS7_ILi64EEENS7_ILi80EEENS7_ILi256EEEEEENS_6half_tEfNS_4arch4Sm90ELb0ELb0ELb1ELb0ELb0ELb0ELb1ELb1ELi2ELi1ELi1ELi1ELb0EEENS1_24CollectiveEpilogueBwdGQAISD_fSG_Li256ELb0ELb0EEENS1_19SingleTileSchedulerILb0ELb0ELb0ELi80EEEEEEEEEvNT_6ParamsE:
	.zero		2304


//--------------------- .nv.constant0._ZN7cutlass13device_kernelIN5flash11enable_sm90INS1_16FlashAttnBwdSm90INS1_25CollectiveMainloopBwdSm90ILi2ELi1ELi1EN4cute5tupleIJNS5_1CILi1EEES8_S8_EEENS6_IJNS7_ILi64EEENS7_ILi80EEENS7_ILi256EEEEEENS_6half_tEfNS_4arch4Sm90ELb0ELb0ELb1ELb1ELb0ELb0ELb1ELb1ELi2ELi1ELi1ELi1ELb0EEENS1_21CollectiveEpilogueBwdISD_SE_SG_Li256ELb1ELb1ELi2EEENS1_19SingleTileSchedulerILb1ELb0ELb0ELi80EEEEEEEEEvNT_6ParamsE --------------------------
	.section	.nv.constant0._ZN7cutlass13device_kernelIN5flash11enable_sm90INS1_16FlashAttnBwdSm90INS1_25CollectiveMainloopBwdSm90ILi2ELi1ELi1EN4cute5tupleIJNS5_1CILi1EEES8_S8_EEENS6_IJNS7_ILi64EEENS7_ILi80EEENS7_ILi256EEEEEENS_6half_tEfNS_4arch4Sm90ELb0ELb0ELb1ELb1ELb0ELb0ELb1ELb1ELi2ELi1ELi1ELi1ELb0EEENS1_21CollectiveEpilogueBwdISD_SE_SG_Li256ELb1ELb1ELi2EEENS1_19SingleTileSchedulerILb1ELb0ELb0ELi80EEEEEEEEEvNT_6ParamsE,"a",@progbits
	.sectionflags	@""
	.align	4
.nv.constant0._ZN7cutlass13device_kernelIN5flash11enable_sm90INS1_16FlashAttnBwdSm90INS1_25CollectiveMainloopBwdSm90ILi2ELi1ELi1EN4cute5tupleIJNS5_1CILi1EEES8_S8_EEENS6_IJNS7_ILi64EEENS7_ILi80EEENS7_ILi256EEEEEENS_6half_tEfNS_4arch4Sm90ELb0ELb0ELb1ELb1ELb0ELb0ELb1ELb1ELi2ELi1ELi1ELi1ELb0EEENS1_21CollectiveEpilogueBwdISD_SE_SG_Li256ELb1ELb1ELi2EEENS1_19SingleTileSchedulerILb1ELb0ELb0ELi80EEEEEEEEEvNT_6ParamsE:
	.zero		2304


//--------------------- .nv.constant0._ZN7cutlass13device_kernelIN5flash11enable_sm90INS1_16FlashAttnBwdSm90INS1_25CollectiveMainloopBwdSm90ILi2ELi1ELi1EN4cute5tupleIJNS5_1CILi1EEES8_S8_EEENS6_IJNS7_ILi64EEENS7_ILi80EEENS7_ILi256EEEEEENS_6half_tEfNS_4arch4Sm90ELb0ELb0ELb1ELb1ELb0ELb0ELb1ELb1ELi2ELi1ELi1ELi1ELb0EEENS1_24CollectiveEpilogueBwdGQAISD_fSG_Li256ELb1ELb0EEENS1_19SingleTileSchedulerILb1ELb0ELb0ELi80EEEEEEEEEvNT_6ParamsE --------------------------
	.section	.nv.constant0._ZN7cutlass13device_kernelIN5flash11enable_sm90INS1_16FlashAttnBwdSm90INS1_25CollectiveMainloopBwdSm90ILi2ELi1ELi1EN4cute5tupleIJNS5_1CILi1EEES8_S8_EEENS6_IJNS7_ILi64EEENS7_ILi80EEENS7_ILi256EEEEEENS_6half_tEfNS_4arch4Sm90ELb0ELb0ELb1ELb1ELb0ELb0ELb1ELb1ELi2ELi1ELi1ELi1ELb0EEENS1_24CollectiveEpilogueBwdGQAISD_fSG_Li256ELb1ELb0EEENS1_19SingleTileSchedulerILb1ELb0ELb0ELi80EEEEEEEEEvNT_6ParamsE,"a",@progbits
	.sectionflags	@""
	.align	4
.nv.constant0._ZN7cutlass13device_kernelIN5flash11enable_sm90INS1_16FlashAttnBwdSm90INS1_25CollectiveMainloopBwdSm90ILi2ELi1ELi1EN4cute5tupleIJNS5_1CILi1EEES8_S8_EEENS6_IJNS7_ILi64EEENS7_ILi80EEENS7_ILi256EEEEEENS_6half_tEfNS_4arch4Sm90ELb0ELb0ELb1ELb1ELb0ELb0ELb1ELb1ELi2ELi1ELi1ELi1ELb0EEENS1_24CollectiveEpilogueBwdGQAISD_fSG_Li256ELb1ELb0EEENS1_19SingleTileSchedulerILb1ELb0ELb0ELi80EEEEEEEEEvNT_6ParamsE:
	.zero		2304


//--------------------- .nv.constant0._ZN7cutlass13device_kernelIN5flash11enable_sm90INS1_16FlashAttnBwdSm90INS1_25CollectiveMainloopBwdSm90ILi2ELi1ELi1EN4cute5tupleIJNS5_1CILi1EEES8_S8_EEENS6_IJNS7_ILi64EEENS7_ILi80EEENS7_ILi256EEEEEENS_6half_tEfNS_4arch4Sm90ELb0ELb1ELb1ELb0ELb0ELb0ELb1ELb1ELi2ELi1ELi1ELi1ELb0EEENS1_21CollectiveEpilogueBwdISD_SE_SG_Li256ELb0ELb1ELi2EEENS1_19SingleTileSchedulerILb0ELb0ELb0ELi80EEEEEEEEEvNT_6ParamsE --------------------------
	.section	.nv.constant0._ZN7cutlass13device_kernelIN5flash11enable_sm90INS1_16FlashAttnBwdSm90INS1_25CollectiveMainloopBwdSm90ILi2ELi1ELi1EN4cute5tupleIJNS5_1CILi1EEES8_S8_EEENS6_IJNS7_ILi64EEENS7_ILi80EEENS7_ILi256EEEEEENS_6half_tEfNS_4arch4Sm90ELb0ELb1ELb1ELb0ELb0ELb0ELb1ELb1ELi2ELi1ELi1ELi1ELb0EEENS1_21CollectiveEpilogueBwdISD_SE_SG_Li256ELb0ELb1ELi2EEENS1_19SingleTileSchedulerILb0ELb0ELb0ELi80EEEEEEEEEvNT_6ParamsE,"a",@progbits
	.sectionflags	@""
	.align	4
.nv.constant0._ZN7cutlass13device_kernelIN5flash11enable_sm90INS1_16FlashAttnBwdSm90INS1_25CollectiveMainloopBwdSm90ILi2ELi1ELi1EN4cute5tupleIJNS5_1CILi1EEES8_S8_EEENS6_IJNS7_ILi64EEENS7_ILi80EEENS7_ILi256EEEEEENS_6half_tEfNS_4arch4Sm90ELb0ELb1ELb1ELb0ELb0ELb0ELb1ELb1ELi2ELi1ELi1ELi1ELb0EEENS1_21CollectiveEpilogueBwdISD_SE_SG_Li256ELb0ELb1ELi2EEENS1_19SingleTileSchedulerILb0ELb0ELb0ELi80EEEEEEEEEvNT_6ParamsE:
	.zero		2944


//--------------------- .nv.constant0._ZN7cutlass13device_kernelIN5flash11enable_sm90INS1_16FlashAttnBwdSm90INS1_25CollectiveMainloopBwdSm90ILi2ELi1ELi1EN4cute5tupleIJNS5_1CILi1EEES8_S8_EEENS6_IJNS7_ILi64EEENS7_ILi80EEENS7_ILi256EEEEEENS_6half_tEfNS_4arch4Sm90ELb0ELb1ELb1ELb0ELb0ELb0ELb1ELb1ELi2ELi1ELi1ELi1ELb0EEENS1_24CollectiveEpilogueBwdGQAISD_fSG_Li256ELb0ELb0EEENS1_19SingleTileSchedulerILb0ELb0ELb0ELi80EEEEEEEEEvNT_6ParamsE --------------------------
	.section	.nv.constant0._ZN7cutlass13device_kernelIN5flash11enable_sm90INS1_16FlashAttnBwdSm90INS1_25CollectiveMainloopBwdSm90ILi2ELi1ELi1EN4cute5tupleIJNS5_1CILi1EEES8_S8_EEENS6_IJNS7_ILi64EEENS7_ILi80EEENS7_ILi256EEEEEENS_6half_tEfNS_4arch4Sm90ELb0ELb1ELb1ELb0ELb0ELb0ELb1ELb1ELi2ELi1ELi1ELi1ELb0EEENS1_24CollectiveEpilogueBwdGQAISD_fSG_Li256ELb0ELb0EEENS1_19SingleTileSchedulerILb0ELb0ELb0ELi80EEEEEEEEEvNT_6ParamsE,"a",@progbits
	.sectionflags	@""
	.align	4
.nv.constant0._ZN7cutlass13device_kernelIN5flash11enable_sm90INS1_16FlashAttnBwdSm90INS1_25CollectiveMainloopBwdSm90ILi2ELi1ELi1EN4cute5tupleIJNS5_1CILi1EEES8_S8_EEENS6_IJNS7_ILi64EEENS7_ILi80EEENS7_ILi256EEEEEENS_6half_tEfNS_4arch4Sm90ELb0ELb1ELb1ELb0ELb0ELb0ELb1ELb1ELi2ELi1ELi1ELi1ELb0EEENS1_24CollectiveEpilogueBwdGQAISD_fSG_Li256ELb0ELb0EEENS1_19SingleTileSchedulerILb0ELb0ELb0ELi80EEEEEEEEEvNT_6ParamsE:
	.zero		2304


//--------------------- .nv.constant0._ZN7cutlass13device_kernelIN5flash11enable_sm90INS1_16FlashAttnBwdSm90INS1_25CollectiveMainloopBwdSm90ILi2ELi1ELi1EN4cute5tupleIJNS5_1CILi1EEES8_S8_EEENS6_IJNS7_ILi64EEENS7_ILi80EEENS7_ILi256EEEEEENS_6half_tEfNS_4arch4Sm90ELb0ELb1ELb1ELb1ELb0ELb0ELb1ELb1ELi2ELi1ELi1ELi1ELb0EEENS1_21CollectiveEpilogueBwdISD_SE_SG_Li256ELb1ELb1ELi2EEENS1_19SingleTileSchedulerILb1ELb0ELb0ELi80EEEEEEEEEvNT_6ParamsE --------------------------
	.section	.nv.constant0._ZN7cutlass13device_kernelIN5flash11enable_sm90INS1_16FlashAttnBwdSm90INS1_25CollectiveMainloopBwdSm90ILi2ELi1ELi1EN4cute5tupleIJNS5_1CILi1EEES8_S8_EEENS6_IJNS7_ILi64EEENS7_ILi80EEENS7_ILi256EEEEEENS_6half_tEfNS_4arch4Sm90ELb0ELb1ELb1ELb1ELb0ELb0ELb1ELb1ELi2ELi1ELi1ELi1ELb0EEENS1_21CollectiveEpilogueBwdISD_SE_SG_Li256ELb1ELb1ELi2EEENS1_19SingleTileSchedulerILb1ELb0ELb0ELi80EEEEEEEEEvNT_6ParamsE,"a",@progbits
	.sectionflags	@""
	.align	4
.nv.constant0._ZN7cutlass13device_kernelIN5flash11enable_sm90INS1_16FlashAttnBwdSm90INS1_25CollectiveMainloopBwdSm90ILi2ELi1ELi1EN4cute5tupleIJNS5_1CILi1EEES8_S8_EEENS6_IJNS7_ILi64EEENS7_ILi80EEENS7_ILi256EEEEEENS_6half_tEfNS_4arch4Sm90ELb0ELb1ELb1ELb1ELb0ELb0ELb1ELb1ELi2ELi1ELi1ELi1ELb0EEENS1_21CollectiveEpilogueBwdISD_SE_SG_Li256ELb1ELb1ELi2EEENS1_19SingleTileSchedulerILb1ELb0ELb0ELi80EEEEEEEEEvNT_6ParamsE:
	.zero		2304


//--------------------- .nv.constant0._ZN7cutlass13device_kernelIN5flash11enable_sm90INS1_16FlashAttnBwdSm90INS1_25CollectiveMainloopBwdSm90ILi2ELi1ELi1EN4cute5tupleIJNS5_1CILi1EEES8_S8_EEENS6_IJNS7_ILi64EEENS7_ILi80EEENS7_ILi256EEEEEENS_6half_tEfNS_4arch4Sm90ELb0ELb1ELb1ELb1ELb0ELb0ELb1ELb1ELi2ELi1ELi1ELi1ELb0EEENS1_24CollectiveEpilogueBwdGQAISD_fSG_Li256ELb1ELb0EEENS1_19SingleTileSchedulerILb1ELb0ELb0ELi80EEEEEEEEEvNT_6ParamsE --------------------------
	.section	.nv.constant0._ZN7cutlass13device_kernelIN5flash11enable_sm90INS1_16FlashAttnBwdSm90INS1_25CollectiveMainloopBwdSm90ILi2ELi1ELi1EN4cute5tupleIJNS5_1CILi1EEES8_S8_EEENS6_IJNS7_ILi64EEENS7_ILi80EEENS7_ILi256EEEEEENS_6half_tEfNS_4arch4Sm90ELb0ELb1ELb1ELb1ELb0ELb0ELb1ELb1ELi2ELi1ELi1ELi1ELb0EEENS1_24CollectiveEpilogueBwdGQAISD_fSG_Li256ELb1ELb0EEENS1_19SingleTileSchedulerILb1ELb0ELb0ELi80EEEEEEEEEvNT_6ParamsE,"a",@progbits
	.sectionflags	@""
	.align	4
.nv.constant0._ZN7cutlass13device_kernelIN5flash11enable_sm90INS1_16FlashAttnBwdSm90INS1_25CollectiveMainloopBwdSm90ILi2ELi1ELi1EN4cute5tupleIJNS5_1CILi1EEES8_S8_EEENS6_IJNS7_ILi64EEENS7_ILi80EEENS7_ILi256EEEEEENS_6half_tEfNS_4arch4Sm90ELb0ELb1ELb1ELb1ELb0ELb0ELb1ELb1ELi2ELi1ELi1ELi1ELb0EEENS1_24CollectiveEpilogueBwdGQAISD_fSG_Li256ELb1ELb0EEENS1_19SingleTileSchedulerILb1ELb0ELb0ELi80EEEEEEEEEvNT_6ParamsE:
	.zero		2304


//--------------------- .nv.constant0._ZN7cutlass13device_kernelIN5flash11enable_sm90INS1_16FlashAttnBwdSm90INS1_25CollectiveMainloopBwdSm90ILi2ELi1ELi1EN4cute5tupleIJNS5_1CILi1EEES8_S8_EEENS6_IJNS7_ILi64EEENS7_ILi80EEENS7_ILi256EEEEEENS_6half_tEfNS_4arch4Sm90ELb1ELb0ELb1ELb0ELb0ELb0ELb1ELb1ELi2ELi1ELi1ELi1ELb0EEENS1_21CollectiveEpilogueBwdISD_SE_SG_Li256ELb0ELb1ELi2EEENS1_25SingleTileBwdLPTSchedulerILb0ELi80ELb0EEEEEEEEEvNT_6ParamsE --------------------------
	.section	.nv.constant0._ZN7cutlass13device_kernelIN5flash11enable_sm90INS1_16FlashAttnBwdSm90INS1_25CollectiveMainloopBwdSm90ILi2ELi1ELi1EN4cute5tupleIJNS5_1CILi1EEES8_S8_EEENS6_IJNS7_ILi64EEENS7_ILi80EEENS7_ILi256EEEEEENS_6half_tEfNS_4arch4Sm90ELb1ELb0ELb1ELb0ELb0ELb0ELb1ELb1ELi2ELi1ELi1ELi1ELb0EEENS1_21CollectiveEpilogueBwdISD_SE_SG_Li256ELb0ELb1ELi2EEENS1_25SingleTileBwdLPTSchedulerILb0ELi80ELb0EEEEEEEEEvNT_6ParamsE,"a",@progbits
	.sectionflags	@""
	.align	4
.nv.constant0._ZN7cutlass13device_kernelIN5flash11enable_sm90INS1_16FlashAttnBwdSm90INS1_25CollectiveMainloopBwdSm90ILi2ELi1ELi1EN4cute5tupleIJNS5_1CILi1EEES8_S8_EEENS6_IJNS7_ILi64EEENS7_ILi80EEENS7_ILi256EEEEEENS_6half_tEfNS_4arch4Sm90ELb1ELb0ELb1ELb0ELb0ELb0ELb1ELb1ELi2ELi1ELi1ELi1ELb0EEENS1_21CollectiveEpilogueBwdISD_SE_SG_Li256ELb0ELb1ELi2EEENS1_25SingleTileBwdLPTSchedulerILb0ELi80ELb0EEEEEEEEEvNT_6ParamsE:
	.zero		2944


//--------------------- .nv.constant0._ZN7cutlass13device_kernelIN5flash11enable_sm90INS1_16FlashAttnBwdSm90INS1_25CollectiveMainloopBwdSm90ILi2ELi1ELi1EN4cute5tupleIJNS5_1CILi1EEES8_S8_EEENS6_IJNS7_ILi64EEENS7_ILi80EEENS7_ILi256EEEEEENS_6half_tEfNS_4arch4Sm90ELb1ELb0ELb1ELb0ELb0ELb0ELb1ELb1ELi2ELi1ELi1ELi1ELb0EEENS1_24CollectiveEpilogueBwdGQAISD_fSG_Li256ELb0ELb0EEENS1_25SingleTileBwdLPTSchedulerILb0ELi80ELb0EEEEEEEEEvNT_6ParamsE --------------------------
	.section	.nv.constant0._ZN7cutlass13device_kernelIN5flash11enable_sm90INS1_16FlashAttnBwdSm90INS1_25CollectiveMainloopBwdSm90ILi2ELi1ELi1EN4cute5tupleIJNS5_1CILi1EEES8_S8_EEENS6_IJNS7_ILi64EEENS7_ILi80EEENS7_ILi256EEEEEENS_6half_tEfNS_4arch4Sm90ELb1ELb0ELb1ELb0ELb0ELb0ELb1ELb1ELi2ELi1ELi1ELi1ELb0EEENS1_24CollectiveEpilogueBwdGQAISD_fSG_Li256ELb0ELb0EEENS1_25SingleTileBwdLPTSchedulerILb0ELi80ELb0EEEEEEEEEvNT_6ParamsE,"a",@progbits
	.sectionflags	@""
	.align	4
.nv.constant0._ZN7cutlass13device_kernelIN5flash11enable_sm90INS1_16FlashAttnBwdSm90INS1_25CollectiveMainloopBwdSm90ILi2ELi1ELi1EN4cute5tupleIJNS5_1CILi1EEES8_S8_EEENS6_IJNS7_ILi64EEENS7_ILi80EEENS7_ILi256EEEEEENS_6half_tEfNS_4arch4Sm90ELb1ELb0ELb1ELb0ELb0ELb0ELb1ELb1ELi2ELi1ELi1ELi1ELb0EEENS1_24CollectiveEpilogueBwdGQAISD_fSG_Li256ELb0ELb0EEENS1_25SingleTileBwdLPTSchedulerILb0ELi80ELb0EEEEEEEEEvNT_6ParamsE:
	.zero		2432


//--------------------- .nv.constant0._ZN7cutlass13device_kernelIN5flash11enable_sm90INS1_16FlashAttnBwdSm90INS1_25CollectiveMainloopBwdSm90ILi2ELi1ELi1EN4cute5tupleIJNS5_1CILi1EEES8_S8_EEENS6_IJNS7_ILi64EEENS7_ILi80EEENS7_ILi256EEEEEENS_6half_tEfNS_4arch4Sm90ELb1ELb0ELb1ELb1ELb0ELb0ELb1ELb1ELi2ELi1ELi1ELi1ELb0EEENS1_21CollectiveEpilogueBwdISD_SE_SG_Li256ELb1ELb1ELi2EEENS1_25SingleTileBwdLPTSchedulerILb1ELi80ELb0EEEEEEEEEvNT_6ParamsE --------------------------
	.section	.nv.constant0._ZN7cutlass13device_kernelIN5flash11enable_sm90INS1_16FlashAttnBwdSm90INS1_25CollectiveMainloopBwdSm90ILi2ELi1ELi1EN4cute5tupleIJNS5_1CILi1EEES8_S8_EEENS6_IJNS7_ILi64EEENS7_ILi80EEENS7_ILi256EEEEEENS_6half_tEfNS_4arch4Sm90ELb1ELb0ELb1ELb1ELb0ELb0ELb1ELb1ELi2ELi1ELi1ELi1ELb0EEENS1_21CollectiveEpilogueBwdISD_SE_SG_Li256ELb1ELb1ELi2EEENS1_25SingleTileBwdLPTSchedulerILb1ELi80ELb0EEEEEEEEEvNT_6ParamsE,"a",@progbits
	.sectionflags	@""
	.align	4
.nv.constant0._ZN7cutlass13device_kernelIN5flash11enable_sm90INS1_16FlashAttnBwdSm90INS1_25CollectiveMainloopBwdSm90ILi2ELi1ELi1EN4cute5tupleIJNS5_1CILi1EEES8_S8_EEENS6_IJNS7_ILi64EEENS7_ILi80EEENS7_ILi256EEEEEENS_6half_tEfNS_4arch4Sm90ELb1ELb0ELb1ELb1ELb0ELb0ELb1ELb1ELi2ELi1ELi1ELi1ELb0EEENS1_21CollectiveEpilogueBwdISD_SE_SG_Li256ELb1ELb1ELi2EEENS1_25SingleTileBwdLPTSchedulerILb1ELi80ELb0EEEEEEEEEvNT_6ParamsE:
	.zero		2304


//--------------------- .nv.constant0._ZN7cutlass13device_kernelIN5flash11enable_sm90INS1_16FlashAttnBwdSm90INS1_25CollectiveMainloopBwdSm90ILi2ELi1ELi1EN4cute5tupleIJNS5_1CILi1EEES8_S8_EEENS6_IJNS7_ILi64EEENS7_ILi80EEENS7_ILi256EEEEEENS_6half_tEfNS_4arch4Sm90ELb1ELb0ELb1ELb1ELb0ELb0ELb1ELb1ELi2ELi1ELi1ELi1ELb0EEENS1_24CollectiveEpilogueBwdGQAISD_fSG_Li256ELb1ELb0EEENS1_25SingleTileBwdLPTSchedulerILb1ELi80ELb0EEEEEEEEEvNT_6ParamsE --------------------------
	.section	.nv.constant0._ZN7cutlass13device_kernelIN5flash11enable_sm90INS1_16FlashAttnBwdSm90INS1_25CollectiveMainloopBwdSm90ILi2ELi1ELi1EN4cute5tupleIJNS5_1CILi1EEES8_S8_EEENS6_IJNS7_ILi64EEENS7_ILi80EEENS7_ILi256EEEEEENS_6half_tEfNS_4arch4Sm90ELb1ELb0ELb1ELb1ELb0ELb0ELb1ELb1ELi2ELi1ELi1ELi1ELb0EEENS1_24CollectiveEpilogueBwdGQAISD_fSG_Li256ELb1ELb0EEENS1_25SingleTileBwdLPTSchedulerILb1ELi80ELb0EEEEEEEEEvNT_6ParamsE,"a",@progbits
	.sectionflags	@""
	.align	4
.nv.constant0._ZN7cutlass13device_kernelIN5flash11enable_sm90INS1_16FlashAttnBwdSm90INS1_25CollectiveMainloopBwdSm90ILi2ELi1ELi1EN4cute5tupleIJNS5_1CILi1EEES8_S8_EEENS6_IJNS7_ILi64EEENS7_ILi80EEENS7_ILi256EEEEEENS_6half_tEfNS_4arch4Sm90ELb1ELb0ELb1ELb1ELb0ELb0ELb1ELb1ELi2ELi1ELi1ELi1ELb0EEENS1_24CollectiveEpilogueBwdGQAISD_fSG_Li256ELb1ELb0EEENS1_25SingleTileBwdLPTSchedulerILb1ELi80ELb0EEEEEEEEEvNT_6ParamsE:
	.zero		2432


//--------------------- .nv.constant0._ZN7cutlass13device_kernelIN5flash11enable_sm90INS1_16FlashAttnBwdSm90INS1_25CollectiveMainloopBwdSm90ILi2ELi1ELi1EN4cute5tupleIJNS5_1CILi1EEES8_S8_EEENS6_IJNS7_ILi64EEENS7_ILi80EEENS7_ILi256EEEEEENS_6half_tEfNS_4arch4Sm90ELb0ELb0ELb0ELb0ELb0ELb0ELb1ELb1ELi2ELi1ELi1ELi1ELb0EEENS1_21CollectiveEpilogueBwdISD_SE_SG_Li256ELb0ELb1ELi2EEENS1_19SingleTileSchedulerILb0ELb0ELb0ELi80EEEEEEEEEvNT_6ParamsE --------------------------
	.section	.nv.constant0._ZN7cutlass13device_kernelIN5flash11enable_sm90INS1_16FlashAttnBwdSm90INS1_25CollectiveMainloopBwdSm90ILi2ELi1ELi1EN4cute5tupleIJNS5_1CILi1EEES8_S8_EEENS6_IJNS7_ILi64EEENS7_ILi80EEENS7_ILi256EEEEEENS_6half_tEfNS_4arch4Sm90ELb0ELb0ELb0ELb0ELb0ELb0ELb1ELb1ELi2ELi1ELi1ELi1ELb0EEENS1_21CollectiveEpilogueBwdISD_SE_SG_Li256ELb0ELb1ELi2EEENS1_19SingleTileSchedulerILb0ELb0ELb0ELi80EEEEEEEEEvNT_6ParamsE,"a",@progbits
	.sectionflags	@""
	.align	4
.nv.constant0._ZN7cutlass13device_kernelIN5flash11enable_sm90INS1_16FlashAttnBwdSm90INS1_25CollectiveMainloopBwdSm90ILi2ELi1ELi1EN4cute5tupleIJNS5_1CILi1EEES8_S8_EEENS6_IJNS7_ILi64EEENS7_ILi80EEENS7_ILi256EEEEEENS_6half_tEfNS_4arch4Sm90ELb0ELb0ELb0ELb0ELb0ELb0ELb1ELb1ELi2ELi1ELi1ELi1ELb0EEENS1_21CollectiveEpilogueBwdISD_SE_SG_Li256ELb0ELb1ELi2EEENS1_19SingleTileSchedulerILb0ELb0ELb0ELi80EEEEEEEEEvNT_6ParamsE:
	.zero		2944


//--------------------- .nv.constant0._ZN7cutlass13device_kernelIN5flash11enable_sm90INS1_16FlashAttnBwdSm90INS1_25CollectiveMainloopBwdSm90ILi2ELi1ELi1EN4cute5tupleIJNS5_1CILi1EEES8_S8_EEENS6_IJNS7_ILi64EEENS7_ILi80EEENS7_ILi256EEEEEENS_6half_tEfNS_4arch4Sm90ELb0ELb0ELb0ELb0ELb0ELb0ELb1ELb1ELi2ELi1ELi1ELi1ELb0EEENS1_24CollectiveEpilogueBwdGQAISD_fSG_Li256ELb0ELb0EEENS1_19SingleTileSchedulerILb0ELb0ELb0ELi80EEEEEEEEEvNT_6ParamsE --------------------------
	.section	.nv.constant0._ZN7cutlass13device_kernelIN5flash11enable_sm90INS1_16FlashAttnBwdSm90INS1_25CollectiveMainloopBwdSm90ILi2ELi1ELi1EN4cute5tupleIJNS5_1CILi1EEES8_S8_EEENS6_IJNS7_ILi64EEENS7_ILi80EEENS7_ILi256EEEEEENS_6half_tEfNS_4arch4Sm90ELb0ELb0ELb0ELb0ELb0ELb0ELb1ELb1ELi2ELi1ELi1ELi1ELb0EEENS1_24CollectiveEpilogueBwdGQAISD_fSG_Li256ELb0ELb0EEENS1_19SingleTileSchedulerILb0ELb0ELb0ELi80EEEEEEEEEvNT_6ParamsE,"a",@progbits
	.sectionflags	@""
	.align	4
.nv.constant0._ZN7cutlass13device_kernelIN5flash11enable_sm90INS1_16FlashAttnBwdSm90INS1_25CollectiveMainloopBwdSm90ILi2ELi1ELi1EN4cute5tupleIJNS5_1CILi1EEES8_S8_EEENS6_IJNS7_ILi64EEENS7_ILi80EEENS7_ILi256EEEEEENS_6half_tEfNS_4arch4Sm90ELb0ELb0ELb0ELb0ELb0ELb0ELb1ELb1ELi2ELi1ELi1ELi1ELb0EEENS1_24CollectiveEpilogueBwdGQAISD_fSG_Li256ELb0ELb0EEENS1_19SingleTileSchedulerILb0ELb0ELb0ELi80EEEEEEEEEvNT_6ParamsE:
	.zero		2304


//--------------------- .nv.constant0._ZN7cutlass13device_kernelIN5flash11enable_sm90INS1_16FlashAttnBwdSm90INS1_25CollectiveMainloopBwdSm90ILi2ELi1ELi1EN4cute5tupleIJNS5_1CILi1EEES8_S8_EEENS6_IJNS7_ILi64EEENS7_ILi80EEENS7_ILi256EEEEEENS_6half_tEfNS_4arch4Sm90ELb0ELb0ELb0ELb1ELb0ELb0ELb1ELb1ELi2ELi1ELi1ELi1ELb0EEENS1_21CollectiveEpilogueBwdISD_SE_SG_Li256ELb1ELb1ELi2EEENS1_19SingleTileSchedulerILb1ELb0ELb0ELi80EEEEEEEEEvNT_6ParamsE --------------------------
	.section	.nv.constant0._ZN7cutlass13device_kernelIN5flash11enable_sm90INS1_16FlashAttnBwdSm90INS1_25CollectiveMainloopBwdSm90ILi2ELi1ELi1EN4cute5tupleIJNS5_1CILi1EEES8_S8_EEENS6_IJNS7_ILi64EEENS7_ILi80EEENS7_ILi256EEEEEENS_6half_tEfNS_4arch4Sm90ELb0ELb0ELb0ELb1ELb0ELb0ELb1ELb1ELi2ELi1ELi1ELi1ELb0EEENS1_21CollectiveEpilogueBwdISD_SE_SG_Li256ELb1ELb1ELi2EEENS1_19SingleTileSchedulerILb1ELb0ELb0ELi80EEEEEEEEEvNT_6ParamsE,"a",@progbits
	.sectionflags	@""
	.align	4
.nv.constant0._ZN7cutlass13device_kernelIN5flash11enable_sm90INS1_16FlashAttnBwdSm90INS1_25CollectiveMainloopBwdSm90ILi2ELi1ELi1EN4cute5tupleIJNS5_1CILi1EEES8_S8_EEENS6_IJNS7_ILi64EEENS7_ILi80EEENS7_ILi256EEEEEENS_6half_tEfNS_4arch4Sm90ELb0ELb0ELb0ELb1ELb0ELb0ELb1ELb1ELi2ELi1ELi1ELi1ELb0EEENS1_21CollectiveEpilogueBwdISD_SE_SG_Li256ELb1ELb1ELi2EEENS1_19SingleTileSchedulerILb1ELb0ELb0ELi80EEEEEEEEEvNT_6ParamsE:
	.zero		2304


//--------------------- .nv.constant0._ZN7cutlass13device_kernelIN5flash11enable_sm90INS1_16FlashAttnBwdSm90INS1_25CollectiveMainloopBwdSm90ILi2ELi1ELi1EN4cute5tupleIJNS5_1CILi1EEES8_S8_EEENS6_IJNS7_ILi64EEENS7_ILi80EEENS7_ILi256EEEEEENS_6half_tEfNS_4arch4Sm90ELb0ELb0ELb0ELb1ELb0ELb0ELb1ELb1ELi2ELi1ELi1ELi1ELb0EEENS1_24CollectiveEpilogueBwdGQAISD_fSG_Li256ELb1ELb0EEENS1_19SingleTileSchedulerILb1ELb0ELb0ELi80EEEEEEEEEvNT_6ParamsE --------------------------
	.section	.nv.constant0._ZN7cutlass13device_kernelIN5flash11enable_sm90INS1_16FlashAttnBwdSm90INS1_25CollectiveMainloopBwdSm90ILi2ELi1ELi1EN4cute5tupleIJNS5_1CILi1EEES8_S8_EEENS6_IJNS7_ILi64EEENS7_ILi80EEENS7_ILi256EEEEEENS_6half_tEfNS_4arch4Sm90ELb0ELb0ELb0ELb1ELb0ELb0ELb1ELb1ELi2ELi1ELi1ELi1ELb0EEENS1_24CollectiveEpilogueBwdGQAISD_fSG_Li256ELb1ELb0EEENS1_19SingleTileSchedulerILb1ELb0ELb0ELi80EEEEEEEEEvNT_6ParamsE,"a",@progbits
	.sectionflags	@""
	.align	4
.nv.constant0._ZN7cutlass13device_kernelIN5flash11enable_sm90INS1_16FlashAttnBwdSm90INS1_25CollectiveMainloopBwdSm90ILi2ELi1ELi1EN4cute5tupleIJNS5_1CILi1EEES8_S8_EEENS6_IJNS7_ILi64EEENS7_ILi80EEENS7_ILi256EEEEEENS_6half_tEfNS_4arch4Sm90ELb0ELb0ELb0ELb1ELb0ELb0ELb1ELb1ELi2ELi1ELi1ELi1ELb0EEENS1_24CollectiveEpilogueBwdGQAISD_fSG_Li256ELb1ELb0EEENS1_19SingleTileSchedulerILb1ELb0ELb0ELi80EEEEEEEEEvNT_6ParamsE:
	.zero		2304


//--------------------- .nv.constant0._ZN7cutlass13device_kernelIN5flash11enable_sm90INS1_16FlashAttnBwdSm90INS1_25CollectiveMainloopBwdSm90ILi2ELi1ELi1EN4cute5tupleIJNS5_1CILi1EEES8_S8_EEENS6_IJNS7_ILi64EEENS7_ILi80EEENS7_ILi256EEEEEENS_6half_tEfNS_4arch4Sm90ELb0ELb1ELb0ELb0ELb0ELb0ELb1ELb1ELi2ELi1ELi1ELi1ELb0EEENS1_21CollectiveEpilogueBwdISD_SE_SG_Li256ELb0ELb1ELi2EEENS1_19SingleTileSchedulerILb0ELb0ELb0ELi80EEEEEEEEEvNT_6ParamsE --------------------------
	.section	.nv.constant0._ZN7cutlass13device_kernelIN5flash11enable_sm90INS1_16FlashAttnBwdSm90INS1_25CollectiveMainloopBwdSm90ILi2ELi1ELi1EN4cute5tupleIJNS5_1CILi1EEES8_S8_EEENS6_IJNS7_ILi64EEENS7_ILi80EEENS7_ILi256EEEEEENS_6half_tEfNS_4arch4Sm90ELb0ELb1ELb0ELb0ELb0ELb0ELb1ELb1ELi2ELi1ELi1ELi1ELb0EEENS1_21CollectiveEpilogueBwdISD_SE_SG_Li256ELb0ELb1ELi2EEENS1_19SingleTileSchedulerILb0ELb0ELb0ELi80EEEEEEEEEvNT_6ParamsE,"a",@progbits
	.sectionflags	@""
	.align	4
.nv.constant0._ZN7cutlass13device_kernelIN5flash11enable_sm90INS1_16FlashAttnBwdSm90INS1_25CollectiveMainloopBwdSm90ILi2ELi1ELi1EN4cute5tupleIJNS5_1CILi1EEES8_S8_EEENS6_IJNS7_ILi64EEENS7_ILi80EEENS7_ILi256EEEEEENS_6half_tEfNS_4arch4Sm90ELb0ELb1ELb0ELb0ELb0ELb0ELb1ELb1ELi2ELi1ELi1ELi1ELb0EEENS1_21CollectiveEpilogueBwdISD_SE_SG_Li256ELb0ELb1ELi2EEENS1_19SingleTileSchedulerILb0ELb0ELb0ELi80EEEEEEEEEvNT_6ParamsE:
	.zero		2944


//--------------------- .nv.constant0._ZN7cutlass13device_kernelIN5flash11enable_sm90INS1_16FlashAttnBwdSm90INS1_25CollectiveMainloopBwdSm90ILi2ELi1ELi1EN4cute5tupleIJNS5_1CILi1EEES8_S8_EEENS6_IJNS7_ILi64EEENS7_ILi80EEENS7_ILi256EEEEEENS_6half_tEfNS_4arch4Sm90ELb0ELb1ELb0ELb0ELb0ELb0ELb1ELb1ELi2ELi1ELi1ELi1ELb0EEENS1_24CollectiveEpilogueBwdGQAISD_fSG_Li256ELb0ELb0EEENS1_19SingleTileSchedulerILb0ELb0ELb0ELi80EEEEEEEEEvNT_6ParamsE --------------------------
	.section	.nv.constant0._ZN7cutlass13device_kernelIN5flash11enable_sm90INS1_16FlashAttnBwdSm90INS1_25CollectiveMainloopBwdSm90ILi2ELi1ELi1EN4cute5tupleIJNS5_1CILi1EEES8_S8_EEENS6_IJNS7_ILi64EEENS7_ILi80EEENS7_ILi256EEEEEENS_6half_tEfNS_4arch4Sm90ELb0ELb1ELb0ELb0ELb0ELb0ELb1ELb1ELi2ELi1ELi1ELi1ELb0EEENS1_24CollectiveEpilogueBwdGQAISD_fSG_Li256ELb0ELb0EEENS1_19SingleTileSchedulerILb0ELb0ELb0ELi80EEEEEEEEEvNT_6ParamsE,"a",@progbits
	.sectionflags	@""
	.align	4
.nv.constant0._ZN7cutlass13device_kernelIN5flash11enable_sm90INS1_16FlashAttnBwdSm90INS1_25CollectiveMainloopBwdSm90ILi2ELi1ELi1EN4cute5tupleIJNS5_1CILi1EEES8_S8_EEENS6_IJNS7_ILi64EEENS7_ILi80EEENS7_ILi256EEEEEENS_6half_tEfNS_4arch4Sm90ELb0ELb1ELb0ELb0ELb0ELb0ELb1ELb1ELi2ELi1ELi1ELi1ELb0EEENS1_24CollectiveEpilogueBwdGQAISD_fSG_Li256ELb0ELb0EEENS1_19SingleTileSchedulerILb0ELb0ELb0ELi80EEEEEEEEEvNT_6ParamsE:
	.zero		2304


//--------------------- .nv.constant0._ZN7cutlass13device_kernelIN5flash11enable_sm90INS1_16FlashAttnBwdSm90INS1_25CollectiveMainloopBwdSm90ILi2ELi1ELi1EN4cute5tupleIJNS5_1CILi1EEES8_S8_EEENS6_IJNS7_ILi64EEENS7_ILi80EEENS7_ILi256EEEEEENS_6half_tEfNS_4arch4Sm90ELb0ELb1ELb0ELb1ELb0ELb0ELb1ELb1ELi2ELi1ELi1ELi1ELb0EEENS1_21CollectiveEpilogueBwdISD_SE_SG_Li256ELb1ELb1ELi2EEENS1_19SingleTileSchedulerILb1ELb0ELb0ELi80EEEEEEEEEvNT_6ParamsE --------------------------
	.section	.nv.constant0._ZN7cutlass13device_kernelIN5flash11enable_sm90INS1_16FlashAttnBwdSm90INS1_25CollectiveMainloopBwdSm90ILi2ELi1ELi1EN4cute5tupleIJNS5_1CILi1EEES8_S8_EEENS6_IJNS7_ILi64EEENS7_ILi80EEENS7_ILi256EEEEEENS_6half_tEfNS_4arch4Sm90ELb0ELb1ELb0ELb1ELb0ELb0ELb1ELb1ELi2ELi1ELi1ELi1ELb0EEENS1_21CollectiveEpilogueBwdISD_SE_SG_Li256ELb1ELb1ELi2EEENS1_19SingleTileSchedulerILb1ELb0ELb0ELi80EEEEEEEEEvNT_6ParamsE,"a",@progbits
	.sectionflags	@""
	.align	4
.nv.constant0._ZN7cutlass13device_kernelIN5flash11enable_sm90INS1_16FlashAttnBwdSm90INS1_25CollectiveMainloopBwdSm90ILi2ELi1ELi1EN4cute5tupleIJNS5_1CILi1EEES8_S8_EEENS6_IJNS7_ILi64EEENS7_ILi80EEENS7_ILi256EEEEEENS_6half_tEfNS_4arch4Sm90ELb0ELb1ELb0ELb1ELb0ELb0ELb1ELb1ELi2ELi1ELi1ELi1ELb0EEENS1_21CollectiveEpilogueBwdISD_SE_SG_Li256ELb1ELb1ELi2EEENS1_19SingleTileSchedulerILb1ELb0ELb0ELi80EEEEEEEEEvNT_6ParamsE:
	.zero		2304


//--------------------- .nv.constant0._ZN7cutlass13device_kernelIN5flash11enable_sm90INS1_16FlashAttnBwdSm90INS1_25CollectiveMainloopBwdSm90ILi2ELi1ELi1EN4cute5tupleIJNS5_1CILi1EEES8_S8_EEENS6_IJNS7_ILi64EEENS7_ILi80EEENS7_ILi256EEEEEENS_6half_tEfNS_4arch4Sm90ELb0ELb1ELb0ELb1ELb0ELb0ELb1ELb1ELi2ELi1ELi1ELi1ELb0EEENS1_24CollectiveEpilogueBwdGQAISD_fSG_Li256ELb1ELb0EEENS1_19SingleTileSchedulerILb1ELb0ELb0ELi80EEEEEEEEEvNT_6ParamsE --------------------------
	.section	.nv.constant0._ZN7cutlass13device_kernelIN5flash11enable_sm90INS1_16FlashAttnBwdSm90INS1_25CollectiveMainloopBwdSm90ILi2ELi1ELi1EN4cute5tupleIJNS5_1CILi1EEES8_S8_EEENS6_IJNS7_ILi64EEENS7_ILi80EEENS7_ILi256EEEEEENS_6half_tEfNS_4arch4Sm90ELb0ELb1ELb0ELb1ELb0ELb0ELb1ELb1ELi2ELi1ELi1ELi1ELb0EEENS1_24CollectiveEpilogueBwdGQAISD_fSG_Li256ELb1ELb0EEENS1_19SingleTileSchedulerILb1ELb0ELb0ELi80EEEEEEEEEvNT_6ParamsE,"a",@progbits
	.sectionflags	@""
	.align	4
.nv.constant0._ZN7cutlass13device_kernelIN5flash11enable_sm90INS1_16FlashAttnBwdSm90INS1_25CollectiveMainloopBwdSm90ILi2ELi1ELi1EN4cute5tupleIJNS5_1CILi1EEES8_S8_EEENS6_IJNS7_ILi64EEENS7_ILi80EEENS7_ILi256EEEEEENS_6half_tEfNS_4arch4Sm90ELb0ELb1ELb0ELb1ELb0ELb0ELb1ELb1ELi2ELi1ELi1ELi1ELb0EEENS1_24CollectiveEpilogueBwdGQAISD_fSG_Li256ELb1ELb0EEENS1_19SingleTileSchedulerILb1ELb0ELb0ELi80EEEEEEEEEvNT_6ParamsE:
	.zero		2304


//--------------------- .nv.constant0._ZN7cutlass13device_kernelIN5flash11enable_sm90INS1_16FlashAttnBwdSm90INS1_25CollectiveMainloopBwdSm90ILi2ELi1ELi1EN4cute5tupleIJNS5_1CILi1EEES8_S8_EEENS6_IJNS7_ILi64EEENS7_ILi80EEENS7_ILi256EEEEEENS_6half_tEfNS_4arch4Sm90ELb1ELb0ELb0ELb0ELb0ELb0ELb1ELb1ELi2ELi1ELi1ELi1ELb0EEENS1_21CollectiveEpilogueBwdISD_SE_SG_Li256ELb0ELb1ELi2EEENS1_25SingleTileBwdLPTSchedulerILb0ELi80ELb0EEEEEEEEEvNT_6ParamsE --------------------------
	.section	.nv.constant0._ZN7cutlass13device_kernelIN5flash11enable_sm90INS1_16FlashAttnBwdSm90INS1_25CollectiveMainloopBwdSm90ILi2ELi1ELi1EN4cute5tupleIJNS5_1CILi1EEES8_S8_EEENS6_IJNS7_ILi64EEENS7_ILi80EEENS7_ILi256EEEEEENS_6half_tEfNS_4arch4Sm90ELb1ELb0ELb0ELb0ELb0ELb0ELb1ELb1ELi2ELi1ELi1ELi1ELb0EEENS1_21CollectiveEpilogueBwdISD_SE_SG_Li256ELb0ELb1ELi2EEENS1_25SingleTileBwdLPTSchedulerILb0ELi80ELb0EEEEEEEEEvNT_6ParamsE,"a",@progbits
	.sectionflags	@""
	.align	4
.nv.constant0._ZN7cutlass13device_kernelIN5flash11enable_sm90INS1_16FlashAttnBwdSm90INS1_25CollectiveMainloopBwdSm90ILi2ELi1ELi1EN4cute5tupleIJNS5_1CILi1EEES8_S8_EEENS6_IJNS7_ILi64EEENS7_ILi80EEENS7_ILi256EEEEEENS_6half_tEfNS_4arch4Sm90ELb1ELb0ELb0ELb0ELb0ELb0ELb1ELb1ELi2ELi1ELi1ELi1ELb0EEENS1_21CollectiveEpilogueBwdISD_SE_SG_Li256ELb0ELb1ELi2EEENS1_25SingleTileBwdLPTSchedulerILb0ELi80ELb0EEEEEEEEEvNT_6ParamsE:
	.zero		2944


//--------------------- .nv.constant0._ZN7cutlass13device_kernelIN5flash11enable_sm90INS1_16FlashAttnBwdSm90INS1_25CollectiveMainloopBwdSm90ILi2ELi1ELi1EN4cute5tupleIJNS5_1CILi1EEES8_S8_EEENS6_IJNS7_ILi64EEENS7_ILi80EEENS7_ILi256EEEEEENS_6half_tEfNS_4arch4Sm90ELb1ELb0ELb0ELb0ELb0ELb0ELb1ELb1ELi2ELi1ELi1ELi1ELb0EEENS1_24CollectiveEpilogueBwdGQAISD_fSG_Li256ELb0ELb0EEENS1_25SingleTileBwdLPTSchedulerILb0ELi80ELb0EEEEEEEEEvNT_6ParamsE --------------------------
	.section	.nv.constant0._ZN7cutlass13device_kernelIN5flash11enable_sm90INS1_16FlashAttnBwdSm90INS1_25CollectiveMainloopBwdSm90ILi2ELi1ELi1EN4cute5tupleIJNS5_1CILi1EEES8_S8_EEENS6_IJNS7_ILi64EEENS7_ILi80EEENS7_ILi256EEEEEENS_6half_tEfNS_4arch4Sm90ELb1ELb0ELb0ELb0ELb0ELb0ELb1ELb1ELi2ELi1ELi1ELi1ELb0EEENS1_24CollectiveEpilogueBwdGQAISD_fSG_Li256ELb0ELb0EEENS1_25SingleTileBwdLPTSchedulerILb0ELi80ELb0EEEEEEEEEvNT_6ParamsE,"a",@progbits
	.sectionflags	@""
	.align	4
.nv.constant0._ZN7cutlass13device_kernelIN5flash11enable_sm90INS1_16FlashAttnBwdSm90INS1_25CollectiveMainloopBwdSm90ILi2ELi1ELi1EN4cute5tupleIJNS5_1CILi1EEES8_S8_EEENS6_IJNS7_ILi64EEENS7_ILi80EEENS7_ILi256EEEEEENS_6half_tEfNS_4arch4Sm90ELb1ELb0ELb0ELb0ELb0ELb0ELb1ELb1ELi2ELi1ELi1ELi1ELb0EEENS1_24CollectiveEpilogueBwdGQAISD_fSG_Li256ELb0ELb0EEENS1_25SingleTileBwdLPTSchedulerILb0ELi80ELb0EEEEEEEEEvNT_6ParamsE:
	.zero		2432


//--------------------- .nv.constant0._ZN7cutlass13device_kernelIN5flash22FlashAttnBwdPreprocessIN4cute5tupleIJNS3_1CILi64EEENS5_ILi256EEEEEENS_6half_tEfNS_4arch4Sm90ELb1ELb0EEEEEvNT_6ParamsE --------------------------
	.section	.nv.constant0._ZN7cutlass13device_kernelIN5flash22FlashAttnBwdPreprocessIN4cute5tupleIJNS3_1CILi64EEENS5_ILi256EEEEEENS_6half_tEfNS_4arch4Sm90ELb1ELb0EEEEEvNT_6ParamsE,"a",@progbits
	.sectionflags	@""
	.align	4
.nv.constant0._ZN7cutlass13device_kernelIN5flash22FlashAttnBwdPreprocessIN4cute5tupleIJNS3_1CILi64EEENS5_ILi256EEEEEENS_6half_tEfNS_4arch4Sm90ELb1ELb0EEEEEvNT_6ParamsE:
	.zero		768


//--------------------- .nv.constant0._ZN7cutlass13device_kernelIN5flash11enable_sm90INS1_16FlashAttnBwdSm90INS1_25CollectiveMainloopBwdSm90ILi2ELi1ELi1EN4cute5tupleIJNS5_1CILi1EEES8_S8_EEENS6_IJNS7_ILi64EEENS7_ILi80EEENS7_ILi256EEEEEENS_6half_tEfNS_4arch4Sm90ELb1ELb0ELb0ELb1ELb0ELb0ELb1ELb1ELi2ELi1ELi1ELi1ELb0EEENS1_21CollectiveEpilogueBwdISD_SE_SG_Li256ELb1ELb1ELi2EEENS1_25SingleTileBwdLPTSchedulerILb1ELi80ELb0EEEEEEEEEvNT_6ParamsE --------------------------
	.section	.nv.constant0._ZN7cutlass13device_kernelIN5flash11enable_sm90INS1_16FlashAttnBwdSm90INS1_25CollectiveMainloopBwdSm90ILi2ELi1ELi1EN4cute5tupleIJNS5_1CILi1EEES8_S8_EEENS6_IJNS7_ILi64EEENS7_ILi80EEENS7_ILi256EEEEEENS_6half_tEfNS_4arch4Sm90ELb1ELb0ELb0ELb1ELb0ELb0ELb1ELb1ELi2ELi1ELi1ELi1ELb0EEENS1_21CollectiveEpilogueBwdISD_SE_SG_Li256ELb1ELb1ELi2EEENS1_25SingleTileBwdLPTSchedulerILb1ELi80ELb0EEEEEEEEEvNT_6ParamsE,"a",@progbits
	.sectionflags	@""
	.align	4
.nv.constant0._ZN7cutlass13device_kernelIN5flash11enable_sm90INS1_16FlashAttnBwdSm90INS1_25CollectiveMainloopBwdSm90ILi2ELi1ELi1EN4cute5tupleIJNS5_1CILi1EEES8_S8_EEENS6_IJNS7_ILi64EEENS7_ILi80EEENS7_ILi256EEEEEENS_6half_tEfNS_4arch4Sm90ELb1ELb0ELb0ELb1ELb0ELb0ELb1ELb1ELi2ELi1ELi1ELi1ELb0EEENS1_21CollectiveEpilogueBwdISD_SE_SG_Li256ELb1ELb1ELi2EEENS1_25SingleTileBwdLPTSchedulerILb1ELi80ELb0EEEEEEEEEvNT_6ParamsE:
	.zero		2304


//--------------------- .nv.constant0._ZN7cutlass13device_kernelIN5flash32FlashAttnBwdPostprocessConvertdQIN4cute5tupleIJNS3_1CILi80EEENS5_ILi256EEEEEENS_6half_tEfNS_4arch4Sm90ELi256ENS3_8TiledMMAINS3_8MMA_AtomIJNS3_4SM904GMMA25MMA_64x16x16_F32F16F16_SSILNSF_5MajorE1ELSH_1ELNSF_7ScaleInE1ELSI_1EEEEEENS3_6LayoutINS4_IJNS5_ILi2EEENS5_ILi1EEESN_EEENS4_IJSN_NS5_ILi0EEESP_EEEEENS4_IJNS3_10UnderscoreESS_SS_EEEEELb1EEEEEvNT_6ParamsE --------------------------
	.section	.nv.constant0._ZN7cutlass13device_kernelIN5flash32FlashAttnBwdPostprocessConvertdQIN4cute5tupleIJNS3_1CILi80EEENS5_ILi256EEEEEENS_6half_tEfNS_4arch4Sm90ELi256ENS3_8TiledMMAINS3_8MMA_AtomIJNS3_4SM904GMMA25MMA_64x16x16_F32F16F16_SSILNSF_5MajorE1ELSH_1ELNSF_7ScaleInE1ELSI_1EEEEEENS3_6LayoutINS4_IJNS5_ILi2EEENS5_ILi1EEESN_EEENS4_IJSN_NS5_ILi0EEESP_EEEEENS4_IJNS3_10UnderscoreESS_SS_EEEEELb1EEEEEvNT_6ParamsE,"a",@progbits
	.sectionflags	@""
	.align	4
.nv.constant0._ZN7cutlass13device_kernelIN5flash32FlashAttnBwdPostprocessConvertdQIN4cute5tupleIJNS3_1CILi80EEENS5_ILi256EEEEEENS_6half_tEfNS_4arch4Sm90ELi256ENS3_8TiledMMAINS3_8MMA_AtomIJNS3_4SM904GMMA25MMA_64x16x16_F32F16F16_SSILNSF_5MajorE1ELSH_1ELNSF_7ScaleInE1ELSI_1EEEEEENS3_6LayoutINS4_IJNS5_ILi2EEENS5_ILi1EEESN_EEENS4_IJSN_NS5_ILi0EEESP_EEEEENS4_IJNS3_10UnderscoreESS_SS_EEEEELb1EEEEEvNT_6ParamsE:
	.zero		640


//--------------------- .nv.constant0._ZN7cutlass13device_kernelIN5flash32FlashAttnBwdPostprocessConvertdQIN4cute5tupleIJNS3_1CILi64EEENS5_ILi256EEEEEENS_6half_tEfNS_4arch4Sm90ELi256ENS3_8TiledMMAINS3_8MMA_AtomIJNS3_4SM904GMMA25MMA_64x64x16_F32F16F16_SSILNSF_5MajorE1ELSH_0ELNSF_7ScaleInE1ELSI_1EEEEEENS3_6LayoutINS4_IJNS5_ILi2EEENS5_ILi1EEESN_EEENS4_IJSN_NS5_ILi0EEESP_EEEEENS4_IJNS3_10UnderscoreESS_SS_EEEEELb1EEEEEvNT_6ParamsE --------------------------
	.section	.nv.constant0._ZN7cutlass13device_kernelIN5flash32FlashAttnBwdPostprocessConvertdQIN4cute5tupleIJNS3_1CILi64EEENS5_ILi256EEEEEENS_6half_tEfNS_4arch4Sm90ELi256ENS3_8TiledMMAINS3_8MMA_AtomIJNS3_4SM904GMMA25MMA_64x64x16_F32F16F16_SSILNSF_5MajorE1ELSH_0ELNSF_7ScaleInE1ELSI_1EEEEEENS3_6LayoutINS4_IJNS5_ILi2EEENS5_ILi1EEESN_EEENS4_IJSN_NS5_ILi0EEESP_EEEEENS4_IJNS3_10UnderscoreESS_SS_EEEEELb1EEEEEvNT_6ParamsE,"a",@progbits
	.sectionflags	@""
	.align	4
.nv.constant0._ZN7cutlass13device_kernelIN5flash32FlashAttnBwdPostprocessConvertdQIN4cute5tupleIJNS3_1CILi64EEENS5_ILi256EEEEEENS_6half_tEfNS_4arch4Sm90ELi256ENS3_8TiledMMAINS3_8MMA_AtomIJNS3_4SM904GMMA25MMA_64x64x16_F32F16F16_SSILNSF_5MajorE1ELSH_0ELNSF_7ScaleInE1ELSI_1EEEEEENS3_6LayoutINS4_IJNS5_ILi2EEENS5_ILi1EEESN_EEENS4_IJSN_NS5_ILi0EEESP_EEEEENS4_IJNS3_10UnderscoreESS_SS_EEEEELb1EEEEEvNT_6ParamsE:
	.zero		640


//--------------------- .nv.constant0._ZN7cutlass13device_kernelIN5flash11enable_sm90INS1_16FlashAttnBwdSm90INS1_25CollectiveMainloopBwdSm90ILi2ELi1ELi1EN4cute5tupleIJNS5_1CILi1EEES8_S8_EEENS6_IJNS7_ILi64EEENS7_ILi80EEENS7_ILi256EEEEEENS_6half_tEfNS_4arch4Sm90ELb1ELb0ELb0ELb1ELb0ELb0ELb1ELb1ELi2ELi1ELi1ELi1ELb0EEENS1_24CollectiveEpilogueBwdGQAISD_fSG_Li256ELb1ELb0EEENS1_25SingleTileBwdLPTSchedulerILb1ELi80ELb0EEEEEEEEEvNT_6ParamsE --------------------------
	.section	.nv.constant0._ZN7cutlass13device_kernelIN5flash11enable_sm90INS1_16FlashAttnBwdSm90INS1_25CollectiveMainloopBwdSm90ILi2ELi1ELi1EN4cute5tupleIJNS5_1CILi1EEES8_S8_EEENS6_IJNS7_ILi64EEENS7_ILi80EEENS7_ILi256EEEEEENS_6half_tEfNS_4arch4Sm90ELb1ELb0ELb0ELb1ELb0ELb0ELb1ELb1ELi2ELi1ELi1ELi1ELb0EEENS1_24CollectiveEpilogueBwdGQAISD_fSG_Li256ELb1ELb0EEENS1_25SingleTileBwdLPTSchedulerILb1ELi80ELb0EEEEEEEEEvNT_6ParamsE,"a",@progbits
	.sectionflags	@""
	.align	4
.nv.constant0._ZN7cutlass13device_kernelIN5flash11enable_sm90INS1_16FlashAttnBwdSm90INS1_25CollectiveMainloopBwdSm90ILi2ELi1ELi1EN4cute5tupleIJNS5_1CILi1EEES8_S8_EEENS6_IJNS7_ILi64EEENS7_ILi80EEENS7_ILi256EEEEEENS_6half_tEfNS_4arch4Sm90ELb1ELb0ELb0ELb1ELb0ELb0ELb1ELb1ELi2ELi1ELi1ELi1ELb0EEENS1_24CollectiveEpilogueBwdGQAISD_fSG_Li256ELb1ELb0EEENS1_25SingleTileBwdLPTSchedulerILb1ELi80ELb0EEEEEEEEEvNT_6ParamsE:
	.zero		2432


//--------------------- .nv.constant0._ZN7cutlass13device_kernelIN5flash22FlashAttnBwdPreprocessIN4cute5tupleIJNS3_1CILi64EEENS5_ILi256EEEEEENS_6half_tEfNS_4arch4Sm90ELb1ELb1EEEEEvNT_6ParamsE --------------------------
	.section	.nv.constant0._ZN7cutlass13device_kernelIN5flash22FlashAttnBwdPreprocessIN4cute5tupleIJNS3_1CILi64EEENS5_ILi256EEEEEENS_6half_tEfNS_4arch4Sm90ELb1ELb1EEEEEvNT_6ParamsE,"a",@progbits
	.sectionflags	@""
	.align	4
.nv.constant0._ZN7cutlass13device_kernelIN5flash22FlashAttnBwdPreprocessIN4cute5tupleIJNS3_1CILi64EEENS5_ILi256EEEEEENS_6half_tEfNS_4arch4Sm90ELb1ELb1EEEEEvNT_6ParamsE:
	.zero		768


//--------------------- SYMBOLS --------------------------

	.type		.nv.reservedSmem.offset0,@object
	.size		.nv.reservedSmem.offset0,0x4
	.type		__assertfail,@function
